// auto-generated by cutlass_sweep.gemm — config: {"arch": "sm_100", "cluster_m": 4, "cluster_n": 4, "dtype": "nvfp4", "dtype_b": "nvfp4", "layout": "nt", "stages": 0, "tile_k": 128, "tile_m": 256, "tile_n": 128}
#include "cutlass/cutlass.h"
#include "cutlass/gemm/collective/collective_builder.hpp"
#include "cutlass/gemm/device/gemm_universal_adapter.h"
#include "cutlass/gemm/kernel/gemm_universal.hpp"
#include "cutlass/epilogue/collective/collective_builder.hpp"

using ElemA = cutlass::nv_float4_t<cutlass::float_e2m1_t>;
using ElemB = cutlass::nv_float4_t<cutlass::float_e2m1_t>;
using ElemCD = cutlass::bfloat16_t;
using Acc  = float;
using TileShape    = cute::Shape<cute::_256, cute::_128, cute::_128>;
using ClusterShape = cute::Shape<cute::_4, cute::_4, cute::_1>;

using CollectiveEpilogue = typename cutlass::epilogue::collective::CollectiveBuilder<
    cutlass::arch::Sm100, cutlass::arch::OpClassTensorOp,
    TileShape, ClusterShape,
    cutlass::epilogue::collective::EpilogueTileAuto,
    Acc, Acc,
    ElemCD, cutlass::layout::RowMajor, 128 / cutlass::sizeof_bits<ElemCD>::value,
    ElemCD, cutlass::layout::RowMajor, 128 / cutlass::sizeof_bits<ElemCD>::value,
    cutlass::epilogue::collective::EpilogueScheduleAuto
  >::CollectiveOp;

using CollectiveMainloop = typename cutlass::gemm::collective::CollectiveBuilder<
    cutlass::arch::Sm100, cutlass::arch::OpClassBlockScaledTensorOp,
    ElemA, cutlass::layout::RowMajor, 32,
    ElemB, cutlass::layout::ColumnMajor, 32,
    Acc,
    TileShape, ClusterShape,
    cutlass::gemm::collective::StageCountAutoCarveout<static_cast<int>(sizeof(typename CollectiveEpilogue::SharedStorage))>,
    cutlass::gemm::collective::KernelScheduleAuto
  >::CollectiveOp;

using GemmKernel = cutlass::gemm::kernel::GemmUniversal<
    cute::Shape<int,int,int,int>,
    CollectiveMainloop,
    CollectiveEpilogue
>;
using Gemm = cutlass::gemm::device::GemmUniversalAdapter<GemmKernel>;

// Force the device kernel symbol into the cubin without needing a host main.
auto* _anchor = &cutlass::device_kernel<GemmKernel>;


// ===== COMPILED SASS (sm_100a) =====

	.target	sm_100a

	.elftype	@"ET_EXEC"


//--------------------- .note.nv.tkinfo           --------------------------
	.section	.note.nv.tkinfo,"",@"SHT_NOTE"
	.sectionflags	@"SHF_NOTE_NV_TKINFO"
	.tkinfo
        /*0018*/ 	.word	0x00000002
        /*0030*/ 	.string	""
        /*0030*/ 	.string	"ptxas"
        /*0030*/ 	.string	"Cuda compilation tools, release 13.0, V13.0.88"
        /*0030*/ 	.string	"Build cuda_13.0.r13.0/compiler.36424714_0"
        /*0030*/ 	.string	"-arch sm_100a -m 64 "



//--------------------- .note.nv.cuinfo           --------------------------
	.section	.note.nv.cuinfo,"",@"SHT_NOTE"
	.sectionflags	@"SHF_NOTE_NV_CUINFO"
        /*0018*/ 	.short	0x0002
        /*001a*/ 	.short	0x0064
        /*001c*/ 	.short	0x0082
	.zero		2


//--------------------- .nv.info                  --------------------------
	.section	.nv.info,"",@"SHT_CUDA_INFO"
	.align	4


	//----- nvinfo : EIATTR_REGCOUNT
	.align		4
        /*0000*/ 	.byte	0x04, 0x2f
        /*0002*/ 	.short	(.L_19 - .L_18)
	.align		4
.L_18:
        /*0004*/ 	.word	index@(_ZN7cutlass13device_kernelINS_4gemm6kernel13GemmUniversalIN4cute5tupleIJiiiiEEENS1_10collective13CollectiveMmaINS1_46MainloopSm100TmaUmmaWarpSpecializedBlockScaledILi13ELi2ELi2ENS5_IJNS4_1CILi4EEESB_NSA_ILi1EEEEEEEENS5_IJNSA_ILi256EEENSA_ILi128EEESG_EEENS5_IJNS_12float_e2m1_tENS_13float_ue4m3_tEEEENS5_IJNS5_IJlSC_lEEENS4_6LayoutINS5_IJNS5_IJNS5_IJNSA_ILi32EEESB_EEEiEEENS5_IJNS5_IJNSA_ILi16EEESB_EEEiEEENS5_IJSC_iEEEEEENS5_IJSS_NS5_IJNS5_IJNSA_ILi0EEESC_EEENSA_ILi512EEEEEENS5_IJSV_iEEEEEEEEEEESK_S12_NS4_8TiledMMAINS4_8MMA_AtomIJNS4_23SM100_MMA_MXF4_2x1SM_SSISI_SI_fSJ_Li256ELi128ELi16ELNS4_4UMMA5MajorE0ELS17_0ELNS16_7ScaleInE0ELS18_0EEEEEENSM_INS5_IJSC_SC_SC_EEENS5_IJSV_SV_SV_EEEEENS5_IJNS4_10UnderscoreES1E_S1E_EEEEENS5_IJNS4_28SM100_TMA_2SM_LOAD_MULTICASTES1H_EEENS5_IJNS4_14ComposedLayoutINS4_7SwizzleILi2ELi4ELi3EEENS4_18smem_ptr_flag_bitsILi4EEENSM_INS5_IJNSA_ILi8EEESG_EEENS5_IJSG_SC_EEEEEEENSM_INS5_IJNS5_IJNS5_IJSO_SC_EEESR_EEESC_NS5_IJSC_NSA_ILi2EEEEEEEEENS5_IJNS5_IJNS5_IJSR_SX_EEESW_EEESV_NS5_IJSB_SX_EEEEEEEEEEEvNS4_8identityES1I_S23_vS24_EENS_8epilogue10collective18CollectiveEpilogueINS26_23Sm100TmaWarpSpecializedILi4ELi2ELi32ELb1ELb0EEEJNS5_IJSG_SG_SG_EEENS5_IJNSM_ISG_SC_EENSM_ISN_SC_EEEEENS_10bfloat16_tESL_S2F_SL_NS26_6fusion15FusionCallbacksIS2A_NS2G_17LinearCombinationIS2F_fS2F_fLNS_15FloatRoundStyleE2EEES2B_S2E_JEEENS4_5SM1004TMEM4LOAD26SM100_TMEM_LOAD_32dp32b32xENS4_13SM90_TMA_LOADENS1J_IS1L_NS1M_ILi16EEENSM_INS5_IJS1O_SN_EEENS5_IJSN_SC_EEEEEEENS4_39AutoVectorizingCopyWithAssumedAlignmentILi128EEENS4_14SM90_TMA_STOREES2V_S2X_S2X_EEEvvEEEEvNT_6ParamsE)
        /*0008*/ 	.word	0x00000077


	//----- nvinfo : EIATTR_FRAME_SIZE
	.align		4
.L_19:
        /*000c*/ 	.byte	0x04, 0x11
        /*000e*/ 	.short	(.L_21 - .L_20)
	.align		4
.L_20:
        /*0010*/ 	.word	index@($__internal_2_$__cuda_sm10x_tcgen05_guardrail_trap_unallocated_columns_being_dealloced)
        /*0014*/ 	.word	0x00000000


	//----- nvinfo : EIATTR_FRAME_SIZE
	.align		4
.L_21:
        /*0018*/ 	.byte	0x04, 0x11
        /*001a*/ 	.short	(.L_23 - .L_22)
	.align		4
.L_22:
        /*001c*/ 	.word	index@($__internal_1_$__cuda_sm10x_tcgen05_guardrail_trap_phase_invalid_during_alloc)
        /*0020*/ 	.word	0x00000000


	//----- nvinfo : EIATTR_FRAME_SIZE
	.align		4
.L_23:
        /*0024*/ 	.byte	0x04, 0x11
        /*0026*/ 	.short	(.L_25 - .L_24)
	.align		4
.L_24:
        /*0028*/ 	.word	index@($__internal_0_$__cuda_sm10x_tcgen05_guardrail_trap_col_being_dealloced_not_returned_by_alloc)
        /*002c*/ 	.word	0x00000000


	//----- nvinfo : EIATTR_FRAME_SIZE
	.align		4
.L_25:
        /*0030*/ 	.byte	0x04, 0x11
        /*0032*/ 	.short	(.L_27 - .L_26)
	.align		4
.L_26:
        /*0034*/ 	.word	index@(_ZN7cutlass13device_kernelINS_4gemm6kernel13GemmUniversalIN4cute5tupleIJiiiiEEENS1_10collective13CollectiveMmaINS1_46MainloopSm100TmaUmmaWarpSpecializedBlockScaledILi13ELi2ELi2ENS5_IJNS4_1CILi4EEESB_NSA_ILi1EEEEEEEENS5_IJNSA_ILi256EEENSA_ILi128EEESG_EEENS5_IJNS_12float_e2m1_tENS_13float_ue4m3_tEEEENS5_IJNS5_IJlSC_lEEENS4_6LayoutINS5_IJNS5_IJNS5_IJNSA_ILi32EEESB_EEEiEEENS5_IJNS5_IJNSA_ILi16EEESB_EEEiEEENS5_IJSC_iEEEEEENS5_IJSS_NS5_IJNS5_IJNSA_ILi0EEESC_EEENSA_ILi512EEEEEENS5_IJSV_iEEEEEEEEEEESK_S12_NS4_8TiledMMAINS4_8MMA_AtomIJNS4_23SM100_MMA_MXF4_2x1SM_SSISI_SI_fSJ_Li256ELi128ELi16ELNS4_4UMMA5MajorE0ELS17_0ELNS16_7ScaleInE0ELS18_0EEEEEENSM_INS5_IJSC_SC_SC_EEENS5_IJSV_SV_SV_EEEEENS5_IJNS4_10UnderscoreES1E_S1E_EEEEENS5_IJNS4_28SM100_TMA_2SM_LOAD_MULTICASTES1H_EEENS5_IJNS4_14ComposedLayoutINS4_7SwizzleILi2ELi4ELi3EEENS4_18smem_ptr_flag_bitsILi4EEENSM_INS5_IJNSA_ILi8EEESG_EEENS5_IJSG_SC_EEEEEEENSM_INS5_IJNS5_IJNS5_IJSO_SC_EEESR_EEESC_NS5_IJSC_NSA_ILi2EEEEEEEEENS5_IJNS5_IJNS5_IJSR_SX_EEESW_EEESV_NS5_IJSB_SX_EEEEEEEEEEEvNS4_8identityES1I_S23_vS24_EENS_8epilogue10collective18CollectiveEpilogueINS26_23Sm100TmaWarpSpecializedILi4ELi2ELi32ELb1ELb0EEEJNS5_IJSG_SG_SG_EEENS5_IJNSM_ISG_SC_EENSM_ISN_SC_EEEEENS_10bfloat16_tESL_S2F_SL_NS26_6fusion15FusionCallbacksIS2A_NS2G_17LinearCombinationIS2F_fS2F_fLNS_15FloatRoundStyleE2EEES2B_S2E_JEEENS4_5SM1004TMEM4LOAD26SM100_TMEM_LOAD_32dp32b32xENS4_13SM90_TMA_LOADENS1J_IS1L_NS1M_ILi16EEENSM_INS5_IJS1O_SN_EEENS5_IJSN_SC_EEEEEEENS4_39AutoVectorizingCopyWithAssumedAlignmentILi128EEENS4_14SM90_TMA_STOREES2V_S2X_S2X_EEEvvEEEEvNT_6ParamsE)
        /*0038*/ 	.word	0x00000000


	//----- nvinfo : EIATTR_MIN_STACK_SIZE
	.align		4
.L_27:
        /*003c*/ 	.byte	0x04, 0x12
        /*003e*/ 	.short	(.L_29 - .L_28)
	.align		4
.L_28:
        /*0040*/ 	.word	index@(_ZN7cutlass13device_kernelINS_4gemm6kernel13GemmUniversalIN4cute5tupleIJiiiiEEENS1_10collective13CollectiveMmaINS1_46MainloopSm100TmaUmmaWarpSpecializedBlockScaledILi13ELi2ELi2ENS5_IJNS4_1CILi4EEESB_NSA_ILi1EEEEEEEENS5_IJNSA_ILi256EEENSA_ILi128EEESG_EEENS5_IJNS_12float_e2m1_tENS_13float_ue4m3_tEEEENS5_IJNS5_IJlSC_lEEENS4_6LayoutINS5_IJNS5_IJNS5_IJNSA_ILi32EEESB_EEEiEEENS5_IJNS5_IJNSA_ILi16EEESB_EEEiEEENS5_IJSC_iEEEEEENS5_IJSS_NS5_IJNS5_IJNSA_ILi0EEESC_EEENSA_ILi512EEEEEENS5_IJSV_iEEEEEEEEEEESK_S12_NS4_8TiledMMAINS4_8MMA_AtomIJNS4_23SM100_MMA_MXF4_2x1SM_SSISI_SI_fSJ_Li256ELi128ELi16ELNS4_4UMMA5MajorE0ELS17_0ELNS16_7ScaleInE0ELS18_0EEEEEENSM_INS5_IJSC_SC_SC_EEENS5_IJSV_SV_SV_EEEEENS5_IJNS4_10UnderscoreES1E_S1E_EEEEENS5_IJNS4_28SM100_TMA_2SM_LOAD_MULTICASTES1H_EEENS5_IJNS4_14ComposedLayoutINS4_7SwizzleILi2ELi4ELi3EEENS4_18smem_ptr_flag_bitsILi4EEENSM_INS5_IJNSA_ILi8EEESG_EEENS5_IJSG_SC_EEEEEEENSM_INS5_IJNS5_IJNS5_IJSO_SC_EEESR_EEESC_NS5_IJSC_NSA_ILi2EEEEEEEEENS5_IJNS5_IJNS5_IJSR_SX_EEESW_EEESV_NS5_IJSB_SX_EEEEEEEEEEEvNS4_8identityES1I_S23_vS24_EENS_8epilogue10collective18CollectiveEpilogueINS26_23Sm100TmaWarpSpecializedILi4ELi2ELi32ELb1ELb0EEEJNS5_IJSG_SG_SG_EEENS5_IJNSM_ISG_SC_EENSM_ISN_SC_EEEEENS_10bfloat16_tESL_S2F_SL_NS26_6fusion15FusionCallbacksIS2A_NS2G_17LinearCombinationIS2F_fS2F_fLNS_15FloatRoundStyleE2EEES2B_S2E_JEEENS4_5SM1004TMEM4LOAD26SM100_TMEM_LOAD_32dp32b32xENS4_13SM90_TMA_LOADENS1J_IS1L_NS1M_ILi16EEENSM_INS5_IJS1O_SN_EEENS5_IJSN_SC_EEEEEEENS4_39AutoVectorizingCopyWithAssumedAlignmentILi128EEENS4_14SM90_TMA_STOREES2V_S2X_S2X_EEEvvEEEEvNT_6ParamsE)
        /*0044*/ 	.word	0x00000000
.L_29:


//--------------------- .nv.compat                --------------------------
	.section	.nv.compat,"",@"SHT_CUDA_COMPAT_INFO"
	.align	4
        /*0000*/ 	.byte	0x02, 0x09, 0x01, 0x00, 0x02, 0x02, 0x02, 0x00, 0x02, 0x05, 0x05, 0x00, 0x03, 0x07, 0x01, 0x01
        /*0010*/ 	.byte	0x02, 0x03, 0x01, 0x00, 0x02, 0x06, 0x01, 0x00, 0x04, 0x0b, 0x08, 0x00, 0x09, 0x00, 0x00, 0x00
        /*0020*/ 	.byte	0x00, 0x00, 0x00, 0x00


//--------------------- .nv.info._ZN7cutlass13device_kernelINS_4gemm6kernel13GemmUniversalIN4cute5tupleIJiiiiEEENS1_10collective13CollectiveMmaINS1_46MainloopSm100TmaUmmaWarpSpecializedBlockScaledILi13ELi2ELi2ENS5_IJNS4_1CILi4EEESB_NSA_ILi1EEEEEEEENS5_IJNSA_ILi256EEENSA_ILi128EEESG_EEENS5_IJNS_12float_e2m1_tENS_13float_ue4m3_tEEEENS5_IJNS5_IJlSC_lEEENS4_6LayoutINS5_IJNS5_IJNS5_IJNSA_ILi32EEESB_EEEiEEENS5_IJNS5_IJNSA_ILi16EEESB_EEEiEEENS5_IJSC_iEEEEEENS5_IJSS_NS5_IJNS5_IJNSA_ILi0EEESC_EEENSA_ILi512EEEEEENS5_IJSV_iEEEEEEEEEEESK_S12_NS4_8TiledMMAINS4_8MMA_AtomIJNS4_23SM100_MMA_MXF4_2x1SM_SSISI_SI_fSJ_Li256ELi128ELi16ELNS4_4UMMA5MajorE0ELS17_0ELNS16_7ScaleInE0ELS18_0EEEEEENSM_INS5_IJSC_SC_SC_EEENS5_IJSV_SV_SV_EEEEENS5_IJNS4_10UnderscoreES1E_S1E_EEEEENS5_IJNS4_28SM100_TMA_2SM_LOAD_MULTICASTES1H_EEENS5_IJNS4_14ComposedLayoutINS4_7SwizzleILi2ELi4ELi3EEENS4_18smem_ptr_flag_bitsILi4EEENSM_INS5_IJNSA_ILi8EEESG_EEENS5_IJSG_SC_EEEEEEENSM_INS5_IJNS5_IJNS5_IJSO_SC_EEESR_EEESC_NS5_IJSC_NSA_ILi2EEEEEEEEENS5_IJNS5_IJNS5_IJSR_SX_EEESW_EEESV_NS5_IJSB_SX_EEEEEEEEEEEvNS4_8identityES1I_S23_vS24_EENS_8epilogue10collective18CollectiveEpilogueINS26_23Sm100TmaWarpSpecializedILi4ELi2ELi32ELb1ELb0EEEJNS5_IJSG_SG_SG_EEENS5_IJNSM_ISG_SC_EENSM_ISN_SC_EEEEENS_10bfloat16_tESL_S2F_SL_NS26_6fusion15FusionCallbacksIS2A_NS2G_17LinearCombinationIS2F_fS2F_fLNS_15FloatRoundStyleE2EEES2B_S2E_JEEENS4_5SM1004TMEM4LOAD26SM100_TMEM_LOAD_32dp32b32xENS4_13SM90_TMA_LOADENS1J_IS1L_NS1M_ILi16EEENSM_INS5_IJS1O_SN_EEENS5_IJSN_SC_EEEEEEENS4_39AutoVectorizingCopyWithAssumedAlignmentILi128EEENS4_14SM90_TMA_STOREES2V_S2X_S2X_EEEvvEEEEvNT_6ParamsE --------------------------
	.section	.nv.info._ZN7cutlass13device_kernelINS_4gemm6kernel13GemmUniversalIN4cute5tupleIJiiiiEEENS1_10collective13CollectiveMmaINS1_46MainloopSm100TmaUmmaWarpSpecializedBlockScaledILi13ELi2ELi2ENS5_IJNS4_1CILi4EEESB_NSA_ILi1EEEEEEEENS5_IJNSA_ILi256EEENSA_ILi128EEESG_EEENS5_IJNS_12float_e2m1_tENS_13float_ue4m3_tEEEENS5_IJNS5_IJlSC_lEEENS4_6LayoutINS5_IJNS5_IJNS5_IJNSA_ILi32EEESB_EEEiEEENS5_IJNS5_IJNSA_ILi16EEESB_EEEiEEENS5_IJSC_iEEEEEENS5_IJSS_NS5_IJNS5_IJNSA_ILi0EEESC_EEENSA_ILi512EEEEEENS5_IJSV_iEEEEEEEEEEESK_S12_NS4_8TiledMMAINS4_8MMA_AtomIJNS4_23SM100_MMA_MXF4_2x1SM_SSISI_SI_fSJ_Li256ELi128ELi16ELNS4_4UMMA5MajorE0ELS17_0ELNS16_7ScaleInE0ELS18_0EEEEEENSM_INS5_IJSC_SC_SC_EEENS5_IJSV_SV_SV_EEEEENS5_IJNS4_10UnderscoreES1E_S1E_EEEEENS5_IJNS4_28SM100_TMA_2SM_LOAD_MULTICASTES1H_EEENS5_IJNS4_14ComposedLayoutINS4_7SwizzleILi2ELi4ELi3EEENS4_18smem_ptr_flag_bitsILi4EEENSM_INS5_IJNSA_ILi8EEESG_EEENS5_IJSG_SC_EEEEEEENSM_INS5_IJNS5_IJNS5_IJSO_SC_EEESR_EEESC_NS5_IJSC_NSA_ILi2EEEEEEEEENS5_IJNS5_IJNS5_IJSR_SX_EEESW_EEESV_NS5_IJSB_SX_EEEEEEEEEEEvNS4_8identityES1I_S23_vS24_EENS_8epilogue10collective18CollectiveEpilogueINS26_23Sm100TmaWarpSpecializedILi4ELi2ELi32ELb1ELb0EEEJNS5_IJSG_SG_SG_EEENS5_IJNSM_ISG_SC_EENSM_ISN_SC_EEEEENS_10bfloat16_tESL_S2F_SL_NS26_6fusion15FusionCallbacksIS2A_NS2G_17LinearCombinationIS2F_fS2F_fLNS_15FloatRoundStyleE2EEES2B_S2E_JEEENS4_5SM1004TMEM4LOAD26SM100_TMEM_LOAD_32dp32b32xENS4_13SM90_TMA_LOADENS1J_IS1L_NS1M_ILi16EEENSM_INS5_IJS1O_SN_EEENS5_IJSN_SC_EEEEEEENS4_39AutoVectorizingCopyWithAssumedAlignmentILi128EEENS4_14SM90_TMA_STOREES2V_S2X_S2X_EEEvvEEEEvNT_6ParamsE,"",@"SHT_CUDA_INFO"
	.sectionflags	@""
	.align	4


	//----- nvinfo : EIATTR_CUDA_API_VERSION
	.align		4
        /*0000*/ 	.byte	0x04, 0x37
        /*0002*/ 	.short	(.L_31 - .L_30)
.L_30:
        /*0004*/ 	.word	0x00000082


	//----- nvinfo : EIATTR_KPARAM_INFO
	.align		4
.L_31:
        /*0008*/ 	.byte	0x04, 0x17
        /*000a*/ 	.short	(.L_33 - .L_32)
.L_32:
        /*000c*/ 	.word	0x00000000
        /*0010*/ 	.short	0x0000
        /*0012*/ 	.short	0x0000
        /*0014*/ 	.byte	0x00, 0xf0, 0x01, 0x30


	//----- nvinfo : EIATTR_AT_ENTRY_FRAGMENTS
	.align		4
.L_33:
        /*0018*/ 	.byte	0x04, 0x4f
        /*001a*/ 	.short	(.L_35 - .L_34)


	//   ....[0]....
.L_34:
        /*001c*/ 	.word	0x00000007


	//----- nvinfo : EIATTR_RESERVED_SMEM_USED
	.align		4
.L_35:
        /*0020*/ 	.byte	0x01, 0x41
	.zero		2


	//----- nvinfo : EIATTR_SPARSE_MMA_MASK
	.align		4
        /*0024*/ 	.byte	0x03, 0x50
        /*0026*/ 	.short	0x0000


	//----- nvinfo : EIATTR_TCGEN05_2CTA_USED
	.align		4
        /*0028*/ 	.byte	0x01, 0x52
	.zero		2


	//----- nvinfo : EIATTR_MAXREG_COUNT
	.align		4
        /*002c*/ 	.byte	0x03, 0x1b
        /*002e*/ 	.short	0x00ff


	//----- nvinfo : EIATTR_NUM_BARRIERS
	.align		4
        /*0030*/ 	.byte	0x02, 0x4c
        /*0032*/ 	.byte	0x07
	.zero		1


	//----- nvinfo : EIATTR_EXTERNS
	.align		4
        /*0034*/ 	.byte	0x04, 0x0f
        /*0036*/ 	.short	(.L_37 - .L_36)


	//   ....[0]....
	.align		4
.L_36:
        /*0038*/ 	.word	index@(__assertfail)


	//----- nvinfo : EIATTR_MERCURY_ISA_VERSION
	.align		4
.L_37:
        /*003c*/ 	.byte	0x03, 0x5f
        /*003e*/ 	.short	0x0101


	//----- nvinfo : EIATTR_INT_WARP_WIDE_INSTR_OFFSETS
	.align		4
        /*0040*/ 	.byte	0x04, 0x31
        /*0042*/ 	.short	(.L_39 - .L_38)


	//   ....[0]....
.L_38:
        /*0044*/ 	.word	0x00000ed0


	//   ....[1]....
        /*0048*/ 	.word	0x00000f70


	//   ....[2]....
        /*004c*/ 	.word	0x00005050


	//   ....[3]....
        /*0050*/ 	.word	0x00005070


	//   ....[4]....
        /*0054*/ 	.word	0x000050a0


	//   ....[5]....
        /*0058*/ 	.word	0x00005be0


	//   ....[6]....
        /*005c*/ 	.word	0x00005c50


	//   ....[7]....
        /*0060*/ 	.word	0x00005d30


	//   ....[8]....
        /*0064*/ 	.word	0x00005db0


	//   ....[9]....
        /*0068*/ 	.word	0x00005eb0


	//   ....[10]....
        /*006c*/ 	.word	0x00005f30


	//   ....[11]....
        /*0070*/ 	.word	0x00006020


	//   ....[12]....
        /*0074*/ 	.word	0x000060d0


	//----- nvinfo : EIATTR_COOP_GROUP_MASK_REGIDS
	.align		4
.L_39:
        /*0078*/ 	.byte	0x04, 0x29
        /*007a*/ 	.short	(.L_41 - .L_40)


	//   ....[0]....
.L_40:
        /*007c*/ 	.word	0xffffffff


	//   ....[1]....
        /*0080*/ 	.word	0xffffffff


	//   ....[2]....
        /*0084*/ 	.word	0xffffffff


	//   ....[3]....
        /*0088*/ 	.word	0xffffffff


	//   ....[4]....
        /*008c*/ 	.word	0xffffffff


	//   ....[5]....
        /*0090*/ 	.word	0xffffffff


	//   ....[6]....
        /*0094*/ 	.word	0xffffffff


	//   ....[7]....
        /*0098*/ 	.word	0xffffffff


	//   ....[8]....
        /*009c*/ 	.word	0xffffffff


	//   ....[9]....
        /*00a0*/ 	.word	0xffffffff


	//   ....[10]....
        /*00a4*/ 	.word	0xffffffff


	//   ....[11]....
        /*00a8*/ 	.word	0xffffffff


	//   ....[12]....
        /*00ac*/ 	.word	0xffffffff


	//   ....[13]....
        /*00b0*/ 	.word	0xffffffff


	//----- nvinfo : EIATTR_COOP_GROUP_INSTR_OFFSETS
	.align		4
.L_41:
        /*00b4*/ 	.byte	0x04, 0x28
        /*00b6*/ 	.short	(.L_43 - .L_42)


	//   ....[0]....
.L_42:
        /*00b8*/ 	.word	0x000000b0


	//   ....[1]....
        /*00bc*/ 	.word	0x00000570


	//   ....[2]....
        /*00c0*/ 	.word	0x00000880


	//   ....[3]....
        /*00c4*/ 	.word	0x00000a10


	//   ....[4]....
        /*00c8*/ 	.word	0x00000b00


	//   ....[5]....
        /*00cc*/ 	.word	0x00000c60


	//   ....[6]....
        /*00d0*/ 	.word	0x00000db0


	//   ....[7]....
        /*00d4*/ 	.word	0x00000ff0


	//   ....[8]....
        /*00d8*/ 	.word	0x00002a20


	//   ....[9]....
        /*00dc*/ 	.word	0x00003de0


	//   ....[10]....
        /*00e0*/ 	.word	0x000042b0


	//   ....[11]....
        /*00e4*/ 	.word	0x000042e0


	//   ....[12]....
        /*00e8*/ 	.word	0x00004f50


	//   ....[13]....
        /*00ec*/ 	.word	0x00005160


	//----- nvinfo : EIATTR_VRC_CTA_INIT_COUNT
	.align		4
.L_43:
        /*00f0*/ 	.byte	0x02, 0x4a
        /*00f2*/ 	.byte	0x80
	.zero		1


	//----- nvinfo : EIATTR_SYSCALL_OFFSETS
	.align		4
        /*00f4*/ 	.byte	0x04, 0x46
        /*00f6*/ 	.short	(.L_45 - .L_44)


	//   ....[0]....
.L_44:
        /*00f8*/ 	.word	0x00006d20


	//   ....[1]....
        /*00fc*/ 	.word	0x00006e10


	//   ....[2]....
        /*0100*/ 	.word	0x00007570


	//   ....[3]....
        /*0104*/ 	.word	0x000081f0


	//   ....[4]....
        /*0108*/ 	.word	0x00008e50


	//   ....[5]....
        /*010c*/ 	.word	0x00009ab0


	//----- nvinfo : EIATTR_MBARRIER_INSTR_OFFSETS
	.align		4
.L_45:
        /*0110*/ 	.byte	0x04, 0x39
        /*0112*/ 	.short	(.L_47 - .L_46)


	//   ....[0]....
.L_46:
        /*0114*/ 	.word	0x000006c0
        /*0118*/ 	.word	0x000000ff
        /*011c*/ 	.word	0x00000000
        /*0120*/ 	.short	0x0100
        /*0122*/ 	.byte	0x04
	.zero		1


	//   ....[1]....
        /*0124*/ 	.word	0x000006d0
        /*0128*/ 	.word	0x000000ff
        /*012c*/ 	.word	0x00000068
        /*0130*/ 	.short	0x0100
        /*0132*/ 	.byte	0x04
	.zero		1


	//   ....[2]....
        /*0134*/ 	.word	0x000006e0
        /*0138*/ 	.word	0x000000ff
        /*013c*/ 	.word	0x00000008
        /*0140*/ 	.short	0x0100
        /*0142*/ 	.byte	0x04
	.zero		1


	//   ....[3]....
        /*0144*/ 	.word	0x000006f0
        /*0148*/ 	.word	0x000000ff
        /*014c*/ 	.word	0x00000070
        /*0150*/ 	.short	0x0100
        /*0152*/ 	.byte	0x04
	.zero		1


	//   ....[4]....
        /*0154*/ 	.word	0x00000700
        /*0158*/ 	.word	0x000000ff
        /*015c*/ 	.word	0x00000010
        /*0160*/ 	.short	0x0100
        /*0162*/ 	.byte	0x04
	.zero		1


	//   ....[5]....
        /*0164*/ 	.word	0x00000710
        /*0168*/ 	.word	0x000000ff
        /*016c*/ 	.word	0x00000078
        /*0170*/ 	.short	0x0100
        /*0172*/ 	.byte	0x04
	.zero		1


	//   ....[6]....
        /*0174*/ 	.word	0x00000720
        /*0178*/ 	.word	0x000000ff
        /*017c*/ 	.word	0x00000018
        /*0180*/ 	.short	0x0100
        /*0182*/ 	.byte	0x04
	.zero		1


	//   ....[7]....
        /*0184*/ 	.word	0x00000730
        /*0188*/ 	.word	0x000000ff
        /*018c*/ 	.word	0x00000080
        /*0190*/ 	.short	0x0100
        /*0192*/ 	.byte	0x04
	.zero		1


	//   ....[8]....
        /*0194*/ 	.word	0x00000740
        /*0198*/ 	.word	0x000000ff
        /*019c*/ 	.word	0x00000020
        /*01a0*/ 	.short	0x0100
        /*01a2*/ 	.byte	0x04
	.zero		1


	//   ....[9]....
        /*01a4*/ 	.word	0x00000750
        /*01a8*/ 	.word	0x000000ff
        /*01ac*/ 	.word	0x00000088
        /*01b0*/ 	.short	0x0100
        /*01b2*/ 	.byte	0x04
	.zero		1


	//   ....[10]....
        /*01b4*/ 	.word	0x00000760
        /*01b8*/ 	.word	0x000000ff
        /*01bc*/ 	.word	0x00000028
        /*01c0*/ 	.short	0x0100
        /*01c2*/ 	.byte	0x04
	.zero		1


	//   ....[11]....
        /*01c4*/ 	.word	0x00000770
        /*01c8*/ 	.word	0x000000ff
        /*01cc*/ 	.word	0x00000090
        /*01d0*/ 	.short	0x0100
        /*01d2*/ 	.byte	0x04
	.zero		1


	//   ....[12]....
        /*01d4*/ 	.word	0x00000780
        /*01d8*/ 	.word	0x000000ff
        /*01dc*/ 	.word	0x00000030
        /*01e0*/ 	.short	0x0100
        /*01e2*/ 	.byte	0x04
	.zero		1


	//   ....[13]....
        /*01e4*/ 	.word	0x00000790
        /*01e8*/ 	.word	0x000000ff
        /*01ec*/ 	.word	0x00000098
        /*01f0*/ 	.short	0x0100
        /*01f2*/ 	.byte	0x04
	.zero		1


	//   ....[14]....
        /*01f4*/ 	.word	0x000007a0
        /*01f8*/ 	.word	0x000000ff
        /*01fc*/ 	.word	0x00000038
        /*0200*/ 	.short	0x0100
        /*0202*/ 	.byte	0x04
	.zero		1


	//   ....[15]....
        /*0204*/ 	.word	0x000007b0
        /*0208*/ 	.word	0x000000ff
        /*020c*/ 	.word	0x000000a0
        /*0210*/ 	.short	0x0100
        /*0212*/ 	.byte	0x04
	.zero		1


	//   ....[16]....
        /*0214*/ 	.word	0x000007c0
        /*0218*/ 	.word	0x000000ff
        /*021c*/ 	.word	0x00000040
        /*0220*/ 	.short	0x0100
        /*0222*/ 	.byte	0x04
	.zero		1


	//   ....[17]....
        /*0224*/ 	.word	0x000007d0
        /*0228*/ 	.word	0x000000ff
        /*022c*/ 	.word	0x000000a8
        /*0230*/ 	.short	0x0100
        /*0232*/ 	.byte	0x04
	.zero		1


	//   ....[18]....
        /*0234*/ 	.word	0x000007e0
        /*0238*/ 	.word	0x000000ff
        /*023c*/ 	.word	0x00000048
        /*0240*/ 	.short	0x0100
        /*0242*/ 	.byte	0x04
	.zero		1


	//   ....[19]....
        /*0244*/ 	.word	0x000007f0
        /*0248*/ 	.word	0x000000ff
        /*024c*/ 	.word	0x000000b0
        /*0250*/ 	.short	0x0100
        /*0252*/ 	.byte	0x04
	.zero		1


	//   ....[20]....
        /*0254*/ 	.word	0x00000800
        /*0258*/ 	.word	0x000000ff
        /*025c*/ 	.word	0x00000050
        /*0260*/ 	.short	0x0100
        /*0262*/ 	.byte	0x04
	.zero		1


	//   ....[21]....
        /*0264*/ 	.word	0x00000810
        /*0268*/ 	.word	0x000000ff
        /*026c*/ 	.word	0x000000b8
        /*0270*/ 	.short	0x0100
        /*0272*/ 	.byte	0x04
	.zero		1


	//   ....[22]....
        /*0274*/ 	.word	0x00000820
        /*0278*/ 	.word	0x000000ff
        /*027c*/ 	.word	0x00000058
        /*0280*/ 	.short	0x0100
        /*0282*/ 	.byte	0x04
	.zero		1


	//   ....[23]....
        /*0284*/ 	.word	0x00000830
        /*0288*/ 	.word	0x000000ff
        /*028c*/ 	.word	0x000000c0
        /*0290*/ 	.short	0x0100
        /*0292*/ 	.byte	0x04
	.zero		1


	//   ....[24]....
        /*0294*/ 	.word	0x00000840
        /*0298*/ 	.word	0x000000ff
        /*029c*/ 	.word	0x00000060
        /*02a0*/ 	.short	0x0100
        /*02a2*/ 	.byte	0x04
	.zero		1


	//   ....[25]....
        /*02a4*/ 	.word	0x00000850
        /*02a8*/ 	.word	0x000000ff
        /*02ac*/ 	.word	0x000000c8
        /*02b0*/ 	.short	0x0100
        /*02b2*/ 	.byte	0x04
	.zero		1


	//   ....[26]....
        /*02b4*/ 	.word	0x00000980
        /*02b8*/ 	.word	0x000000ff
        /*02bc*/ 	.word	0x000000d0
        /*02c0*/ 	.short	0x0100
        /*02c2*/ 	.byte	0x04
	.zero		1


	//   ....[27]....
        /*02c4*/ 	.word	0x00000990
        /*02c8*/ 	.word	0x000000ff
        /*02cc*/ 	.word	0x000000f0
        /*02d0*/ 	.short	0x0100
        /*02d2*/ 	.byte	0x04
	.zero		1


	//   ....[28]....
        /*02d4*/ 	.word	0x000009a0
        /*02d8*/ 	.word	0x000000ff
        /*02dc*/ 	.word	0x000000d8
        /*02e0*/ 	.short	0x0100
        /*02e2*/ 	.byte	0x04
	.zero		1


	//   ....[29]....
        /*02e4*/ 	.word	0x000009b0
        /*02e8*/ 	.word	0x000000ff
        /*02ec*/ 	.word	0x000000f8
        /*02f0*/ 	.short	0x0100
        /*02f2*/ 	.byte	0x04
	.zero		1


	//   ....[30]....
        /*02f4*/ 	.word	0x000009c0
        /*02f8*/ 	.word	0x000000ff
        /*02fc*/ 	.word	0x000000e0
        /*0300*/ 	.short	0x0100
        /*0302*/ 	.byte	0x04
	.zero		1


	//   ....[31]....
        /*0304*/ 	.word	0x000009d0
        /*0308*/ 	.word	0x000000ff
        /*030c*/ 	.word	0x00000100
        /*0310*/ 	.short	0x0100
        /*0312*/ 	.byte	0x04
	.zero		1


	//   ....[32]....
        /*0314*/ 	.word	0x000009e0
        /*0318*/ 	.word	0x000000ff
        /*031c*/ 	.word	0x000000e8
        /*0320*/ 	.short	0x0100
        /*0322*/ 	.byte	0x04
	.zero		1


	//   ....[33]....
        /*0324*/ 	.word	0x000009f0
        /*0328*/ 	.word	0x000000ff
        /*032c*/ 	.word	0x00000108
        /*0330*/ 	.short	0x0100
        /*0332*/ 	.byte	0x04
	.zero		1


	//   ....[34]....
        /*0334*/ 	.word	0x00000ad0
        /*0338*/ 	.word	0x000000ff
        /*033c*/ 	.word	0x00000110
        /*0340*/ 	.short	0x0100
        /*0342*/ 	.byte	0x06
	.zero		1


	//   ....[35]....
        /*0344*/ 	.word	0x00000ae0
        /*0348*/ 	.word	0x000000ff
        /*034c*/ 	.word	0x00000118
        /*0350*/ 	.short	0x0100
        /*0352*/ 	.byte	0x06
	.zero		1


	//   ....[36]....
        /*0354*/ 	.word	0x00000c10
        /*0358*/ 	.word	0x000000ff
        /*035c*/ 	.word	0x00000120
        /*0360*/ 	.short	0x0100
        /*0362*/ 	.byte	0x06
	.zero		1


	//   ....[37]....
        /*0364*/ 	.word	0x00000c20
        /*0368*/ 	.word	0x000000ff
        /*036c*/ 	.word	0x00000130
        /*0370*/ 	.short	0x0100
        /*0372*/ 	.byte	0x06
	.zero		1


	//   ....[38]....
        /*0374*/ 	.word	0x00000c30
        /*0378*/ 	.word	0x000000ff
        /*037c*/ 	.word	0x00000128
        /*0380*/ 	.short	0x0100
        /*0382*/ 	.byte	0x06
	.zero		1


	//   ....[39]....
        /*0384*/ 	.word	0x00000c40
        /*0388*/ 	.word	0x000000ff
        /*038c*/ 	.word	0x00000138
        /*0390*/ 	.short	0x0100
        /*0392*/ 	.byte	0x06
	.zero		1


	//   ....[40]....
        /*0394*/ 	.word	0x00000d60
        /*0398*/ 	.word	0x000000ff
        /*039c*/ 	.word	0x00000140
        /*03a0*/ 	.short	0x0100
        /*03a2*/ 	.byte	0x04
	.zero		1


	//   ....[41]....
        /*03a4*/ 	.word	0x00000d70
        /*03a8*/ 	.word	0x000000ff
        /*03ac*/ 	.word	0x00000150
        /*03b0*/ 	.short	0x0100
        /*03b2*/ 	.byte	0x04
	.zero		1


	//   ....[42]....
        /*03b4*/ 	.word	0x00000d80
        /*03b8*/ 	.word	0x000000ff
        /*03bc*/ 	.word	0x00000148
        /*03c0*/ 	.short	0x0100
        /*03c2*/ 	.byte	0x04
	.zero		1


	//   ....[43]....
        /*03c4*/ 	.word	0x00000d90
        /*03c8*/ 	.word	0x000000ff
        /*03cc*/ 	.word	0x00000158
        /*03d0*/ 	.short	0x0100
        /*03d2*/ 	.byte	0x04
	.zero		1


	//   ....[44]....
        /*03d4*/ 	.word	0x00000e80
        /*03d8*/ 	.word	0x000000ff
        /*03dc*/ 	.word	0x00000160
        /*03e0*/ 	.short	0x0100
        /*03e2*/ 	.byte	0x04
	.zero		1


	//   ....[45]....
        /*03e4*/ 	.word	0x00000e90
        /*03e8*/ 	.word	0x000000ff
        /*03ec*/ 	.word	0x00000170
        /*03f0*/ 	.short	0x0100
        /*03f2*/ 	.byte	0x04
	.zero		1


	//   ....[46]....
        /*03f4*/ 	.word	0x00000ea0
        /*03f8*/ 	.word	0x000000ff
        /*03fc*/ 	.word	0x00000168
        /*0400*/ 	.short	0x0100
        /*0402*/ 	.byte	0x04
	.zero		1


	//   ....[47]....
        /*0404*/ 	.word	0x00000eb0
        /*0408*/ 	.word	0x000000ff
        /*040c*/ 	.word	0x00000178
        /*0410*/ 	.short	0x0100
        /*0412*/ 	.byte	0x04
	.zero		1


	//   ....[48]....
        /*0414*/ 	.word	0x00000fb0
        /*0418*/ 	.word	0x000000ff
        /*041c*/ 	.word	0x00000180
        /*0420*/ 	.short	0x0100
        /*0422*/ 	.byte	0x06
	.zero		1


	//   ....[49]....
        /*0424*/ 	.word	0x00001f10
        /*0428*/ 	.word	0x00000003
        /*042c*/ 	.word	0x00000170
        /*0430*/ 	.short	0x010a
        /*0432*/ 	.byte	0xff
	.zero		1


	//   ....[50]....
        /*0434*/ 	.word	0x00001f40
        /*0438*/ 	.word	0x00000003
        /*043c*/ 	.word	0x00000160
        /*0440*/ 	.short	0x0101
        /*0442*/ 	.byte	0xff
	.zero		1


	//   ....[51]....
        /*0444*/ 	.word	0x00002010
        /*0448*/ 	.word	0x000000ff
        /*044c*/ 	.word	0x00000068
        /*0450*/ 	.short	0x010a
        /*0452*/ 	.byte	0x04
	.zero		1


	//   ....[52]....
        /*0454*/ 	.word	0x00002120
        /*0458*/ 	.word	0x000000ff
        /*045c*/ 	.word	0x00000068
        /*0460*/ 	.short	0x010a
        /*0462*/ 	.byte	0x05
	.zero		1


	//   ....[53]....
        /*0464*/ 	.word	0x00002280
        /*0468*/ 	.word	0x000000ff
        /*046c*/ 	.word	0x00000068
        /*0470*/ 	.short	0x010a
        /*0472*/ 	.byte	0x07
	.zero		1


	//   ....[54]....
        /*0474*/ 	.word	0x00002560
        /*0478*/ 	.word	0x000000ff
        /*047c*/ 	.word	0x00000118
        /*0480*/ 	.short	0x0101
        /*0482*/ 	.byte	0x06
	.zero		1


	//   ....[55]....
        /*0484*/ 	.word	0x00002580
        /*0488*/ 	.word	0x000000ff
        /*048c*/ 	.word	0x00000068
        /*0490*/ 	.short	0x010a
        /*0492*/ 	.byte	0x04
	.zero		1


	//   ....[56]....
        /*0494*/ 	.word	0x00002600
        /*0498*/ 	.word	0x000000ff
        /*049c*/ 	.word	0x00000068
        /*04a0*/ 	.short	0x010a
        /*04a2*/ 	.byte	0x0e
	.zero		1


	//   ....[57]....
        /*04a4*/ 	.word	0x00002740
        /*04a8*/ 	.word	0x000000ff
        /*04ac*/ 	.word	0x00000068
        /*04b0*/ 	.short	0x010a
        /*04b2*/ 	.byte	0x04
	.zero		1


	//   ....[58]....
        /*04b4*/ 	.word	0x00002a50
        /*04b8*/ 	.word	0x00000003
        /*04bc*/ 	.word	0x00000120
        /*04c0*/ 	.short	0x010a
        /*04c2*/ 	.byte	0xff
	.zero		1


	//   ....[59]....
        /*04c4*/ 	.word	0x00002ba0
        /*04c8*/ 	.word	0x00000000
        /*04cc*/ 	.word	0x00000000
        /*04d0*/ 	.short	0x0101
        /*04d2*/ 	.byte	0xff
	.zero		1


	//   ....[60]....
        /*04d4*/ 	.word	0x00003150
        /*04d8*/ 	.word	0x000000ff
        /*04dc*/ 	.word	0x00000000
        /*04e0*/ 	.short	0x010a
        /*04e2*/ 	.byte	0x04
	.zero		1


	//   ....[61]....
        /*04e4*/ 	.word	0x000031e0
        /*04e8*/ 	.word	0x000000ff
        /*04ec*/ 	.word	0x00000000
        /*04f0*/ 	.short	0x010a
        /*04f2*/ 	.byte	0x05
	.zero		1


	//   ....[62]....
        /*04f4*/ 	.word	0x00003270
        /*04f8*/ 	.word	0x000000ff
        /*04fc*/ 	.word	0x00000000
        /*0500*/ 	.short	0x010a
        /*0502*/ 	.byte	0x05
	.zero		1


	//   ....[63]....
        /*0504*/ 	.word	0x00003300
        /*0508*/ 	.word	0x000000ff
        /*050c*/ 	.word	0x00000000
        /*0510*/ 	.short	0x010a
        /*0512*/ 	.byte	0x05
	.zero		1


	//   ....[64]....
        /*0514*/ 	.word	0x00003390
        /*0518*/ 	.word	0x000000ff
        /*051c*/ 	.word	0x00000000
        /*0520*/ 	.short	0x010a
        /*0522*/ 	.byte	0x05
	.zero		1


	//   ....[65]....
        /*0524*/ 	.word	0x00003420
        /*0528*/ 	.word	0x000000ff
        /*052c*/ 	.word	0x00000000
        /*0530*/ 	.short	0x010a
        /*0532*/ 	.byte	0x05
	.zero		1


	//   ....[66]....
        /*0534*/ 	.word	0x000034b0
        /*0538*/ 	.word	0x000000ff
        /*053c*/ 	.word	0x00000000
        /*0540*/ 	.short	0x010a
        /*0542*/ 	.byte	0x05
	.zero		1


	//   ....[67]....
        /*0544*/ 	.word	0x00003540
        /*0548*/ 	.word	0x000000ff
        /*054c*/ 	.word	0x00000000
        /*0550*/ 	.short	0x010a
        /*0552*/ 	.byte	0x05
	.zero		1


	//   ....[68]....
        /*0554*/ 	.word	0x000035d0
        /*0558*/ 	.word	0x000000ff
        /*055c*/ 	.word	0x00000000
        /*0560*/ 	.short	0x010a
        /*0562*/ 	.byte	0x05
	.zero		1


	//   ....[69]....
        /*0564*/ 	.word	0x00003660
        /*0568*/ 	.word	0x000000ff
        /*056c*/ 	.word	0x00000000
        /*0570*/ 	.short	0x010a
        /*0572*/ 	.byte	0x05
	.zero		1


	//   ....[70]....
        /*0574*/ 	.word	0x000036f0
        /*0578*/ 	.word	0x000000ff
        /*057c*/ 	.word	0x00000000
        /*0580*/ 	.short	0x010a
        /*0582*/ 	.byte	0x05
	.zero		1


	//   ....[71]....
        /*0584*/ 	.word	0x00003780
        /*0588*/ 	.word	0x000000ff
        /*058c*/ 	.word	0x00000000
        /*0590*/ 	.short	0x010a
        /*0592*/ 	.byte	0x05
	.zero		1


	//   ....[72]....
        /*0594*/ 	.word	0x00003820
        /*0598*/ 	.word	0x00000000
        /*059c*/ 	.word	0x00000000
        /*05a0*/ 	.short	0x010a
        /*05a2*/ 	.byte	0xff
	.zero		1


	//   ....[73]....
        /*05a4*/ 	.word	0x00003940
        /*05a8*/ 	.word	0x00000002
        /*05ac*/ 	.word	0x00000160
        /*05b0*/ 	.short	0x010a
        /*05b2*/ 	.byte	0xff
	.zero		1


	//   ....[74]....
        /*05b4*/ 	.word	0x000039a0
        /*05b8*/ 	.word	0x00000004
        /*05bc*/ 	.word	0x00000000
        /*05c0*/ 	.short	0x0101
        /*05c2*/ 	.byte	0xff
	.zero		1


	//   ....[75]....
        /*05c4*/ 	.word	0x000039c0
        /*05c8*/ 	.word	0x000000ff
        /*05cc*/ 	.word	0x00000130
        /*05d0*/ 	.short	0x010a
        /*05d2*/ 	.byte	0x04
	.zero		1


	//   ....[76]....
        /*05d4*/ 	.word	0x00003ae0
        /*05d8*/ 	.word	0x00000002
        /*05dc*/ 	.word	0x00000120
        /*05e0*/ 	.short	0x010a
        /*05e2*/ 	.byte	0xff
	.zero		1


	//   ....[77]....
        /*05e4*/ 	.word	0x00003bf0
        /*05e8*/ 	.word	0x00000002
        /*05ec*/ 	.word	0x00000000
        /*05f0*/ 	.short	0x0101
        /*05f2*/ 	.byte	0xff
	.zero		1


	//   ....[78]....
        /*05f4*/ 	.word	0x00003c80
        /*05f8*/ 	.word	0x000000ff
        /*05fc*/ 	.word	0x00000130
        /*0600*/ 	.short	0x0106
        /*0602*/ 	.byte	0x04
	.zero		1


	//   ....[79]....
        /*0604*/ 	.word	0x00003ca0
        /*0608*/ 	.word	0x000000ff
        /*060c*/ 	.word	0x00000130
        /*0610*/ 	.short	0x010a
        /*0612*/ 	.byte	0x04
	.zero		1


	//   ....[80]....
        /*0614*/ 	.word	0x00003d30
        /*0618*/ 	.word	0x000000ff
        /*061c*/ 	.word	0x00000130
        /*0620*/ 	.short	0x0106
        /*0622*/ 	.byte	0x07
	.zero		1


	//   ....[81]....
        /*0624*/ 	.word	0x00003d70
        /*0628*/ 	.word	0x00000000
        /*062c*/ 	.word	0x00000130
        /*0630*/ 	.short	0x010a
        /*0632*/ 	.byte	0xff
	.zero		1


	//   ....[82]....
        /*0634*/ 	.word	0x00003fb0
        /*0638*/ 	.word	0x000000ff
        /*063c*/ 	.word	0x00000008
        /*0640*/ 	.short	0x010a
        /*0642*/ 	.byte	0x05
	.zero		1


	//   ....[83]....
        /*0644*/ 	.word	0x00003fd0
        /*0648*/ 	.word	0x000000ff
        /*064c*/ 	.word	0x00000008
        /*0650*/ 	.short	0x010a
        /*0652*/ 	.byte	0x05
	.zero		1


	//   ....[84]....
        /*0654*/ 	.word	0x00004160
        /*0658*/ 	.word	0x000000ff
        /*065c*/ 	.word	0x00000008
        /*0660*/ 	.short	0x010a
        /*0662*/ 	.byte	0x05
	.zero		1


	//   ....[85]....
        /*0664*/ 	.word	0x00004180
        /*0668*/ 	.word	0x000000ff
        /*066c*/ 	.word	0x00000008
        /*0670*/ 	.short	0x010a
        /*0672*/ 	.byte	0x05
	.zero		1


	//   ....[86]....
        /*0674*/ 	.word	0x00004240
        /*0678*/ 	.word	0x000000ff
        /*067c*/ 	.word	0x00000000
        /*0680*/ 	.short	0x0101
        /*0682*/ 	.byte	0x04
	.zero		1


	//   ....[87]....
        /*0684*/ 	.word	0x000046c0
        /*0688*/ 	.word	0x00000000
        /*068c*/ 	.word	0x00000120
        /*0690*/ 	.short	0x010a
        /*0692*/ 	.byte	0xff
	.zero		1


	//   ....[88]....
        /*0694*/ 	.word	0x00004780
        /*0698*/ 	.word	0x00000000
        /*069c*/ 	.word	0x00000000
        /*06a0*/ 	.short	0x0101
        /*06a2*/ 	.byte	0xff
	.zero		1


	//   ....[89]....
        /*06a4*/ 	.word	0x00004840
        /*06a8*/ 	.word	0x000000ff
        /*06ac*/ 	.word	0x00000000
        /*06b0*/ 	.short	0x010a
        /*06b2*/ 	.byte	0x04
	.zero		1


	//   ....[90]....
        /*06b4*/ 	.word	0x00004850
        /*06b8*/ 	.word	0x000000ff
        /*06bc*/ 	.word	0x00000150
        /*06c0*/ 	.short	0x010a
        /*06c2*/ 	.byte	0x2b
	.zero		1


	//   ....[91]....
        /*06c4*/ 	.word	0x00004900
        /*06c8*/ 	.word	0x000000ff
        /*06cc*/ 	.word	0x00000000
        /*06d0*/ 	.short	0x010a
        /*06d2*/ 	.byte	0x07
	.zero		1


	//   ....[92]....
        /*06d4*/ 	.word	0x00004a30
        /*06d8*/ 	.word	0x000000ff
        /*06dc*/ 	.word	0x00000000
        /*06e0*/ 	.short	0x010a
        /*06e2*/ 	.byte	0x04
	.zero		1


	//   ....[93]....
        /*06e4*/ 	.word	0x00004d60
        /*06e8*/ 	.word	0x000000ff
        /*06ec*/ 	.word	0x00000000
        /*06f0*/ 	.short	0x010a
        /*06f2*/ 	.byte	0x04
	.zero		1


	//   ....[94]....
        /*06f4*/ 	.word	0x00004e00
        /*06f8*/ 	.word	0x00000000
        /*06fc*/ 	.word	0x00000000
        /*0700*/ 	.short	0x010a
        /*0702*/ 	.byte	0xff
	.zero		1


	//   ....[95]....
        /*0704*/ 	.word	0x00004e40
        /*0708*/ 	.word	0x00000000
        /*070c*/ 	.word	0x00000000
        /*0710*/ 	.short	0x010a
        /*0712*/ 	.byte	0xff
	.zero		1


	//   ....[96]....
        /*0714*/ 	.word	0x00004eb0
        /*0718*/ 	.word	0x000000ff
        /*071c*/ 	.word	0x00000000
        /*0720*/ 	.short	0x0101
        /*0722*/ 	.byte	0x04
	.zero		1


	//   ....[97]....
        /*0724*/ 	.word	0x00004ef0
        /*0728*/ 	.word	0x000000ff
        /*072c*/ 	.word	0x00000180
        /*0730*/ 	.short	0x010a
        /*0732*/ 	.byte	0x1a
	.zero		1


	//   ....[98]....
        /*0734*/ 	.word	0x00004f40
        /*0738*/ 	.word	0x000000ff
        /*073c*/ 	.word	0x00000000
        /*0740*/ 	.short	0x0101
        /*0742*/ 	.byte	0x04
	.zero		1


	//   ....[99]....
        /*0744*/ 	.word	0x000053e0
        /*0748*/ 	.word	0x0000000c
        /*074c*/ 	.word	0x00000120
        /*0750*/ 	.short	0x010a
        /*0752*/ 	.byte	0xff
	.zero		1


	//   ....[100]....
        /*0754*/ 	.word	0x00005550
        /*0758*/ 	.word	0x00000000
        /*075c*/ 	.word	0x00000000
        /*0760*/ 	.short	0x0101
        /*0762*/ 	.byte	0xff
	.zero		1


	//   ....[101]....
        /*0764*/ 	.word	0x000059e0
        /*0768*/ 	.word	0x000000ff
        /*076c*/ 	.word	0x00000118
        /*0770*/ 	.short	0x010a
        /*0772*/ 	.byte	0x15
	.zero		1


	//   ....[102]....
        /*0774*/ 	.word	0x00005b60
        /*0778*/ 	.word	0x000000ff
        /*077c*/ 	.word	0x000000f0
        /*0780*/ 	.short	0x010a
        /*0782*/ 	.byte	0x15
	.zero		1


	//   ....[103]....
        /*0784*/ 	.word	0x00005ce0
        /*0788*/ 	.word	0x000000ff
        /*078c*/ 	.word	0x000000d0
        /*0790*/ 	.short	0x010b
        /*0792*/ 	.byte	0x15
	.zero		1


	//   ....[104]....
        /*0794*/ 	.word	0x00005cf0
        /*0798*/ 	.word	0x000000ff
        /*079c*/ 	.word	0x00000000
        /*07a0*/ 	.short	0x0101
        /*07a2*/ 	.byte	0x06
	.zero		1


	//   ....[105]....
        /*07a4*/ 	.word	0x00005d00
        /*07a8*/ 	.word	0x000000ff
        /*07ac*/ 	.word	0x000000f8
        /*07b0*/ 	.short	0x010a
        /*07b2*/ 	.byte	0x15
	.zero		1


	//   ....[106]....
        /*07b4*/ 	.word	0x00005e60
        /*07b8*/ 	.word	0x000000ff
        /*07bc*/ 	.word	0x000000d8
        /*07c0*/ 	.short	0x010b
        /*07c2*/ 	.byte	0x15
	.zero		1


	//   ....[107]....
        /*07c4*/ 	.word	0x00005e70
        /*07c8*/ 	.word	0x000000ff
        /*07cc*/ 	.word	0x00000000
        /*07d0*/ 	.short	0x0101
        /*07d2*/ 	.byte	0x06
	.zero		1


	//   ....[108]....
        /*07d4*/ 	.word	0x00005e80
        /*07d8*/ 	.word	0x000000ff
        /*07dc*/ 	.word	0x00000100
        /*07e0*/ 	.short	0x010a
        /*07e2*/ 	.byte	0x15
	.zero		1


	//   ....[109]....
        /*07e4*/ 	.word	0x00005fd0
        /*07e8*/ 	.word	0x000000ff
        /*07ec*/ 	.word	0x000000e0
        /*07f0*/ 	.short	0x010b
        /*07f2*/ 	.byte	0x15
	.zero		1


	//   ....[110]....
        /*07f4*/ 	.word	0x00005fe0
        /*07f8*/ 	.word	0x000000ff
        /*07fc*/ 	.word	0x00000000
        /*0800*/ 	.short	0x0101
        /*0802*/ 	.byte	0x06
	.zero		1


	//   ....[111]....
        /*0804*/ 	.word	0x00005ff0
        /*0808*/ 	.word	0x000000ff
        /*080c*/ 	.word	0x00000108
        /*0810*/ 	.short	0x010a
        /*0812*/ 	.byte	0x15
	.zero		1


	//   ....[112]....
        /*0814*/ 	.word	0x000061d0
        /*0818*/ 	.word	0x000000ff
        /*081c*/ 	.word	0x000000e8
        /*0820*/ 	.short	0x010b
        /*0822*/ 	.byte	0x15
	.zero		1


	//   ....[113]....
        /*0824*/ 	.word	0x000061e0
        /*0828*/ 	.word	0x000000ff
        /*082c*/ 	.word	0x00000000
        /*0830*/ 	.short	0x0101
        /*0832*/ 	.byte	0x25
	.zero		1


	//   ....[114]....
        /*0834*/ 	.word	0x00006220
        /*0838*/ 	.word	0x000000ff
        /*083c*/ 	.word	0x000000f0
        /*0840*/ 	.short	0x010a
        /*0842*/ 	.byte	0x15
	.zero		1


	//   ....[115]....
        /*0844*/ 	.word	0x00006240
        /*0848*/ 	.word	0x000000ff
        /*084c*/ 	.word	0x000000f8
        /*0850*/ 	.short	0x010a
        /*0852*/ 	.byte	0x15
	.zero		1


	//   ....[116]....
        /*0854*/ 	.word	0x00006260
        /*0858*/ 	.word	0x000000ff
        /*085c*/ 	.word	0x00000100
        /*0860*/ 	.short	0x010a
        /*0862*/ 	.byte	0x15
	.zero		1


	//   ....[117]....
        /*0864*/ 	.word	0x000062a0
        /*0868*/ 	.word	0x00000000
        /*086c*/ 	.word	0x00000108
        /*0870*/ 	.short	0x010a
        /*0872*/ 	.byte	0xff
	.zero		1


	//   ....[118]....
        /*0874*/ 	.word	0x000065b0
        /*0878*/ 	.word	0x00000003
        /*087c*/ 	.word	0x00000120
        /*0880*/ 	.short	0x010a
        /*0882*/ 	.byte	0xff
	.zero		1


	//   ....[119]....
        /*0884*/ 	.word	0x00006730
        /*0888*/ 	.word	0x00000000
        /*088c*/ 	.word	0x00000000
        /*0890*/ 	.short	0x0101
        /*0892*/ 	.byte	0xff
	.zero		1


	//   ....[120]....
        /*0894*/ 	.word	0x00007250
        /*0898*/ 	.word	0x000000ff
        /*089c*/ 	.word	0x000000d0
        /*08a0*/ 	.short	0x010a
        /*08a2*/ 	.byte	0x2c
	.zero		1


	//   ....[121]....
        /*08a4*/ 	.word	0x00007270
        /*08a8*/ 	.word	0x00000064
        /*08ac*/ 	.word	0x00000140
        /*08b0*/ 	.short	0x010a
        /*08b2*/ 	.byte	0xff
	.zero		1


	//   ....[122]....
        /*08b4*/ 	.word	0x00007360
        /*08b8*/ 	.word	0x000000ff
        /*08bc*/ 	.word	0x000000d0
        /*08c0*/ 	.short	0x010a
        /*08c2*/ 	.byte	0x2c
	.zero		1


	//   ....[123]....
        /*08c4*/ 	.word	0x00007450
        /*08c8*/ 	.word	0x00000064
        /*08cc*/ 	.word	0x00000140
        /*08d0*/ 	.short	0x010a
        /*08d2*/ 	.byte	0xff
	.zero		1


	//   ....[124]....
        /*08d4*/ 	.word	0x00007f20
        /*08d8*/ 	.word	0x00000000
        /*08dc*/ 	.word	0x00000000
        /*08e0*/ 	.short	0x0101
        /*08e2*/ 	.byte	0xff
	.zero		1


	//   ....[125]....
        /*08e4*/ 	.word	0x00007f30
        /*08e8*/ 	.word	0x00000003
        /*08ec*/ 	.word	0x000000d0
        /*08f0*/ 	.short	0x010a
        /*08f2*/ 	.byte	0xff
	.zero		1


	//   ....[126]....
        /*08f4*/ 	.word	0x00008010
        /*08f8*/ 	.word	0x00000003
        /*08fc*/ 	.word	0x000000d0
        /*0900*/ 	.short	0x010a
        /*0902*/ 	.byte	0xff
	.zero		1


	//   ....[127]....
        /*0904*/ 	.word	0x00008b80
        /*0908*/ 	.word	0x0000003d
        /*090c*/ 	.word	0x00000000
        /*0910*/ 	.short	0x0101
        /*0912*/ 	.byte	0xff
	.zero		1


	//   ....[128]....
        /*0914*/ 	.word	0x00008ba0
        /*0918*/ 	.word	0x0000003e
        /*091c*/ 	.word	0x000000d0
        /*0920*/ 	.short	0x010a
        /*0922*/ 	.byte	0xff
	.zero		1


	//   ....[129]....
        /*0924*/ 	.word	0x00008c70
        /*0928*/ 	.word	0x0000003e
        /*092c*/ 	.word	0x000000d0
        /*0930*/ 	.short	0x010a
        /*0932*/ 	.byte	0xff
	.zero		1


	//   ....[130]....
        /*0934*/ 	.word	0x000097e0
        /*0938*/ 	.word	0x0000003d
        /*093c*/ 	.word	0x00000000
        /*0940*/ 	.short	0x0101
        /*0942*/ 	.byte	0xff
	.zero		1


	//   ....[131]....
        /*0944*/ 	.word	0x00009800
        /*0948*/ 	.word	0x0000003e
        /*094c*/ 	.word	0x000000d0
        /*0950*/ 	.short	0x010a
        /*0952*/ 	.byte	0xff
	.zero		1


	//   ....[132]....
        /*0954*/ 	.word	0x000098d0
        /*0958*/ 	.word	0x0000003e
        /*095c*/ 	.word	0x000000d0
        /*0960*/ 	.short	0x010a
        /*0962*/ 	.byte	0xff
	.zero		1


	//   ....[133]....
        /*0964*/ 	.word	0x00009cc0
        /*0968*/ 	.word	0x00000074
        /*096c*/ 	.word	0x00000000
        /*0970*/ 	.short	0x0101
        /*0972*/ 	.byte	0xff
	.zero		1


	//   ....[134]....
        /*0974*/ 	.word	0x0000a490
        /*0978*/ 	.word	0x00000002
        /*097c*/ 	.word	0x00000000
        /*0980*/ 	.short	0x0101
        /*0982*/ 	.byte	0xff
	.zero		1


	//   ....[135]....
        /*0984*/ 	.word	0x0000a730
        /*0988*/ 	.word	0x000000ff
        /*098c*/ 	.word	0x00000000
        /*0990*/ 	.short	0x0101
        /*0992*/ 	.byte	0x06
	.zero		1


	//   ....[136]....
        /*0994*/ 	.word	0x0000a750
        /*0998*/ 	.word	0x00000003
        /*099c*/ 	.word	0x00000170
        /*09a0*/ 	.short	0x010a
        /*09a2*/ 	.byte	0xff
	.zero		1


	//   ....[137]....
        /*09a4*/ 	.word	0x0000a7b0
        /*09a8*/ 	.word	0x00000000
        /*09ac*/ 	.word	0x00000068
        /*09b0*/ 	.short	0x010a
        /*09b2*/ 	.byte	0xff
	.zero		1


	//   ....[138]....
        /*09b4*/ 	.word	0x0000a810
        /*09b8*/ 	.word	0x00000000
        /*09bc*/ 	.word	0x00000068
        /*09c0*/ 	.short	0x010a
        /*09c2*/ 	.byte	0xff
	.zero		1


	//   ....[139]....
        /*09c4*/ 	.word	0x0000a860
        /*09c8*/ 	.word	0x00000003
        /*09cc*/ 	.word	0x00000120
        /*09d0*/ 	.short	0x010a
        /*09d2*/ 	.byte	0xff
	.zero		1


	//   ....[140]....
        /*09d4*/ 	.word	0x0000a8c0
        /*09d8*/ 	.word	0x00000000
        /*09dc*/ 	.word	0x00000000
        /*09e0*/ 	.short	0x010a
        /*09e2*/ 	.byte	0xff
	.zero		1


	//   ....[141]....
        /*09e4*/ 	.word	0x0000a920
        /*09e8*/ 	.word	0x00000000
        /*09ec*/ 	.word	0x00000000
        /*09f0*/ 	.short	0x010a
        /*09f2*/ 	.byte	0xff
	.zero		1


	//   ....[142]....
        /*09f4*/ 	.word	0x0000a980
        /*09f8*/ 	.word	0x00000000
        /*09fc*/ 	.word	0x00000000
        /*0a00*/ 	.short	0x010a
        /*0a02*/ 	.byte	0xff
	.zero		1


	//   ....[143]....
        /*0a04*/ 	.word	0x0000a9e0
        /*0a08*/ 	.word	0x00000000
        /*0a0c*/ 	.word	0x00000000
        /*0a10*/ 	.short	0x010a
        /*0a12*/ 	.byte	0xff
	.zero		1


	//   ....[144]....
        /*0a14*/ 	.word	0x0000aa40
        /*0a18*/ 	.word	0x00000000
        /*0a1c*/ 	.word	0x00000000
        /*0a20*/ 	.short	0x010a
        /*0a22*/ 	.byte	0xff
	.zero		1


	//   ....[145]....
        /*0a24*/ 	.word	0x0000aaa0
        /*0a28*/ 	.word	0x00000000
        /*0a2c*/ 	.word	0x00000000
        /*0a30*/ 	.short	0x010a
        /*0a32*/ 	.byte	0xff
	.zero		1


	//   ....[146]....
        /*0a34*/ 	.word	0x0000ab00
        /*0a38*/ 	.word	0x00000000
        /*0a3c*/ 	.word	0x00000000
        /*0a40*/ 	.short	0x010a
        /*0a42*/ 	.byte	0xff
	.zero		1


	//   ....[147]....
        /*0a44*/ 	.word	0x0000ab60
        /*0a48*/ 	.word	0x00000000
        /*0a4c*/ 	.word	0x00000000
        /*0a50*/ 	.short	0x010a
        /*0a52*/ 	.byte	0xff
	.zero		1


	//   ....[148]....
        /*0a54*/ 	.word	0x0000abc0
        /*0a58*/ 	.word	0x00000000
        /*0a5c*/ 	.word	0x00000000
        /*0a60*/ 	.short	0x010a
        /*0a62*/ 	.byte	0xff
	.zero		1


	//   ....[149]....
        /*0a64*/ 	.word	0x0000ac20
        /*0a68*/ 	.word	0x00000000
        /*0a6c*/ 	.word	0x00000000
        /*0a70*/ 	.short	0x010a
        /*0a72*/ 	.byte	0xff
	.zero		1


	//   ....[150]....
        /*0a74*/ 	.word	0x0000ac80
        /*0a78*/ 	.word	0x00000000
        /*0a7c*/ 	.word	0x00000000
        /*0a80*/ 	.short	0x010a
        /*0a82*/ 	.byte	0xff
	.zero		1


	//   ....[151]....
        /*0a84*/ 	.word	0x0000ace0
        /*0a88*/ 	.word	0x00000000
        /*0a8c*/ 	.word	0x00000000
        /*0a90*/ 	.short	0x010a
        /*0a92*/ 	.byte	0xff
	.zero		1


	//   ....[152]....
        /*0a94*/ 	.word	0x0000ad30
        /*0a98*/ 	.word	0x00000002
        /*0a9c*/ 	.word	0x00000160
        /*0aa0*/ 	.short	0x010a
        /*0aa2*/ 	.byte	0xff
	.zero		1


	//   ....[153]....
        /*0aa4*/ 	.word	0x0000ad90
        /*0aa8*/ 	.word	0x00000002
        /*0aac*/ 	.word	0x00000130
        /*0ab0*/ 	.short	0x010a
        /*0ab2*/ 	.byte	0xff
	.zero		1


	//   ....[154]....
        /*0ab4*/ 	.word	0x0000ade0
        /*0ab8*/ 	.word	0x00000002
        /*0abc*/ 	.word	0x00000120
        /*0ac0*/ 	.short	0x010a
        /*0ac2*/ 	.byte	0xff
	.zero		1


	//   ....[155]....
        /*0ac4*/ 	.word	0x0000ae40
        /*0ac8*/ 	.word	0x00000000
        /*0acc*/ 	.word	0x00000130
        /*0ad0*/ 	.short	0x010a
        /*0ad2*/ 	.byte	0xff
	.zero		1


	//   ....[156]....
        /*0ad4*/ 	.word	0x0000aea0
        /*0ad8*/ 	.word	0x00000000
        /*0adc*/ 	.word	0x00000008
        /*0ae0*/ 	.short	0x010a
        /*0ae2*/ 	.byte	0xff
	.zero		1


	//   ....[157]....
        /*0ae4*/ 	.word	0x0000af90
        /*0ae8*/ 	.word	0x00000000
        /*0aec*/ 	.word	0x00000008
        /*0af0*/ 	.short	0x010a
        /*0af2*/ 	.byte	0xff
	.zero		1


	//   ....[158]....
        /*0af4*/ 	.word	0x0000afe0
        /*0af8*/ 	.word	0x00000000
        /*0afc*/ 	.word	0x00000120
        /*0b00*/ 	.short	0x010a
        /*0b02*/ 	.byte	0xff
	.zero		1


	//   ....[159]....
        /*0b04*/ 	.word	0x0000b040
        /*0b08*/ 	.word	0x00000000
        /*0b0c*/ 	.word	0x00000150
        /*0b10*/ 	.short	0x010a
        /*0b12*/ 	.byte	0xff
	.zero		1


	//   ....[160]....
        /*0b14*/ 	.word	0x0000b0a0
        /*0b18*/ 	.word	0x00000000
        /*0b1c*/ 	.word	0x00000000
        /*0b20*/ 	.short	0x010a
        /*0b22*/ 	.byte	0xff
	.zero		1


	//   ....[161]....
        /*0b24*/ 	.word	0x0000b100
        /*0b28*/ 	.word	0x00000000
        /*0b2c*/ 	.word	0x00000000
        /*0b30*/ 	.short	0x010a
        /*0b32*/ 	.byte	0xff
	.zero		1


	//   ....[162]....
        /*0b34*/ 	.word	0x0000b160
        /*0b38*/ 	.word	0x00000000
        /*0b3c*/ 	.word	0x00000180
        /*0b40*/ 	.short	0x010a
        /*0b42*/ 	.byte	0xff
	.zero		1


	//   ....[163]....
        /*0b44*/ 	.word	0x0000b1b0
        /*0b48*/ 	.word	0x0000000c
        /*0b4c*/ 	.word	0x00000120
        /*0b50*/ 	.short	0x010a
        /*0b52*/ 	.byte	0xff
	.zero		1


	//   ....[164]....
        /*0b54*/ 	.word	0x0000b210
        /*0b58*/ 	.word	0x00000000
        /*0b5c*/ 	.word	0x00000118
        /*0b60*/ 	.short	0x010a
        /*0b62*/ 	.byte	0xff
	.zero		1


	//   ....[165]....
        /*0b64*/ 	.word	0x0000b270
        /*0b68*/ 	.word	0x00000000
        /*0b6c*/ 	.word	0x000000f0
        /*0b70*/ 	.short	0x010a
        /*0b72*/ 	.byte	0xff
	.zero		1


	//   ....[166]....
        /*0b74*/ 	.word	0x0000b2d0
        /*0b78*/ 	.word	0x00000000
        /*0b7c*/ 	.word	0x000000f8
        /*0b80*/ 	.short	0x010a
        /*0b82*/ 	.byte	0xff
	.zero		1


	//   ....[167]....
        /*0b84*/ 	.word	0x0000b330
        /*0b88*/ 	.word	0x00000000
        /*0b8c*/ 	.word	0x00000100
        /*0b90*/ 	.short	0x010a
        /*0b92*/ 	.byte	0xff
	.zero		1


	//   ....[168]....
        /*0b94*/ 	.word	0x0000b390
        /*0b98*/ 	.word	0x00000000
        /*0b9c*/ 	.word	0x00000108
        /*0ba0*/ 	.short	0x010a
        /*0ba2*/ 	.byte	0xff
	.zero		1


	//   ....[169]....
        /*0ba4*/ 	.word	0x0000b3f0
        /*0ba8*/ 	.word	0x00000000
        /*0bac*/ 	.word	0x000000f0
        /*0bb0*/ 	.short	0x010a
        /*0bb2*/ 	.byte	0xff
	.zero		1


	//   ....[170]....
        /*0bb4*/ 	.word	0x0000b450
        /*0bb8*/ 	.word	0x00000000
        /*0bbc*/ 	.word	0x000000f8
        /*0bc0*/ 	.short	0x010a
        /*0bc2*/ 	.byte	0xff
	.zero		1


	//   ....[171]....
        /*0bc4*/ 	.word	0x0000b4b0
        /*0bc8*/ 	.word	0x00000000
        /*0bcc*/ 	.word	0x00000100
        /*0bd0*/ 	.short	0x010a
        /*0bd2*/ 	.byte	0xff
	.zero		1


	//   ....[172]....
        /*0bd4*/ 	.word	0x0000b500
        /*0bd8*/ 	.word	0x00000003
        /*0bdc*/ 	.word	0x00000120
        /*0be0*/ 	.short	0x010a
        /*0be2*/ 	.byte	0xff
	.zero		1


	//   ....[173]....
        /*0be4*/ 	.word	0x0000b560
        /*0be8*/ 	.word	0x00000000
        /*0bec*/ 	.word	0x000000d0
        /*0bf0*/ 	.short	0x010a
        /*0bf2*/ 	.byte	0xff
	.zero		1


	//   ....[174]....
        /*0bf4*/ 	.word	0x0000b5b0
        /*0bf8*/ 	.word	0x00000064
        /*0bfc*/ 	.word	0x00000140
        /*0c00*/ 	.short	0x010a
        /*0c02*/ 	.byte	0xff
	.zero		1


	//   ....[175]....
        /*0c04*/ 	.word	0x0000b600
        /*0c08*/ 	.word	0x00000003
        /*0c0c*/ 	.word	0x000000d0
        /*0c10*/ 	.short	0x010a
        /*0c12*/ 	.byte	0xff
	.zero		1


	//   ....[176]....
        /*0c14*/ 	.word	0x0000b650
        /*0c18*/ 	.word	0x0000003e
        /*0c1c*/ 	.word	0x000000d0
        /*0c20*/ 	.short	0x010a
        /*0c22*/ 	.byte	0xff
	.zero		1


	//   ....[177]....
        /*0c24*/ 	.word	0x0000b6a0
        /*0c28*/ 	.word	0x0000003e
        /*0c2c*/ 	.word	0x000000d0
        /*0c30*/ 	.short	0x010a
        /*0c32*/ 	.byte	0xff
	.zero		1


	//----- nvinfo : EIATTR_NUM_MBARRIERS
	.align		4
.L_47:
        /*0c34*/ 	.byte	0x03, 0x38
        /*0c36*/ 	.short	0x0031


	//----- nvinfo : EIATTR_EXIT_INSTR_OFFSETS
	.align		4
        /*0c38*/ 	.byte	0x04, 0x1c
        /*0c3a*/ 	.short	(.L_49 - .L_48)


	//   ....[0]....
.L_48:
        /*0c3c*/ 	.word	0x00003850


	//   ....[1]....
        /*0c40*/ 	.word	0x00003d40


	//   ....[2]....
        /*0c44*/ 	.word	0x00003da0


	//   ....[3]....
        /*0c48*/ 	.word	0x00005170


	//   ....[4]....
        /*0c4c*/ 	.word	0x000062d0


	//   ....[5]....
        /*0c50*/ 	.word	0x00006310


	//   ....[6]....
        /*0c54*/ 	.word	0x0000a630


	//   ....[7]....
        /*0c58*/ 	.word	0x0000a6a0


	//   ....[8]....
        /*0c5c*/ 	.word	0x0000a6d0


	//   ....[9]....
        /*0c60*/ 	.word	0x0000a740


	//----- nvinfo : EIATTR_MAX_THREADS
	.align		4
.L_49:
        /*0c64*/ 	.byte	0x04, 0x05
        /*0c66*/ 	.short	(.L_51 - .L_50)
.L_50:
        /*0c68*/ 	.word	0x00000100
        /*0c6c*/ 	.word	0x00000001
        /*0c70*/ 	.word	0x00000001


	//----- nvinfo : EIATTR_CRS_STACK_SIZE
	.align		4
.L_51:
        /*0c74*/ 	.byte	0x04, 0x1e
        /*0c76*/ 	.short	(.L_53 - .L_52)
.L_52:
        /*0c78*/ 	.word	0x00000000


	//----- nvinfo : EIATTR_CBANK_PARAM_SIZE
	.align		4
.L_53:
        /*0c7c*/ 	.byte	0x03, 0x19
        /*0c7e*/ 	.short	0x0c00


	//----- nvinfo : EIATTR_PARAM_CBANK
	.align		4
        /*0c80*/ 	.byte	0x04, 0x0a
        /*0c82*/ 	.short	(.L_55 - .L_54)
	.align		4
.L_54:
        /*0c84*/ 	.word	index@(.nv.constant0._ZN7cutlass13device_kernelINS_4gemm6kernel13GemmUniversalIN4cute5tupleIJiiiiEEENS1_10collective13CollectiveMmaINS1_46MainloopSm100TmaUmmaWarpSpecializedBlockScaledILi13ELi2ELi2ENS5_IJNS4_1CILi4EEESB_NSA_ILi1EEEEEEEENS5_IJNSA_ILi256EEENSA_ILi128EEESG_EEENS5_IJNS_12float_e2m1_tENS_13float_ue4m3_tEEEENS5_IJNS5_IJlSC_lEEENS4_6LayoutINS5_IJNS5_IJNS5_IJNSA_ILi32EEESB_EEEiEEENS5_IJNS5_IJNSA_ILi16EEESB_EEEiEEENS5_IJSC_iEEEEEENS5_IJSS_NS5_IJNS5_IJNSA_ILi0EEESC_EEENSA_ILi512EEEEEENS5_IJSV_iEEEEEEEEEEESK_S12_NS4_8TiledMMAINS4_8MMA_AtomIJNS4_23SM100_MMA_MXF4_2x1SM_SSISI_SI_fSJ_Li256ELi128ELi16ELNS4_4UMMA5MajorE0ELS17_0ELNS16_7ScaleInE0ELS18_0EEEEEENSM_INS5_IJSC_SC_SC_EEENS5_IJSV_SV_SV_EEEEENS5_IJNS4_10UnderscoreES1E_S1E_EEEEENS5_IJNS4_28SM100_TMA_2SM_LOAD_MULTICASTES1H_EEENS5_IJNS4_14ComposedLayoutINS4_7SwizzleILi2ELi4ELi3EEENS4_18smem_ptr_flag_bitsILi4EEENSM_INS5_IJNSA_ILi8EEESG_EEENS5_IJSG_SC_EEEEEEENSM_INS5_IJNS5_IJNS5_IJSO_SC_EEESR_EEESC_NS5_IJSC_NSA_ILi2EEEEEEEEENS5_IJNS5_IJNS5_IJSR_SX_EEESW_EEESV_NS5_IJSB_SX_EEEEEEEEEEEvNS4_8identityES1I_S23_vS24_EENS_8epilogue10collective18CollectiveEpilogueINS26_23Sm100TmaWarpSpecializedILi4ELi2ELi32ELb1ELb0EEEJNS5_IJSG_SG_SG_EEENS5_IJNSM_ISG_SC_EENSM_ISN_SC_EEEEENS_10bfloat16_tESL_S2F_SL_NS26_6fusion15FusionCallbacksIS2A_NS2G_17LinearCombinationIS2F_fS2F_fLNS_15FloatRoundStyleE2EEES2B_S2E_JEEENS4_5SM1004TMEM4LOAD26SM100_TMEM_LOAD_32dp32b32xENS4_13SM90_TMA_LOADENS1J_IS1L_NS1M_ILi16EEENSM_INS5_IJS1O_SN_EEENS5_IJSN_SC_EEEEEEENS4_39AutoVectorizingCopyWithAssumedAlignmentILi128EEENS4_14SM90_TMA_STOREES2V_S2X_S2X_EEEvvEEEEvNT_6ParamsE)
        /*0c88*/ 	.short	0x0380
        /*0c8a*/ 	.short	0x0c00


	//----- nvinfo : EIATTR_SW_WAR
	.align		4
.L_55:
        /*0c8c*/ 	.byte	0x04, 0x36
        /*0c8e*/ 	.short	(.L_57 - .L_56)
.L_56:
        /*0c90*/ 	.word	0x00000008
.L_57:


//--------------------- .nv.callgraph             --------------------------
	.section	.nv.callgraph,"",@"SHT_CUDA_CALLGRAPH"
	.align	4
	.sectionentsize	8
	.align		4
        /*0000*/ 	.word	0x00000000
	.align		4
        /*0004*/ 	.word	0xffffffff
	.align		4
        /*0008*/ 	.word	index@(_ZN7cutlass13device_kernelINS_4gemm6kernel13GemmUniversalIN4cute5tupleIJiiiiEEENS1_10collective13CollectiveMmaINS1_46MainloopSm100TmaUmmaWarpSpecializedBlockScaledILi13ELi2ELi2ENS5_IJNS4_1CILi4EEESB_NSA_ILi1EEEEEEEENS5_IJNSA_ILi256EEENSA_ILi128EEESG_EEENS5_IJNS_12float_e2m1_tENS_13float_ue4m3_tEEEENS5_IJNS5_IJlSC_lEEENS4_6LayoutINS5_IJNS5_IJNS5_IJNSA_ILi32EEESB_EEEiEEENS5_IJNS5_IJNSA_ILi16EEESB_EEEiEEENS5_IJSC_iEEEEEENS5_IJSS_NS5_IJNS5_IJNSA_ILi0EEESC_EEENSA_ILi512EEEEEENS5_IJSV_iEEEEEEEEEEESK_S12_NS4_8TiledMMAINS4_8MMA_AtomIJNS4_23SM100_MMA_MXF4_2x1SM_SSISI_SI_fSJ_Li256ELi128ELi16ELNS4_4UMMA5MajorE0ELS17_0ELNS16_7ScaleInE0ELS18_0EEEEEENSM_INS5_IJSC_SC_SC_EEENS5_IJSV_SV_SV_EEEEENS5_IJNS4_10UnderscoreES1E_S1E_EEEEENS5_IJNS4_28SM100_TMA_2SM_LOAD_MULTICASTES1H_EEENS5_IJNS4_14ComposedLayoutINS4_7SwizzleILi2ELi4ELi3EEENS4_18smem_ptr_flag_bitsILi4EEENSM_INS5_IJNSA_ILi8EEESG_EEENS5_IJSG_SC_EEEEEEENSM_INS5_IJNS5_IJNS5_IJSO_SC_EEESR_EEESC_NS5_IJSC_NSA_ILi2EEEEEEEEENS5_IJNS5_IJNS5_IJSR_SX_EEESW_EEESV_NS5_IJSB_SX_EEEEEEEEEEEvNS4_8identityES1I_S23_vS24_EENS_8epilogue10collective18CollectiveEpilogueINS26_23Sm100TmaWarpSpecializedILi4ELi2ELi32ELb1ELb0EEEJNS5_IJSG_SG_SG_EEENS5_IJNSM_ISG_SC_EENSM_ISN_SC_EEEEENS_10bfloat16_tESL_S2F_SL_NS26_6fusion15FusionCallbacksIS2A_NS2G_17LinearCombinationIS2F_fS2F_fLNS_15FloatRoundStyleE2EEES2B_S2E_JEEENS4_5SM1004TMEM4LOAD26SM100_TMEM_LOAD_32dp32b32xENS4_13SM90_TMA_LOADENS1J_IS1L_NS1M_ILi16EEENSM_INS5_IJS1O_SN_EEENS5_IJSN_SC_EEEEEEENS4_39AutoVectorizingCopyWithAssumedAlignmentILi128EEENS4_14SM90_TMA_STOREES2V_S2X_S2X_EEEvvEEEEvNT_6ParamsE)
	.align		4
        /*000c*/ 	.word	index@(__assertfail)
	.align		4
        /*0010*/ 	.word	0x00000000
	.align		4
        /*0014*/ 	.word	0xfffffffe
	.align		4
        /*0018*/ 	.word	0x00000000
	.align		4
        /*001c*/ 	.word	0xfffffffd
	.align		4
        /*0020*/ 	.word	0x00000000
	.align		4
        /*0024*/ 	.word	0xfffffffc


//--------------------- .nv.constant4             --------------------------
	.section	.nv.constant4,"a",@progbits
	.align	8
	.align		8
.nv.constant4:
        /*0000*/ 	.dword	__assertfail
	.align		8
        /*0008*/ 	.dword	__unnamed_1
	.align		8
        /*0010*/ 	.dword	__unnamed_2
	.align		8
        /*0018*/ 	.dword	_ZN40_INTERNAL_6f18affd_4_k_cu_e0d62f73_314034cuda3std3__45__cpo5beginE
	.align		8
        /*0020*/ 	.dword	_ZN40_INTERNAL_6f18affd_4_k_cu_e0d62f73_314034cuda3std3__45__cpo3endE
	.align		8
        /*0028*/ 	.dword	_ZN40_INTERNAL_6f18affd_4_k_cu_e0d62f73_314034cuda3std3__45__cpo6cbeginE
	.align		8
        /*0030*/ 	.dword	_ZN40_INTERNAL_6f18affd_4_k_cu_e0d62f73_314034cuda3std3__45__cpo4cendE
	.align		8
        /*0038*/ 	.dword	_ZN40_INTERNAL_6f18affd_4_k_cu_e0d62f73_314034cuda3std3__442_GLOBAL__N__6f18affd_4_k_cu_e0d62f73_314036ignoreE
	.align		8
        /*0040*/ 	.dword	_ZN40_INTERNAL_6f18affd_4_k_cu_e0d62f73_314034cuda3std3__419piecewise_constructE
	.align		8
        /*0048*/ 	.dword	_ZN40_INTERNAL_6f18affd_4_k_cu_e0d62f73_314034cuda3std3__48in_placeE
	.align		8
        /*0050*/ 	.dword	_ZN40_INTERNAL_6f18affd_4_k_cu_e0d62f73_314034cuda3std6ranges3__45__cpo4swapE
	.align		8
        /*0058*/ 	.dword	_ZN40_INTERNAL_6f18affd_4_k_cu_e0d62f73_314034cuda3std6ranges3__45__cpo9iter_moveE
	.align		8
        /*0060*/ 	.dword	_ZN40_INTERNAL_6f18affd_4_k_cu_e0d62f73_314034cute7productE
	.align		8
        /*0068*/ 	.dword	_ZN40_INTERNAL_6f18affd_4_k_cu_e0d62f73_314034cute1_E
	.align		8
        /*0070*/ 	.dword	$str$25
	.align		8
        /*0078*/ 	.dword	$str$26
	.align		8
        /*0080*/ 	.dword	$str$29
	.align		8
        /*0088*/ 	.dword	$str$30


//--------------------- .text._ZN7cutlass13device_kernelINS_4gemm6kernel13GemmUniversalIN4cute5tupleIJiiiiEEENS1_10collective13CollectiveMmaINS1_46MainloopSm100TmaUmmaWarpSpecializedBlockScaledILi13ELi2ELi2ENS5_IJNS4_1CILi4EEESB_NSA_ILi1EEEEEEEENS5_IJNSA_ILi256EEENSA_ILi128EEESG_EEENS5_IJNS_12float_e2m1_tENS_13float_ue4m3_tEEEENS5_IJNS5_IJlSC_lEEENS4_6LayoutINS5_IJNS5_IJNS5_IJNSA_ILi32EEESB_EEEiEEENS5_IJNS5_IJNSA_ILi16EEESB_EEEiEEENS5_IJSC_iEEEEEENS5_IJSS_NS5_IJNS5_IJNSA_ILi0EEESC_EEENSA_ILi512EEEEEENS5_IJSV_iEEEEEEEEEEESK_S12_NS4_8TiledMMAINS4_8MMA_AtomIJNS4_23SM100_MMA_MXF4_2x1SM_SSISI_SI_fSJ_Li256ELi128ELi16ELNS4_4UMMA5MajorE0ELS17_0ELNS16_7ScaleInE0ELS18_0EEEEEENSM_INS5_IJSC_SC_SC_EEENS5_IJSV_SV_SV_EEEEENS5_IJNS4_10UnderscoreES1E_S1E_EEEEENS5_IJNS4_28SM100_TMA_2SM_LOAD_MULTICASTES1H_EEENS5_IJNS4_14ComposedLayoutINS4_7SwizzleILi2ELi4ELi3EEENS4_18smem_ptr_flag_bitsILi4EEENSM_INS5_IJNSA_ILi8EEESG_EEENS5_IJSG_SC_EEEEEEENSM_INS5_IJNS5_IJNS5_IJSO_SC_EEESR_EEESC_NS5_IJSC_NSA_ILi2EEEEEEEEENS5_IJNS5_IJNS5_IJSR_SX_EEESW_EEESV_NS5_IJSB_SX_EEEEEEEEEEEvNS4_8identityES1I_S23_vS24_EENS_8epilogue10collective18CollectiveEpilogueINS26_23Sm100TmaWarpSpecializedILi4ELi2ELi32ELb1ELb0EEEJNS5_IJSG_SG_SG_EEENS5_IJNSM_ISG_SC_EENSM_ISN_SC_EEEEENS_10bfloat16_tESL_S2F_SL_NS26_6fusion15FusionCallbacksIS2A_NS2G_17LinearCombinationIS2F_fS2F_fLNS_15FloatRoundStyleE2EEES2B_S2E_JEEENS4_5SM1004TMEM4LOAD26SM100_TMEM_LOAD_32dp32b32xENS4_13SM90_TMA_LOADENS1J_IS1L_NS1M_ILi16EEENSM_INS5_IJS1O_SN_EEENS5_IJSN_SC_EEEEEEENS4_39AutoVectorizingCopyWithAssumedAlignmentILi128EEENS4_14SM90_TMA_STOREES2V_S2X_S2X_EEEvvEEEEvNT_6ParamsE --------------------------
	.section	.text._ZN7cutlass13device_kernelINS_4gemm6kernel13GemmUniversalIN4cute5tupleIJiiiiEEENS1_10collective13CollectiveMmaINS1_46MainloopSm100TmaUmmaWarpSpecializedBlockScaledILi13ELi2ELi2ENS5_IJNS4_1CILi4EEESB_NSA_ILi1EEEEEEEENS5_IJNSA_ILi256EEENSA_ILi128EEESG_EEENS5_IJNS_12float_e2m1_tENS_13float_ue4m3_tEEEENS5_IJNS5_IJlSC_lEEENS4_6LayoutINS5_IJNS5_IJNS5_IJNSA_ILi32EEESB_EEEiEEENS5_IJNS5_IJNSA_ILi16EEESB_EEEiEEENS5_IJSC_iEEEEEENS5_IJSS_NS5_IJNS5_IJNSA_ILi0EEESC_EEENSA_ILi512EEEEEENS5_IJSV_iEEEEEEEEEEESK_S12_NS4_8TiledMMAINS4_8MMA_AtomIJNS4_23SM100_MMA_MXF4_2x1SM_SSISI_SI_fSJ_Li256ELi128ELi16ELNS4_4UMMA5MajorE0ELS17_0ELNS16_7ScaleInE0ELS18_0EEEEEENSM_INS5_IJSC_SC_SC_EEENS5_IJSV_SV_SV_EEEEENS5_IJNS4_10UnderscoreES1E_S1E_EEEEENS5_IJNS4_28SM100_TMA_2SM_LOAD_MULTICASTES1H_EEENS5_IJNS4_14ComposedLayoutINS4_7SwizzleILi2ELi4ELi3EEENS4_18smem_ptr_flag_bitsILi4EEENSM_INS5_IJNSA_ILi8EEESG_EEENS5_IJSG_SC_EEEEEEENSM_INS5_IJNS5_IJNS5_IJSO_SC_EEESR_EEESC_NS5_IJSC_NSA_ILi2EEEEEEEEENS5_IJNS5_IJNS5_IJSR_SX_EEESW_EEESV_NS5_IJSB_SX_EEEEEEEEEEEvNS4_8identityES1I_S23_vS24_EENS_8epilogue10collective18CollectiveEpilogueINS26_23Sm100TmaWarpSpecializedILi4ELi2ELi32ELb1ELb0EEEJNS5_IJSG_SG_SG_EEENS5_IJNSM_ISG_SC_EENSM_ISN_SC_EEEEENS_10bfloat16_tESL_S2F_SL_NS26_6fusion15FusionCallbacksIS2A_NS2G_17LinearCombinationIS2F_fS2F_fLNS_15FloatRoundStyleE2EEES2B_S2E_JEEENS4_5SM1004TMEM4LOAD26SM100_TMEM_LOAD_32dp32b32xENS4_13SM90_TMA_LOADENS1J_IS1L_NS1M_ILi16EEENSM_INS5_IJS1O_SN_EEENS5_IJSN_SC_EEEEEEENS4_39AutoVectorizingCopyWithAssumedAlignmentILi128EEENS4_14SM90_TMA_STOREES2V_S2X_S2X_EEEvvEEEEvNT_6ParamsE,"ax",@progbits
	.align	128
.text._ZN7cutlass13device_kernelINS_4gemm6kernel13GemmUniversalIN4cute5tupleIJiiiiEEENS1_10collective13CollectiveMmaINS1_46MainloopSm100TmaUmmaWarpSpecializedBlockScaledILi13ELi2ELi2ENS5_IJNS4_1CILi4EEESB_NSA_ILi1EEEEEEEENS5_IJNSA_ILi256EEENSA_ILi128EEESG_EEENS5_IJNS_12float_e2m1_tENS_13float_ue4m3_tEEEENS5_IJNS5_IJlSC_lEEENS4_6LayoutINS5_IJNS5_IJNS5_IJNSA_ILi32EEESB_EEEiEEENS5_IJNS5_IJNSA_ILi16EEESB_EEEiEEENS5_IJSC_iEEEEEENS5_IJSS_NS5_IJNS5_IJNSA_ILi0EEESC_EEENSA_ILi512EEEEEENS5_IJSV_iEEEEEEEEEEESK_S12_NS4_8TiledMMAINS4_8MMA_AtomIJNS4_23SM100_MMA_MXF4_2x1SM_SSISI_SI_fSJ_Li256ELi128ELi16ELNS4_4UMMA5MajorE0ELS17_0ELNS16_7ScaleInE0ELS18_0EEEEEENSM_INS5_IJSC_SC_SC_EEENS5_IJSV_SV_SV_EEEEENS5_IJNS4_10UnderscoreES1E_S1E_EEEEENS5_IJNS4_28SM100_TMA_2SM_LOAD_MULTICASTES1H_EEENS5_IJNS4_14ComposedLayoutINS4_7SwizzleILi2ELi4ELi3EEENS4_18smem_ptr_flag_bitsILi4EEENSM_INS5_IJNSA_ILi8EEESG_EEENS5_IJSG_SC_EEEEEEENSM_INS5_IJNS5_IJNS5_IJSO_SC_EEESR_EEESC_NS5_IJSC_NSA_ILi2EEEEEEEEENS5_IJNS5_IJNS5_IJSR_SX_EEESW_EEESV_NS5_IJSB_SX_EEEEEEEEEEEvNS4_8identityES1I_S23_vS24_EENS_8epilogue10collective18CollectiveEpilogueINS26_23Sm100TmaWarpSpecializedILi4ELi2ELi32ELb1ELb0EEEJNS5_IJSG_SG_SG_EEENS5_IJNSM_ISG_SC_EENSM_ISN_SC_EEEEENS_10bfloat16_tESL_S2F_SL_NS26_6fusion15FusionCallbacksIS2A_NS2G_17LinearCombinationIS2F_fS2F_fLNS_15FloatRoundStyleE2EEES2B_S2E_JEEENS4_5SM1004TMEM4LOAD26SM100_TMEM_LOAD_32dp32b32xENS4_13SM90_TMA_LOADENS1J_IS1L_NS1M_ILi16EEENSM_INS5_IJS1O_SN_EEENS5_IJSN_SC_EEEEEEENS4_39AutoVectorizingCopyWithAssumedAlignmentILi128EEENS4_14SM90_TMA_STOREES2V_S2X_S2X_EEEvvEEEEvNT_6ParamsE:
        .type           _ZN7cutlass13device_kernelINS_4gemm6kernel13GemmUniversalIN4cute5tupleIJiiiiEEENS1_10collective13CollectiveMmaINS1_46MainloopSm100TmaUmmaWarpSpecializedBlockScaledILi13ELi2ELi2ENS5_IJNS4_1CILi4EEESB_NSA_ILi1EEEEEEEENS5_IJNSA_ILi256EEENSA_ILi128EEESG_EEENS5_IJNS_12float_e2m1_tENS_13float_ue4m3_tEEEENS5_IJNS5_IJlSC_lEEENS4_6LayoutINS5_IJNS5_IJNS5_IJNSA_ILi32EEESB_EEEiEEENS5_IJNS5_IJNSA_ILi16EEESB_EEEiEEENS5_IJSC_iEEEEEENS5_IJSS_NS5_IJNS5_IJNSA_ILi0EEESC_EEENSA_ILi512EEEEEENS5_IJSV_iEEEEEEEEEEESK_S12_NS4_8TiledMMAINS4_8MMA_AtomIJNS4_23SM100_MMA_MXF4_2x1SM_SSISI_SI_fSJ_Li256ELi128ELi16ELNS4_4UMMA5MajorE0ELS17_0ELNS16_7ScaleInE0ELS18_0EEEEEENSM_INS5_IJSC_SC_SC_EEENS5_IJSV_SV_SV_EEEEENS5_IJNS4_10UnderscoreES1E_S1E_EEEEENS5_IJNS4_28SM100_TMA_2SM_LOAD_MULTICASTES1H_EEENS5_IJNS4_14ComposedLayoutINS4_7SwizzleILi2ELi4ELi3EEENS4_18smem_ptr_flag_bitsILi4EEENSM_INS5_IJNSA_ILi8EEESG_EEENS5_IJSG_SC_EEEEEEENSM_INS5_IJNS5_IJNS5_IJSO_SC_EEESR_EEESC_NS5_IJSC_NSA_ILi2EEEEEEEEENS5_IJNS5_IJNS5_IJSR_SX_EEESW_EEESV_NS5_IJSB_SX_EEEEEEEEEEEvNS4_8identityES1I_S23_vS24_EENS_8epilogue10collective18CollectiveEpilogueINS26_23Sm100TmaWarpSpecializedILi4ELi2ELi32ELb1ELb0EEEJNS5_IJSG_SG_SG_EEENS5_IJNSM_ISG_SC_EENSM_ISN_SC_EEEEENS_10bfloat16_tESL_S2F_SL_NS26_6fusion15FusionCallbacksIS2A_NS2G_17LinearCombinationIS2F_fS2F_fLNS_15FloatRoundStyleE2EEES2B_S2E_JEEENS4_5SM1004TMEM4LOAD26SM100_TMEM_LOAD_32dp32b32xENS4_13SM90_TMA_LOADENS1J_IS1L_NS1M_ILi16EEENSM_INS5_IJS1O_SN_EEENS5_IJSN_SC_EEEEEEENS4_39AutoVectorizingCopyWithAssumedAlignmentILi128EEENS4_14SM90_TMA_STOREES2V_S2X_S2X_EEEvvEEEEvNT_6ParamsE,@function
        .size           _ZN7cutlass13device_kernelINS_4gemm6kernel13GemmUniversalIN4cute5tupleIJiiiiEEENS1_10collective13CollectiveMmaINS1_46MainloopSm100TmaUmmaWarpSpecializedBlockScaledILi13ELi2ELi2ENS5_IJNS4_1CILi4EEESB_NSA_ILi1EEEEEEEENS5_IJNSA_ILi256EEENSA_ILi128EEESG_EEENS5_IJNS_12float_e2m1_tENS_13float_ue4m3_tEEEENS5_IJNS5_IJlSC_lEEENS4_6LayoutINS5_IJNS5_IJNS5_IJNSA_ILi32EEESB_EEEiEEENS5_IJNS5_IJNSA_ILi16EEESB_EEEiEEENS5_IJSC_iEEEEEENS5_IJSS_NS5_IJNS5_IJNSA_ILi0EEESC_EEENSA_ILi512EEEEEENS5_IJSV_iEEEEEEEEEEESK_S12_NS4_8TiledMMAINS4_8MMA_AtomIJNS4_23SM100_MMA_MXF4_2x1SM_SSISI_SI_fSJ_Li256ELi128ELi16ELNS4_4UMMA5MajorE0ELS17_0ELNS16_7ScaleInE0ELS18_0EEEEEENSM_INS5_IJSC_SC_SC_EEENS5_IJSV_SV_SV_EEEEENS5_IJNS4_10UnderscoreES1E_S1E_EEEEENS5_IJNS4_28SM100_TMA_2SM_LOAD_MULTICASTES1H_EEENS5_IJNS4_14ComposedLayoutINS4_7SwizzleILi2ELi4ELi3EEENS4_18smem_ptr_flag_bitsILi4EEENSM_INS5_IJNSA_ILi8EEESG_EEENS5_IJSG_SC_EEEEEEENSM_INS5_IJNS5_IJNS5_IJSO_SC_EEESR_EEESC_NS5_IJSC_NSA_ILi2EEEEEEEEENS5_IJNS5_IJNS5_IJSR_SX_EEESW_EEESV_NS5_IJSB_SX_EEEEEEEEEEEvNS4_8identityES1I_S23_vS24_EENS_8epilogue10collective18CollectiveEpilogueINS26_23Sm100TmaWarpSpecializedILi4ELi2ELi32ELb1ELb0EEEJNS5_IJSG_SG_SG_EEENS5_IJNSM_ISG_SC_EENSM_ISN_SC_EEEEENS_10bfloat16_tESL_S2F_SL_NS26_6fusion15FusionCallbacksIS2A_NS2G_17LinearCombinationIS2F_fS2F_fLNS_15FloatRoundStyleE2EEES2B_S2E_JEEENS4_5SM1004TMEM4LOAD26SM100_TMEM_LOAD_32dp32b32xENS4_13SM90_TMA_LOADENS1J_IS1L_NS1M_ILi16EEENSM_INS5_IJS1O_SN_EEENS5_IJSN_SC_EEEEEEENS4_39AutoVectorizingCopyWithAssumedAlignmentILi128EEENS4_14SM90_TMA_STOREES2V_S2X_S2X_EEEvvEEEEvNT_6ParamsE,(.L_x_223 - _ZN7cutlass13device_kernelINS_4gemm6kernel13GemmUniversalIN4cute5tupleIJiiiiEEENS1_10collective13CollectiveMmaINS1_46MainloopSm100TmaUmmaWarpSpecializedBlockScaledILi13ELi2ELi2ENS5_IJNS4_1CILi4EEESB_NSA_ILi1EEEEEEEENS5_IJNSA_ILi256EEENSA_ILi128EEESG_EEENS5_IJNS_12float_e2m1_tENS_13float_ue4m3_tEEEENS5_IJNS5_IJlSC_lEEENS4_6LayoutINS5_IJNS5_IJNS5_IJNSA_ILi32EEESB_EEEiEEENS5_IJNS5_IJNSA_ILi16EEESB_EEEiEEENS5_IJSC_iEEEEEENS5_IJSS_NS5_IJNS5_IJNSA_ILi0EEESC_EEENSA_ILi512EEEEEENS5_IJSV_iEEEEEEEEEEESK_S12_NS4_8TiledMMAINS4_8MMA_AtomIJNS4_23SM100_MMA_MXF4_2x1SM_SSISI_SI_fSJ_Li256ELi128ELi16ELNS4_4UMMA5MajorE0ELS17_0ELNS16_7ScaleInE0ELS18_0EEEEEENSM_INS5_IJSC_SC_SC_EEENS5_IJSV_SV_SV_EEEEENS5_IJNS4_10UnderscoreES1E_S1E_EEEEENS5_IJNS4_28SM100_TMA_2SM_LOAD_MULTICASTES1H_EEENS5_IJNS4_14ComposedLayoutINS4_7SwizzleILi2ELi4ELi3EEENS4_18smem_ptr_flag_bitsILi4EEENSM_INS5_IJNSA_ILi8EEESG_EEENS5_IJSG_SC_EEEEEEENSM_INS5_IJNS5_IJNS5_IJSO_SC_EEESR_EEESC_NS5_IJSC_NSA_ILi2EEEEEEEEENS5_IJNS5_IJNS5_IJSR_SX_EEESW_EEESV_NS5_IJSB_SX_EEEEEEEEEEEvNS4_8identityES1I_S23_vS24_EENS_8epilogue10collective18CollectiveEpilogueINS26_23Sm100TmaWarpSpecializedILi4ELi2ELi32ELb1ELb0EEEJNS5_IJSG_SG_SG_EEENS5_IJNSM_ISG_SC_EENSM_ISN_SC_EEEEENS_10bfloat16_tESL_S2F_SL_NS26_6fusion15FusionCallbacksIS2A_NS2G_17LinearCombinationIS2F_fS2F_fLNS_15FloatRoundStyleE2EEES2B_S2E_JEEENS4_5SM1004TMEM4LOAD26SM100_TMEM_LOAD_32dp32b32xENS4_13SM90_TMA_LOADENS1J_IS1L_NS1M_ILi16EEENSM_INS5_IJS1O_SN_EEENS5_IJSN_SC_EEEEEEENS4_39AutoVectorizingCopyWithAssumedAlignmentILi128EEENS4_14SM90_TMA_STOREES2V_S2X_S2X_EEEvvEEEEvNT_6ParamsE)
        .other          _ZN7cutlass13device_kernelINS_4gemm6kernel13GemmUniversalIN4cute5tupleIJiiiiEEENS1_10collective13CollectiveMmaINS1_46MainloopSm100TmaUmmaWarpSpecializedBlockScaledILi13ELi2ELi2ENS5_IJNS4_1CILi4EEESB_NSA_ILi1EEEEEEEENS5_IJNSA_ILi256EEENSA_ILi128EEESG_EEENS5_IJNS_12float_e2m1_tENS_13float_ue4m3_tEEEENS5_IJNS5_IJlSC_lEEENS4_6LayoutINS5_IJNS5_IJNS5_IJNSA_ILi32EEESB_EEEiEEENS5_IJNS5_IJNSA_ILi16EEESB_EEEiEEENS5_IJSC_iEEEEEENS5_IJSS_NS5_IJNS5_IJNSA_ILi0EEESC_EEENSA_ILi512EEEEEENS5_IJSV_iEEEEEEEEEEESK_S12_NS4_8TiledMMAINS4_8MMA_AtomIJNS4_23SM100_MMA_MXF4_2x1SM_SSISI_SI_fSJ_Li256ELi128ELi16ELNS4_4UMMA5MajorE0ELS17_0ELNS16_7ScaleInE0ELS18_0EEEEEENSM_INS5_IJSC_SC_SC_EEENS5_IJSV_SV_SV_EEEEENS5_IJNS4_10UnderscoreES1E_S1E_EEEEENS5_IJNS4_28SM100_TMA_2SM_LOAD_MULTICASTES1H_EEENS5_IJNS4_14ComposedLayoutINS4_7SwizzleILi2ELi4ELi3EEENS4_18smem_ptr_flag_bitsILi4EEENSM_INS5_IJNSA_ILi8EEESG_EEENS5_IJSG_SC_EEEEEEENSM_INS5_IJNS5_IJNS5_IJSO_SC_EEESR_EEESC_NS5_IJSC_NSA_ILi2EEEEEEEEENS5_IJNS5_IJNS5_IJSR_SX_EEESW_EEESV_NS5_IJSB_SX_EEEEEEEEEEEvNS4_8identityES1I_S23_vS24_EENS_8epilogue10collective18CollectiveEpilogueINS26_23Sm100TmaWarpSpecializedILi4ELi2ELi32ELb1ELb0EEEJNS5_IJSG_SG_SG_EEENS5_IJNSM_ISG_SC_EENSM_ISN_SC_EEEEENS_10bfloat16_tESL_S2F_SL_NS26_6fusion15FusionCallbacksIS2A_NS2G_17LinearCombinationIS2F_fS2F_fLNS_15FloatRoundStyleE2EEES2B_S2E_JEEENS4_5SM1004TMEM4LOAD26SM100_TMEM_LOAD_32dp32b32xENS4_13SM90_TMA_LOADENS1J_IS1L_NS1M_ILi16EEENSM_INS5_IJS1O_SN_EEENS5_IJSN_SC_EEEEEEENS4_39AutoVectorizingCopyWithAssumedAlignmentILi128EEENS4_14SM90_TMA_STOREES2V_S2X_S2X_EEEvvEEEEvNT_6ParamsE,@"STO_CUDA_ENTRY STV_DEFAULT"
_ZN7cutlass13device_kernelINS_4gemm6kernel13GemmUniversalIN4cute5tupleIJiiiiEEENS1_10collective13CollectiveMmaINS1_46MainloopSm100TmaUmmaWarpSpecializedBlockScaledILi13ELi2ELi2ENS5_IJNS4_1CILi4EEESB_NSA_ILi1EEEEEEEENS5_IJNSA_ILi256EEENSA_ILi128EEESG_EEENS5_IJNS_12float_e2m1_tENS_13float_ue4m3_tEEEENS5_IJNS5_IJlSC_lEEENS4_6LayoutINS5_IJNS5_IJNS5_IJNSA_ILi32EEESB_EEEiEEENS5_IJNS5_IJNSA_ILi16EEESB_EEEiEEENS5_IJSC_iEEEEEENS5_IJSS_NS5_IJNS5_IJNSA_ILi0EEESC_EEENSA_ILi512EEEEEENS5_IJSV_iEEEEEEEEEEESK_S12_NS4_8TiledMMAINS4_8MMA_AtomIJNS4_23SM100_MMA_MXF4_2x1SM_SSISI_SI_fSJ_Li256ELi128ELi16ELNS4_4UMMA5MajorE0ELS17_0ELNS16_7ScaleInE0ELS18_0EEEEEENSM_INS5_IJSC_SC_SC_EEENS5_IJSV_SV_SV_EEEEENS5_IJNS4_10UnderscoreES1E_S1E_EEEEENS5_IJNS4_28SM100_TMA_2SM_LOAD_MULTICASTES1H_EEENS5_IJNS4_14ComposedLayoutINS4_7SwizzleILi2ELi4ELi3EEENS4_18smem_ptr_flag_bitsILi4EEENSM_INS5_IJNSA_ILi8EEESG_EEENS5_IJSG_SC_EEEEEEENSM_INS5_IJNS5_IJNS5_IJSO_SC_EEESR_EEESC_NS5_IJSC_NSA_ILi2EEEEEEEEENS5_IJNS5_IJNS5_IJSR_SX_EEESW_EEESV_NS5_IJSB_SX_EEEEEEEEEEEvNS4_8identityES1I_S23_vS24_EENS_8epilogue10collective18CollectiveEpilogueINS26_23Sm100TmaWarpSpecializedILi4ELi2ELi32ELb1ELb0EEEJNS5_IJSG_SG_SG_EEENS5_IJNSM_ISG_SC_EENSM_ISN_SC_EEEEENS_10bfloat16_tESL_S2F_SL_NS26_6fusion15FusionCallbacksIS2A_NS2G_17LinearCombinationIS2F_fS2F_fLNS_15FloatRoundStyleE2EEES2B_S2E_JEEENS4_5SM1004TMEM4LOAD26SM100_TMEM_LOAD_32dp32b32xENS4_13SM90_TMA_LOADENS1J_IS1L_NS1M_ILi16EEENSM_INS5_IJS1O_SN_EEENS5_IJSN_SC_EEEEEEENS4_39AutoVectorizingCopyWithAssumedAlignmentILi128EEENS4_14SM90_TMA_STOREES2V_S2X_S2X_EEEvvEEEEvNT_6ParamsE:
[----:B------:R-:W1:Y:S01]  /*0000*/  LDC R1, c[0x0][0x37c] ;  /* 0x0000df00ff017b82 */ /* 0x000e620000000800 */
[----:B------:R-:W2:Y:S01]  /*0010*/  S2R R97, SR_TID.X ;  /* 0x0000000000617919 */ /* 0x000ea20000002100 */
[----:B------:R-:W3:Y:S06]  /*0020*/  LDCU.64 UR12, c[0x0][0xc90] ;  /* 0x00019200ff0c77ac */ /* 0x000eec0008000a00 */
[----:B------:R-:W4:Y:S01]  /*0030*/  S2UR UR60, SR_CgaCtaId ;  /* 0x00000000003c79c3 */ /* 0x000f220000008800 */
[----:B------:R-:W-:Y:S02]  /*0040*/  PRMT R84, RZ, 0x7610, R84 ;  /* 0x00007610ff547816 */ /* 0x000fe40000000054 */
[----:B------:R-:W-:-:S02]  /*0050*/  ELECT P0, URZ, PT ;  /* 0x0000000000ff782f */ /* 0x000fc40003800000 */
[----:B---3--:R-:W-:-:S04]  /*0060*/  ISETP.NE.U32.AND P1, PT, RZ, UR12, PT ;  /* 0x0000000cff007c0c */ /* 0x008fc8000bf25070 */
[----:B------:R-:W-:Y:S01]  /*0070*/  ISETP.NE.AND.EX P2, PT, RZ, UR13, PT, P1 ;  /* 0x0000000dff007c0c */ /* 0x000fe2000bf45310 */
[----:B----4-:R-:W-:Y:S02]  /*0080*/  ULOP3.LUT UR55, UR60, 0x1, URZ, 0xc0, !UPT ;  /* 0x000000013c377892 */ /* 0x010fe4000f8ec0ff */
[----:B------:R-:W-:Y:S01]  /*0090*/  ULOP3.LUT UR54, UR60, 0x1, URZ, 0x3c, !UPT ;  /* 0x000000013c367892 */ /* 0x000fe2000f8e3cff */
[----:B--2---:R-:W-:-:S05]  /*00a0*/  SHF.R.U32.HI R85, RZ, 0x5, R97 ;  /* 0x00000005ff557819 */ /* 0x004fca0000011661 */
[----:B------:R-:W2:Y:S02]  /*00b0*/  SHFL.IDX PT, R0, R85, RZ, 0x1f ;  /* 0x00001fff55007589 */ /* 0x000ea400000e0000 */
[----:B--2---:R-:W-:Y:S02]  /*00c0*/  R2UR UR19, R0 ;  /* 0x00000000001372ca */ /* 0x004fe400000e0000 */
[----:B-1----:R-:W-:Y:S05]  /*00d0*/  @P2 BRA `(.L_x_0) ;  /* 0x0000000000302947 */ /* 0x002fea0003800000 */
[----:B------:R-:W1:Y:S02]  /*00e0*/  LDCU.64 UR4, c[0x0][0xc88] ;  /* 0x00019100ff0477ac */ /* 0x000e640008000a00 */
[----:B-1----:R-:W-:-:S04]  /*00f0*/  UISETP.NE.U32.AND UP0, UPT, UR4, URZ, UPT ;  /* 0x000000ff0400728c */ /* 0x002fc8000bf05070 */
[----:B------:R-:W-:-:S09]  /*0100*/  UISETP.NE.AND.EX UP0, UPT, UR5, URZ, UPT, UP0 ;  /* 0x000000ff0500728c */ /* 0x000fd2000bf05300 */
[----:B------:R-:W-:Y:S05]  /*0110*/  BRA.U !UP0, `(.L_x_1) ;  /* 0x0000000108147547 */ /* 0x000fea000b800000 */
[----:B------:R-:W1:Y:S01]  /*0120*/  LDC.64 R2, c[0x0][0xc88] ;  /* 0x00032200ff027b82 */ /* 0x000e620000000a00 */
[----:B------:R-:W1:Y:S02]  /*0130*/  LDCU.64 UR4, c[0x0][0x358] ;  /* 0x00006b00ff0477ac */ /* 0x000e640008000a00 */
[----:B-1----:R1:W5:Y:S01]  /*0140*/  LDG.E R41, desc[UR4][R2.64] ;  /* 0x0000000402297981 */ /* 0x002362000c1e1900 */
[----:B------:R-:W-:Y:S01]  /*0150*/  HFMA2 R84, -RZ, RZ, 0, 5.9604644775390625e-08 ;  /* 0x00000001ff547431 */ /* 0x000fe200000001ff */
[----:B------:R-:W-:Y:S05]  /*0160*/  BRA `(.L_x_0) ;  /* 0x00000000000c7947 */ /* 0x000fea0003800000 */
.L_x_1:
[----:B------:R-:W1:Y:S01]  /*0170*/  LDCU UR4, c[0x0][0xc80] ;  /* 0x00019000ff0477ac */ /* 0x000e620008000800 */
[----:B------:R-:W-:Y:S01]  /*0180*/  HFMA2 R84, -RZ, RZ, 0, 5.9604644775390625e-08 ;  /* 0x00000001ff547431 */ /* 0x000fe200000001ff */
[----:B-1----:R-:W-:-:S07]  /*0190*/  MOV R41, UR4 ;  /* 0x0000000400297c02 */ /* 0x002fce0008000f00 */
.L_x_0:
[----:B------:R-:W2:Y:S02]  /*01a0*/  LDCU.64 UR4, c[0x0][0xcb0] ;  /* 0x00019600ff0477ac */ /* 0x000ea40008000a00 */
[----:B--2---:R-:W-:-:S04]  /*01b0*/  UISETP.NE.U32.AND UP0, UPT, UR4, URZ, UPT ;  /* 0x000000ff0400728c */ /* 0x004fc8000bf05070 */
[----:B------:R-:W-:-:S09]  /*01c0*/  UISETP.NE.AND.EX UP0, UPT, UR5, URZ, UPT, UP0 ;  /* 0x000000ff0500728c */ /* 0x000fd2000bf05300 */
[----:B------:R-:W-:Y:S05]  /*01d0*/  BRA.U UP0, `(.L_x_2) ;  /* 0x0000000100287547 */ /* 0x000fea000b800000 */
[----:B------:R-:W2:Y:S02]  /*01e0*/  LDCU.64 UR4, c[0x0][0xca8] ;  /* 0x00019500ff0477ac */ /* 0x000ea40008000a00 */
[----:B--2---:R-:W-:-:S04]  /*01f0*/  UISETP.NE.U32.AND UP0, UPT, UR4, URZ, UPT ;  /* 0x000000ff0400728c */ /* 0x004fc8000bf05070 */
[----:B------:R-:W-:-:S09]  /*0200*/  UISETP.NE.AND.EX UP0, UPT, UR5, URZ, UPT, UP0 ;  /* 0x000000ff0500728c */ /* 0x000fd2000bf05300 */
[----:B------:R-:W-:Y:S05]  /*0210*/  BRA.U !UP0, `(.L_x_3) ;  /* 0x0000000108107547 */ /* 0x000fea000b800000 */
[----:B------:R-:W2:Y:S01]  /*0220*/  LDC.64 R38, c[0x0][0xca8] ;  /* 0x00032a00ff267b82 */ /* 0x000ea20000000a00 */
[----:B------:R-:W2:Y:S02]  /*0230*/  LDCU.64 UR4, c[0x0][0x358] ;  /* 0x00006b00ff0477ac */ /* 0x000ea40008000a00 */
[----:B--2---:R2:W5:Y:S01]  /*0240*/  LDG.E R38, desc[UR4][R38.64] ;  /* 0x0000000426267981 */ /* 0x004562000c1e1900 */
[----:B------:R-:W-:Y:S05]  /*0250*/  BRA `(.L_x_2) ;  /* 0x0000000000087947 */ /* 0x000fea0003800000 */
.L_x_3:
[----:B------:R-:W2:Y:S02]  /*0260*/  LDCU UR4, c[0x0][0xca0] ;  /* 0x00019400ff0477ac */ /* 0x000ea40008000800 */
[----:B--2---:R-:W-:Y:S02]  /*0270*/  MOV R38, UR4 ;  /* 0x0000000400267c02 */ /* 0x004fe40008000f00 */
.L_x_2:
[----:B------:R-:W-:Y:S01]  /*0280*/  IMAD.U32 R0, RZ, RZ, UR19 ;  /* 0x00000013ff007e24 */ /* 0x000fe2000f8e00ff */
[----:B------:R-:W-:Y:S04]  /*0290*/  BSSY.RECONVERGENT B0, `(.L_x_4) ;  /* 0x0000012000007945 */ /* 0x000fe80003800200 */
[C---:B------:R-:W-:Y:S02]  /*02a0*/  ISETP.NE.OR P3, PT, R0.reuse, 0x1, !P0 ;  /* 0x000000010000780c */ /* 0x040fe40004765670 */
[----:B------:R-:W-:-:S11]  /*02b0*/  ISETP.NE.OR P2, PT, R0, 0x3, !P0 ;  /* 0x000000030000780c */ /* 0x000fd60004745670 */
[----:B------:R-:W-:Y:S05]  /*02c0*/  @P3 BRA `(.L_x_5) ;  /* 0x0000000000383947 */ /* 0x000fea0003800000 */
[----:B------:R-:W3:Y:S02]  /*02d0*/  LDCU.64 UR4, c[0x0][0x348] ;  /* 0x00006900ff0477ac */ /* 0x000ee40008000a00 */
[----:B---3--:R-:W-:Y:S02]  /*02e0*/  UIADD3 UR10, UP3, UPT, UR4, 0x80, URZ ;  /* 0x00000080040a7890 */ /* 0x008fe4000ff7e0ff */
[----:B------:R-:W-:Y:S02]  /*02f0*/  UIADD3 UR8, UP2, UPT, UR4, 0x180, URZ ;  /* 0x0000018004087890 */ /* 0x000fe4000ff5e0ff */
[----:B------:R-:W-:Y:S02]  /*0300*/  UIADD3 UR6, UP1, UPT, UR4, 0x280, URZ ;  /* 0x0000028004067890 */ /* 0x000fe4000ff3e0ff */
[----:B------:R-:W-:Y:S02]  /*0310*/  UIADD3 UR4, UP0, UPT, UR4, 0x380, URZ ;  /* 0x0000038004047890 */ /* 0x000fe4000ff1e0ff */
[----:B------:R-:W-:-:S02]  /*0320*/  UIADD3.X UR11, UPT, UPT, URZ, UR5, URZ, UP3, !UPT ;  /* 0x00000005ff0b7290 */ /* 0x000fc40009ffe4ff */
[----:B------:R-:W-:Y:S02]  /*0330*/  UIADD3.X UR9, UPT, UPT, URZ, UR5, URZ, UP2, !UPT ;  /* 0x00000005ff097290 */ /* 0x000fe400097fe4ff */
[----:B------:R-:W-:Y:S02]  /*0340*/  UIADD3.X UR7, UPT, UPT, URZ, UR5, URZ, UP1, !UPT ;  /* 0x00000005ff077290 */ /* 0x000fe40008ffe4ff */
[----:B------:R-:W-:-:S03]  /*0350*/  UIADD3.X UR5, UPT, UPT, URZ, UR5, URZ, UP0, !UPT ;  /* 0x00000005ff057290 */ /* 0x000fc600087fe4ff */
[----:B------:R3:W-:Y:S02]  /*0360*/  UTMACCTL.PF [UR10] ;  /* 0x000000000a0079b9 */ /* 0x0007e40008040000 */
[----:B------:R3:W-:Y:S02]  /*0370*/  UTMACCTL.PF [UR8] ;  /* 0x00000000080079b9 */ /* 0x0007e40008040000 */
[----:B------:R3:W-:Y:S02]  /*0380*/  UTMACCTL.PF [UR6] ;  /* 0x00000000060079b9 */ /* 0x0007e40008040000 */
[----:B------:R3:W-:Y:S02]  /*0390*/  UTMACCTL.PF [UR4] ;  /* 0x00000000040079b9 */ /* 0x0007e40008040000 */
[----:B---3--:R-:W-:Y:S01]  /*03a0*/  NOP ;  /* 0x0000000000007918 */ /* 0x008fe20000000000 */
.L_x_5:
[----:B------:R-:W-:Y:S05]  /*03b0*/  BSYNC.RECONVERGENT B0 ;  /* 0x0000000000007941 */ /* 0x000fea0003800200 */
.L_x_4:
[----:B------:R-:W-:Y:S04]  /*03c0*/  BSSY.RECONVERGENT B0, `(.L_x_6) ;  /* 0x000000a000007945 */ /* 0x000fe80003800200 */
[----:B------:R-:W-:Y:S05]  /*03d0*/  @P2 BRA `(.L_x_7) ;  /* 0x0000000000202947 */ /* 0x000fea0003800000 */
[----:B------:R-:W3:Y:S02]  /*03e0*/  LDCU.64 UR4, c[0x0][0x348] ;  /* 0x00006900ff0477ac */ /* 0x000ee40008000a00 */
[----:B---3--:R-:W-:Y:S02]  /*03f0*/  UIADD3 UR6, UP1, UPT, UR4, 0x980, URZ ;  /* 0x0000098004067890 */ /* 0x008fe4000ff3e0ff */
[----:B------:R-:W-:Y:S02]  /*0400*/  UIADD3 UR4, UP0, UPT, UR4, 0xa80, URZ ;  /* 0x00000a8004047890 */ /* 0x000fe4000ff1e0ff */
[----:B------:R-:W-:Y:S02]  /*0410*/  UIADD3.X UR7, UPT, UPT, URZ, UR5, URZ, UP1, !UPT ;  /* 0x00000005ff077290 */ /* 0x000fe40008ffe4ff */
[----:B------:R-:W-:-:S07]  /*0420*/  UIADD3.X UR5, UPT, UPT, URZ, UR5, URZ, UP0, !UPT ;  /* 0x00000005ff057290 */ /* 0x000fce00087fe4ff */
[----:B------:R3:W-:Y:S02]  /*0430*/  UTMACCTL.PF [UR6] ;  /* 0x00000000060079b9 */ /* 0x0007e40008040000 */
[----:B------:R3:W-:Y:S02]  /*0440*/  UTMACCTL.PF [UR4] ;  /* 0x00000000040079b9 */ /* 0x0007e40008040000 */
[----:B---3--:R-:W-:Y:S01]  /*0450*/  NOP ;  /* 0x0000000000007918 */ /* 0x008fe20000000000 */
.L_x_7:
[----:B------:R-:W-:Y:S05]  /*0460*/  BSYNC.RECONVERGENT B0 ;  /* 0x0000000000007941 */ /* 0x000fea0003800200 */
.L_x_6:
[----:B------:R-:W3:Y:S01]  /*0470*/  LDCU.64 UR4, c[0x0][0xc88] ;  /* 0x00019100ff0477ac */ /* 0x000ee20008000a00 */
[----:B------:R-:W-:Y:S01]  /*0480*/  ISETP.NE.AND.EX P1, PT, RZ, UR13, PT, P1 ;  /* 0x0000000dff007c0c */ /* 0x000fe2000bf25310 */
[----:B------:R-:W-:Y:S01]  /*0490*/  UPLOP3.LUT UP3, UPT, UPT, UPT, UPT, 0x80, 0x8 ;  /* 0x000000000008789c */ /* 0x000fe20003f6f070 */
[----:B---3--:R-:W-:-:S04]  /*04a0*/  ISETP.NE.U32.AND P2, PT, RZ, UR4, PT ;  /* 0x00000004ff007c0c */ /* 0x008fc8000bf45070 */
[----:B------:R-:W-:-:S13]  /*04b0*/  ISETP.NE.AND.EX P2, PT, RZ, UR5, PT, P2 ;  /* 0x00000005ff007c0c */ /* 0x000fda000bf45320 */
[----:B------:R-:W-:Y:S05]  /*04c0*/  @P2 BRA P1, `(.L_x_8) ;  /* 0x0000000000282947 */ /* 0x000fea0000800000 */
[----:B------:R-:W-:Y:S01]  /*04d0*/  UISETP.NE.U32.AND UP0, UPT, UR12, URZ, UPT ;  /* 0x000000ff0c00728c */ /* 0x000fe2000bf05070 */
[----:B-----5:R-:W-:Y:S01]  /*04e0*/  FSETP.NEU.AND P1, PT, R41, RZ, PT ;  /* 0x000000ff2900720b */ /* 0x020fe20003f2d000 */
[----:B------:R-:W-:Y:S02]  /*04f0*/  UISETP.NE.U32.AND UP2, UPT, UR4, URZ, UPT ;  /* 0x000000ff0400728c */ /* 0x000fe4000bf45070 */
[----:B------:R-:W-:Y:S02]  /*0500*/  UISETP.NE.AND.EX UP1, UPT, UR13, URZ, UPT, UP0 ;  /* 0x000000ff0d00728c */ /* 0x000fe4000bf25300 */
[----:B------:R-:W-:-:S04]  /*0510*/  UISETP.NE.AND.EX UP0, UPT, UR5, URZ, UPT, UP2 ;  /* 0x000000ff0500728c */ /* 0x000fc8000bf05320 */
[----:B------:R-:W-:-:S04]  /*0520*/  USEL UR4, URZ, 0xffffffff, UP0 ;  /* 0xffffffffff047887 */ /* 0x000fc80008000000 */
[----:B------:R-:W-:Y:S01]  /*0530*/  VOTEU.ANY UP0, P1 ;  /* 0x0000000000ff7886 */ /* 0x000fe20000800100 */
[----:B------:R-:W-:-:S04]  /*0540*/  @!UP1 USEL UR4, URZ, 0xffffffff, UP0 ;  /* 0xffffffffff049887 */ /* 0x000fc80008000000 */
[----:B------:R-:W-:-:S04]  /*0550*/  ULOP3.LUT UR4, UR4, 0x1, URZ, 0xc0, !UPT ;  /* 0x0000000104047892 */ /* 0x000fc8000f8ec0ff */
[----:B------:R-:W-:-:S11]  /*0560*/  UISETP.NE.U32.AND UP3, UPT, UR4, 0x1, UPT ;  /* 0x000000010400788c */ /* 0x000fd6000bf65070 */
.L_x_8:
[----:B------:R-:W3:Y:S01]  /*0570*/  SHFL.IDX PT, R0, R85, RZ, 0x1f ;  /* 0x00001fff55007589 */ /* 0x000ee200000e0000 */
[----:B------:R-:W-:-:S04]  /*0580*/  UISETP.NE.AND UP0, UPT, UR19, 0x2, UPT ;  /* 0x000000021300788c */ /* 0x000fc8000bf05270 */
[----:B------:R-:W-:Y:S02]  /*0590*/  UISETP.EQ.AND UP1, UPT, UR55, URZ, !UP0 ;  /* 0x000000ff3700728c */ /* 0x000fe4000c722270 */
[----:B------:R-:W-:-:S04]  /*05a0*/  USEL UR51, URZ, 0x1, UP0 ;  /* 0x00000001ff337887 */ /* 0x000fc80008000000 */
[----:B------:R-:W-:Y:S02]  /*05b0*/  PLOP3.LUT P4, PT, P0, PT, UP1, 0x80, 0x8 ;  /* 0x000000000008781c */ /* 0x000fe4000078f018 */
[----:B---3--:R-:W-:-:S13]  /*05c0*/  ISETP.NE.AND P1, PT, R0, RZ, PT ;  /* 0x000000ff0000720c */ /* 0x008fda0003f25270 */
[----:B------:R-:W-:Y:S05]  /*05d0*/  @P1 BRA `(.L_x_9) ;  /* 0x0000000000a81947 */ /* 0x000fea0003800000 */
[----:B------:R-:W-:Y:S01]  /*05e0*/  ELECT P1, URZ, PT ;  /* 0x0000000000ff782f */ /* 0x000fe20003820000 */
[----:B------:R-:W-:-:S12]  /*05f0*/  BSSY.RECONVERGENT B0, `(.L_x_9) ;  /* 0x0000028000007945 */ /* 0x000fd80003800200 */
[----:B------:R-:W-:Y:S05]  /*0600*/  @!P1 BRA `(.L_x_10) ;  /* 0x0000000000989947 */ /* 0x000fea0003800000 */
[----:B------:R-:W-:Y:S01]  /*0610*/  UMOV UR4, 0x400 ;  /* 0x0000040000047882 */ /* 0x000fe20000000000 */
[----:B------:R-:W-:Y:S01]  /*0620*/  UMOV UR8, 0x1 ;  /* 0x0000000100087882 */ /* 0x000fe20000000000 */
[----:B------:R-:W-:Y:S01]  /*0630*/  UMOV UR6, 0x5 ;  /* 0x0000000500067882 */ /* 0x000fe20000000000 */
[----:B------:R-:W-:Y:S02]  /*0640*/  ULEA UR4, UR60, UR4, 0x18 ;  /* 0x000000043c047291 */ /* 0x000fe4000f8ec0ff */
[----:B------:R-:W-:-:S04]  /*0650*/  UIADD3 UR8, UPT, UPT, -UR8, 0x100000, URZ ;  /* 0x0010000008087890 */ /* 0x000fc8000fffe1ff */
[----:B------:R-:W-:Y:S02]  /*0660*/  USHF.L.U32 UR9, UR8, 0xb, URZ ;  /* 0x0000000b08097899 */ /* 0x000fe400080006ff */
[----:B------:R-:W-:Y:S02]  /*0670*/  USHF.L.U32 UR8, UR8, 0x1, URZ ;  /* 0x0000000108087899 */ /* 0x000fe400080006ff */
[----:B------:R-:W-:-:S04]  /*0680*/  UIADD3 UR6, UPT, UPT, -UR6, 0x100000, URZ ;  /* 0x0010000006067890 */ /* 0x000fc8000fffe1ff */
[----:B------:R-:W-:Y:S02]  /*0690*/  USHF.L.U32 UR7, UR6, 0xb, URZ ;  /* 0x0000000b06077899 */ /* 0x000fe400080006ff */
[----:B------:R-:W-:Y:S01]  /*06a0*/  USHF.L.U32 UR6, UR6, 0x1, URZ ;  /* 0x0000000106067899 */ /* 0x000fe200080006ff */
[----:B------:R-:W3:Y:S03]  /*06b0*/  FENCE.VIEW.ASYNC.S ;  /* 0x00000000000073c6 */ /* 0x000ee60000000000 */
[----:B---3--:R3:W4:Y:S08]  /*06c0*/  SYNCS.EXCH.64 URZ, [UR4], UR8 ;  /* 0x0000000804ff75b2 */ /* 0x0087300008000100 */
[----:B------:R3:W1:Y:S01]  /*06d0*/  SYNCS.EXCH.64 URZ, [UR4+0x68], UR6 ;  /* 0x0000680604ff75b2 */ /* 0x0006620008000100 */
        /* <DEDUP_REMOVED lines=23> */
[----:B------:R3:W1:Y:S02]  /*0850*/  SYNCS.EXCH.64 URZ, [UR4+0xc8], UR6 ;  /* 0x0000c80604ff75b2 */ /* 0x0006640008000100 */
[----:B---34-:R-:W-:Y:S01]  /*0860*/  NOP ;  /* 0x0000000000007918 */ /* 0x018fe20000000000 */
.L_x_10:
[----:B------:R-:W-:Y:S05]  /*0870*/  BSYNC.RECONVERGENT B0 ;  /* 0x0000000000007941 */ /* 0x000fea0003800200 */
.L_x_9:
[----:B------:R-:W3:Y:S01]  /*0880*/  SHFL.IDX PT, R0, R85, RZ, 0x1f ;  /* 0x00001fff55007589 */ /* 0x000ee200000e0000 */
[----:B------:R-:W-:Y:S01]  /*0890*/  NOP ;  /* 0x0000000000007918 */ /* 0x000fe20000000000 */
[----:B---3--:R-:W-:-:S13]  /*08a0*/  ISETP.NE.AND P1, PT, R0, 0x1, PT ;  /* 0x000000010000780c */ /* 0x008fda0003f25270 */
[----:B------:R-:W-:Y:S05]  /*08b0*/  @P1 BRA `(.L_x_11) ;  /* 0x0000000000541947 */ /* 0x000fea0003800000 */
        /* <DEDUP_REMOVED lines=10> */
[----:B------:R-:W-:Y:S01]  /*0960*/  ELECT P1, URZ, PT ;  /* 0x0000000000ff782f */ /* 0x000fe20003820000 */
[----:B------:R-:W3:Y:S02]  /*0970*/  FENCE.VIEW.ASYNC.S ;  /* 0x00000000000073c6 */ /* 0x000ee40000000000 */
[----:B---3--:R3:W4:Y:S08]  /*0980*/  SYNCS.EXCH.64 URZ, [UR4+0xd0], UR8 ;  /* 0x0000d00804ff75b2 */ /* 0x0087300008000100 */
[----:B------:R3:W1:Y:S01]  /*0990*/  SYNCS.EXCH.64 URZ, [UR4+0xf0], UR6 ;  /* 0x0000f00604ff75b2 */ /* 0x0006620008000100 */
[----:B------:R3:W1:Y:S01]  /*09a0*/  SYNCS.EXCH.64 URZ, [UR4+0xd8], UR8 ;  /* 0x0000d80804ff75b2 */ /* 0x0006620008000100 */
[----:B------:R3:W1:Y:S01]  /*09b0*/  SYNCS.EXCH.64 URZ, [UR4+0xf8], UR6 ;  /* 0x0000f80604ff75b2 */ /* 0x0006620008000100 */
[----:B------:R3:W1:Y:S01]  /*09c0*/  SYNCS.EXCH.64 URZ, [UR4+0xe0], UR8 ;  /* 0x0000e00804ff75b2 */ /* 0x0006620008000100 */
[----:B------:R3:W1:Y:S01]  /*09d0*/  SYNCS.EXCH.64 URZ, [UR4+0x100], UR6 ;  /* 0x0001000604ff75b2 */ /* 0x0006620008000100 */
[----:B------:R3:W1:Y:S01]  /*09e0*/  SYNCS.EXCH.64 URZ, [UR4+0xe8], UR8 ;  /* 0x0000e80804ff75b2 */ /* 0x0006620008000100 */
[----:B------:R3:W1:Y:S01]  /*09f0*/  SYNCS.EXCH.64 URZ, [UR4+0x108], UR6 ;  /* 0x0001080604ff75b2 */ /* 0x0006620008000100 */
[----:B------:R-:W-:Y:S01]  /*0a00*/  NOP ;  /* 0x0000000000007918 */ /* 0x000fe20000000000 */
.L_x_11:
[----:B------:R-:W2:Y:S01]  /*0a10*/  SHFL.IDX PT, R0, R85, RZ, 0x1f ;  /* 0x00001fff55007589 */ /* 0x000ea200000e0000 */
[----:B------:R-:W-:Y:S01]  /*0a20*/  NOP ;  /* 0x0000000000007918 */ /* 0x000fe20000000000 */
[----:B--2---:R-:W-:-:S13]  /*0a30*/  ISETP.NE.AND P1, PT, R0, 0x3, PT ;  /* 0x000000030000780c */ /* 0x004fda0003f25270 */
[----:B------:R-:W-:Y:S05]  /*0a40*/  @P1 BRA `(.L_x_12) ;  /* 0x00000000002c1947 */ /* 0x000fea0003800000 */
[----:B---3--:R-:W-:Y:S01]  /*0a50*/  UMOV UR6, 0x400 ;  /* 0x0000040000067882 */ /* 0x008fe20000000000 */
[----:B------:R-:W-:Y:S01]  /*0a60*/  UMOV UR4, 0x20 ;  /* 0x0000002000047882 */ /* 0x000fe20000000000 */
[----:B------:R-:W-:Y:S02]  /*0a70*/  ULEA UR6, UR60, UR6, 0x18 ;  /* 0x000000063c067291 */ /* 0x000fe4000f8ec0ff */
[----:B------:R-:W-:-:S04]  /*0a80*/  UIADD3 UR4, UPT, UPT, -UR4, 0x100000, URZ ;  /* 0x0010000004047890 */ /* 0x000fc8000fffe1ff */
[----:B------:R-:W-:Y:S02]  /*0a90*/  USHF.L.U32 UR5, UR4, 0xb, URZ ;  /* 0x0000000b04057899 */ /* 0x000fe400080006ff */
[----:B------:R-:W-:Y:S01]  /*0aa0*/  USHF.L.U32 UR4, UR4, 0x1, URZ ;  /* 0x0000000104047899 */ /* 0x000fe200080006ff */
[----:B------:R-:W-:Y:S01]  /*0ab0*/  ELECT P1, URZ, PT ;  /* 0x0000000000ff782f */ /* 0x000fe20003820000 */
[----:B------:R-:W2:Y:S10]  /*0ac0*/  FENCE.VIEW.ASYNC.S ;  /* 0x00000000000073c6 */ /* 0x000eb40000000000 */
[----:B--2---:R2:W3:Y:S01]  /*0ad0*/  SYNCS.EXCH.64 URZ, [UR6+0x110], UR4 ;  /* 0x0001100406ff75b2 */ /* 0x0044e20008000100 */
[----:B------:R2:W1:Y:S01]  /*0ae0*/  SYNCS.EXCH.64 URZ, [UR6+0x118], UR4 ;  /* 0x0001180406ff75b2 */ /* 0x0004620008000100 */
[----:B------:R-:W-:Y:S01]  /*0af0*/  NOP ;  /* 0x0000000000007918 */ /* 0x000fe20000000000 */
.L_x_12:
[----:B------:R-:W4:Y:S01]  /*0b00*/  SHFL.IDX PT, R0, R85, RZ, 0x1f ;  /* 0x00001fff55007589 */ /* 0x000f2200000e0000 */
[----:B------:R-:W-:Y:S01]  /*0b10*/  NOP ;  /* 0x0000000000007918 */ /* 0x000fe20000000000 */
[----:B----4-:R-:W-:-:S13]  /*0b20*/  ISETP.NE.AND P1, PT, R0, 0x4, PT ;  /* 0x000000040000780c */ /* 0x010fda0003f25270 */
[----:B------:R-:W-:Y:S05]  /*0b30*/  @P1 BRA `(.L_x_13) ;  /* 0x0000000000481947 */ /* 0x000fea0003800000 */
[----:B--23--:R-:W-:Y:S01]  /*0b40*/  UMOV UR4, 0xe20 ;  /* 0x00000e2000047882 */ /* 0x00cfe20000000000 */
[----:B------:R-:W-:Y:S01]  /*0b50*/  UMOV UR6, 0x400 ;  /* 0x0000040000067882 */ /* 0x000fe20000000000 */
[----:B------:R-:W-:Y:S01]  /*0b60*/  USEL UR4, UR4, 0xc20, UP3 ;  /* 0x00000c2004047887 */ /* 0x000fe20009800000 */
        /* <DEDUP_REMOVED lines=9> */
[----:B------:R-:W2:Y:S02]  /*0c00*/  FENCE.VIEW.ASYNC.S ;  /* 0x00000000000073c6 */ /* 0x000ea40000000000 */
[----:B--2---:R4:W2:Y:S08]  /*0c10*/  SYNCS.EXCH.64 URZ, [UR6+0x120], UR8 ;  /* 0x0001200806ff75b2 */ /* 0x0048b00008000100 */
[----:B------:R4:W3:Y:S01]  /*0c20*/  SYNCS.EXCH.64 URZ, [UR6+0x130], UR4 ;  /* 0x0001300406ff75b2 */ /* 0x0008e20008000100 */
[----:B------:R4:W1:Y:S01]  /*0c30*/  SYNCS.EXCH.64 URZ, [UR6+0x128], UR8 ;  /* 0x0001280806ff75b2 */ /* 0x0008620008000100 */
[----:B------:R4:W1:Y:S02]  /*0c40*/  SYNCS.EXCH.64 URZ, [UR6+0x138], UR4 ;  /* 0x0001380406ff75b2 */ /* 0x0008640008000100 */
[----:B----4-:R-:W-:Y:S01]  /*0c50*/  NOP ;  /* 0x0000000000007918 */ /* 0x010fe20000000000 */
.L_x_13:
[----:B------:R-:W4:Y:S01]  /*0c60*/  SHFL.IDX PT, R0, R85, RZ, 0x1f ;  /* 0x00001fff55007589 */ /* 0x000f2200000e0000 */
[----:B------:R-:W-:Y:S01]  /*0c70*/  NOP ;  /* 0x0000000000007918 */ /* 0x000fe20000000000 */
[----:B----4-:R-:W-:-:S13]  /*0c80*/  ISETP.NE.AND P1, PT, R0, 0x5, PT ;  /* 0x000000050000780c */ /* 0x010fda0003f25270 */
[----:B------:R-:W-:Y:S05]  /*0c90*/  @P1 BRA `(.L_x_14) ;  /* 0x0000000000441947 */ /* 0x000fea0003800000 */
[----:B--23--:R-:W-:Y:S01]  /*0ca0*/  UMOV UR4, 0x400 ;  /* 0x0000040000047882 */ /* 0x00cfe20000000000 */
        /* <DEDUP_REMOVED lines=16> */
.L_x_14:
[----:B------:R-:W4:Y:S01]  /*0db0*/  SHFL.IDX PT, R0, R85, RZ, 0x1f ;  /* 0x00001fff55007589 */ /* 0x000f2200000e0000 */
[----:B------:R-:W-:Y:S01]  /*0dc0*/  ISETP.NE.OR P0, PT, RZ, UR19, !P0 ;  /* 0x00000013ff007c0c */ /* 0x000fe2000c705670 */
[----:B------:R-:W-:Y:S01]  /*0dd0*/  NOP ;  /* 0x0000000000007918 */ /* 0x000fe20000000000 */
[----:B----4-:R-:W-:-:S13]  /*0de0*/  ISETP.NE.AND P1, PT, R0, 0x3, PT ;  /* 0x000000030000780c */ /* 0x010fda0003f25270 */
[----:B------:R-:W-:Y:S05]  /*0df0*/  @P1 BRA `(.L_x_15) ;  /* 0x0000000000341947 */ /* 0x000fea0003800000 */
[----:B--23--:R-:W-:Y:S01]  /*0e00*/  UMOV UR4, 0x400 ;  /* 0x0000040000047882 */ /* 0x00cfe20000000000 */
[----:B------:R-:W-:Y:S01]  /*0e10*/  UMOV UR6, 0x20 ;  /* 0x0000002000067882 */ /* 0x000fe20000000000 */
[----:B------:R-:W-:Y:S02]  /*0e20*/  ULEA UR4, UR60, UR4, 0x18 ;  /* 0x000000043c047291 */ /* 0x000fe4000f8ec0ff */
[----:B------:R-:W-:-:S04]  /*0e30*/  UIADD3 UR6, UPT, UPT, -UR6, 0x100000, URZ ;  /* 0x0010000006067890 */ /* 0x000fc8000fffe1ff */
[----:B------:R-:W-:Y:S02]  /*0e40*/  USHF.L.U32 UR7, UR6, 0xb, URZ ;  /* 0x0000000b06077899 */ /* 0x000fe400080006ff */
[----:B------:R-:W-:Y:S01]  /*0e50*/  USHF.L.U32 UR6, UR6, 0x1, URZ ;  /* 0x0000000106067899 */ /* 0x000fe200080006ff */
[----:B------:R-:W-:Y:S01]  /*0e60*/  ELECT P1, URZ, PT ;  /* 0x0000000000ff782f */ /* 0x000fe20003820000 */
[----:B------:R-:W2:Y:S10]  /*0e70*/  FENCE.VIEW.ASYNC.S ;  /* 0x00000000000073c6 */ /* 0x000eb40000000000 */
[----:B--2---:R4:W2:Y:S01]  /*0e80*/  SYNCS.EXCH.64 URZ, [UR4+0x160], UR6 ;  /* 0x0001600604ff75b2 */ /* 0x0048a20008000100 */
[----:B------:R4:W3:Y:S01]  /*0e90*/  SYNCS.EXCH.64 URZ, [UR4+0x170], UR6 ;  /* 0x0001700604ff75b2 */ /* 0x0008e20008000100 */
[----:B------:R4:W1:Y:S01]  /*0ea0*/  SYNCS.EXCH.64 URZ, [UR4+0x168], UR6 ;  /* 0x0001680604ff75b2 */ /* 0x0008620008000100 */
[----:B------:R4:W1:Y:S02]  /*0eb0*/  SYNCS.EXCH.64 URZ, [UR4+0x178], UR6 ;  /* 0x0001780604ff75b2 */ /* 0x0008640008000100 */
[----:B----4-:R-:W-:Y:S01]  /*0ec0*/  NOP ;  /* 0x0000000000007918 */ /* 0x010fe20000000000 */
.L_x_15:
[----:B------:R-:W-:Y:S01]  /*0ed0*/  VOTEU.ALL UP0, P0 ;  /* 0x0000000000ff7886 */ /* 0x000fe20000000000 */
[----:B--23--:R-:W-:Y:S01]  /*0ee0*/  UMOV UR4, 0x20 ;  /* 0x0000002000047882 */ /* 0x00cfe20000000000 */
[----:B------:R-:W2:Y:S01]  /*0ef0*/  LDCU UR33, c[0x0][0x36c] ;  /* 0x00006d80ff2177ac */ /* 0x000ea20008000800 */
[----:B------:R-:W-:Y:S01]  /*0f00*/  NOP ;  /* 0x0000000000007918 */ /* 0x000fe20000000000 */
[----:B------:R-:W-:Y:S01]  /*0f10*/  LOP3.LUT R0, R97, 0x1f, RZ, 0xc0, !PT ;  /* 0x0000001f61007812 */ /* 0x000fe200078ec0ff */
[----:B------:R-:W-:Y:S01]  /*0f20*/  @!UP0 UMOV UR6, 0x400 ;  /* 0x0000040000068882 */ /* 0x000fe20000000000 */
[----:B------:R-:W-:-:S04]  /*0f30*/  @!UP0 UIADD3 UR4, UPT, UPT, -UR4, 0x100000, URZ ;  /* 0x0010000004048890 */ /* 0x000fc8000fffe1ff */
[----:B------:R-:W-:Y:S02]  /*0f40*/  @!UP0 USHF.L.U32 UR5, UR4, 0xb, URZ ;  /* 0x0000000b04058899 */ /* 0x000fe400080006ff */
[----:B------:R-:W-:Y:S02]  /*0f50*/  @!UP0 USHF.L.U32 UR4, UR4, 0x1, URZ ;  /* 0x0000000104048899 */ /* 0x000fe400080006ff */
[----:B------:R-:W-:Y:S01]  /*0f60*/  @!UP0 ULEA UR6, UR60, UR6, 0x18 ;  /* 0x000000063c068291 */ /* 0x000fe2000f8ec0ff */
[----:B------:R-:W-:Y:S01]  /*0f70*/  VOTEU.ALL UP0, P0 ;  /* 0x0000000000ff7886 */ /* 0x000fe20000000000 */
[----:B------:R-:W-:Y:S02]  /*0f80*/  UISETP.NE.AND UP4, UPT, UR19, URZ, UPT ;  /* 0x000000ff1300728c */ /* 0x000fe4000bf85270 */
[----:B--2---:R-:W-:Y:S01]  /*0f90*/  UISETP.EQ.U32.AND UP1, UPT, UR33, 0x1, UPT ;  /* 0x000000012100788c */ /* 0x004fe2000bf22070 */
[----:B------:R-:W2:Y:S07]  /*0fa0*/  FENCE.VIEW.ASYNC.S ;  /* 0x00000000000073c6 */ /* 0x000eae0000000000 */
[----:B--2---:R2:W3:Y:S01]  /*0fb0*/  @!UP0 SYNCS.EXCH.64 URZ, [UR6+0x180], UR4 ;  /* 0x0001800406ff85b2 */ /* 0x0044e20008000100 */
[----:B------:R-:W-:Y:S05]  /*0fc0*/  BRA.U !UP1, `(.L_x_16) ;  /* 0x0000000109087547 */ /* 0x000fea000b800000 */
[----:B-1-3--:R-:W-:Y:S01]  /*0fd0*/  UCGABAR_ARV ;  /* 0x00000000000079c7 */ /* 0x00afe20008000000 */
[----:B------:R-:W-:Y:S05]  /*0fe0*/  BRA `(.L_x_17) ;  /* 0x0000000000047947 */ /* 0x000fea0003800000 */
.L_x_16:
[----:B-1-3--:R-:W-:Y:S01]  /*0ff0*/  NOP ;  /* 0x0000000000007918 */ /* 0x00afe20000000000 */
.L_x_17:
[----:B------:R-:W1:Y:S01]  /*1000*/  S2UR UR9, SR_CTAID.Y ;  /* 0x00000000000979c3 */ /* 0x000e620000002600 */
[----:B------:R-:W-:-:S05]  /*1010*/  CS2R.32 R86, SR_CgaSize ;  /* 0x0000000000567805 */ /* 0x000fca0000008a00 */
[----:B------:R-:W-:-:S05]  /*1020*/  IMAD R86, R86, -0xa0, RZ ;  /* 0xffffff6056567824 */ /* 0x000fca00078e02ff */
[----:B------:R-:W-:-:S14]  /*1030*/  R2UR UR12, R86 ;  /* 0x00000000560c72ca */ /* 0x000fdc00000e0000 */
[----:B------:R-:W3:Y:S01]  /*1040*/  LDCU UR12, c[0x0][UR12+0x2b4] ;  /* 0x000056800c0c77ac */ /* 0x000ee20008000800 */
[----:B------:R-:W-:-:S05]  /*1050*/  CS2R.32 R86, SR_CgaSize ;  /* 0x0000000000567805 */ /* 0x000fca0000008a00 */
[----:B------:R-:W-:-:S05]  /*1060*/  IMAD R86, R86, -0xa0, RZ ;  /* 0xffffff6056567824 */ /* 0x000fca00078e02ff */
[----:B------:R-:W-:-:S14]  /*1070*/  R2UR UR11, R86 ;  /* 0x00000000560b72ca */ /* 0x000fdc00000e0000 */
[----:B------:R-:W4:Y:S01]  /*1080*/  LDCU UR11, c[0x0][UR11+0x2b0] ;  /* 0x000056000b0b77ac */ /* 0x000f220008000800 */
[----:B------:R-:W4:Y:S01]  /*1090*/  S2UR UR71, SR_CTAID.X ;  /* 0x00000000004779c3 */ /* 0x000f220000002500 */
[----:B--2---:R-:W-:Y:S02]  /*10a0*/  ULOP3.LUT UR6, UR60, 0x3, URZ, 0xc0, !UPT ;  /* 0x000000033c067892 */ /* 0x004fe4000f8ec0ff */
[----:B------:R-:W-:Y:S02]  /*10b0*/  ULOP3.LUT UR8, UR60, 0xc, URZ, 0xc0, !UPT ;  /* 0x0000000c3c087892 */ /* 0x000fe4000f8ec0ff */
[----:B------:R-:W-:Y:S02]  /*10c0*/  UISETP.GT.U32.AND UP2, UPT, UR6, 0xffff, UPT ;  /* 0x0000ffff0600788c */ /* 0x000fe4000bf44070 */
[----:B------:R-:W-:Y:S01]  /*10d0*/  USHF.R.U32.HI UR4, URZ, 0x2, UR60 ;  /* 0x00000002ff047899 */ /* 0x000fe2000801163c */
[----:B------:R-:W2:Y:S01]  /*10e0*/  S2UR UR36, SR_CTAID.Z ;  /* 0x00000000002479c3 */ /* 0x000ea20000002700 */
[----:B------:R-:W-:-:S05]  /*10f0*/  CS2R.32 R86, SR_CgaSize ;  /* 0x0000000000567805 */ /* 0x000fca0000008a00 */
[----:B------:R-:W-:-:S05]  /*1100*/  IMAD R86, R86, -0xa0, RZ ;  /* 0xffffff6056567824 */ /* 0x000fca00078e02ff */
[----:B------:R-:W-:-:S14]  /*1110*/  R2UR UR14, R86 ;  /* 0x00000000560e72ca */ /* 0x000fdc00000e0000 */
[----:B------:R-:W2:Y:S01]  /*1120*/  LDCU UR14, c[0x0][UR14+0x2a4] ;  /* 0x000054800e0e77ac */ /* 0x000ea20008000800 */
[----:B------:R-:W-:Y:S02]  /*1130*/  USEL UR43, UR6, 0xffff, !UP2 ;  /* 0x0000ffff062b7887 */ /* 0x000fe4000d000000 */
[----:B------:R-:W-:Y:S01]  /*1140*/  UISETP.GT.U32.AND UP0, UPT, UR8, 0xffff, UPT ;  /* 0x0000ffff0800788c */ /* 0x000fe2000bf04070 */
[----:B-1----:R-:W-:Y:S01]  /*1150*/  I2FP.F32.U32 R2, UR9 ;  /* 0x0000000900027c45 */ /* 0x002fe20008201000 */
[----:B------:R-:W-:Y:S02]  /*1160*/  USHF.R.U32.HI UR5, URZ, 0x1, UR60 ;  /* 0x00000001ff057899 */ /* 0x000fe4000801163c */
[----:B------:R-:W-:Y:S02]  /*1170*/  ULOP3.LUT UR67, UR4, 0x3, URZ, 0xc0, !UPT ;  /* 0x0000000304437892 */ /* 0x000fe4000f8ec0ff */
[----:B---3--:R-:W-:Y:S01]  /*1180*/  FMUL R2, R2, UR12 ;  /* 0x0000000c02027c20 */ /* 0x008fe20008400000 */
[----:B------:R-:W-:Y:S01]  /*1190*/  USEL UR4, UR8, 0xffff, !UP0 ;  /* 0x0000ffff08047887 */ /* 0x000fe2000c000000 */
[----:B----4-:R-:W-:-:S02]  /*11a0*/  I2FP.F32.U32 R3, UR71 ;  /* 0x0000004700037c45 */ /* 0x010fc40008201000 */
[----:B------:R-:W-:-:S05]  /*11b0*/  CS2R.32 R86, SR_CgaSize ;  /* 0x0000000000567805 */ /* 0x000fca0000008a00 */
[----:B------:R-:W-:-:S05]  /*11c0*/  IMAD R86, R86, -0xa0, RZ ;  /* 0xffffff6056567824 */ /* 0x000fca00078e02ff */
[----:B------:R-:W-:-:S14]  /*11d0*/  R2UR UR63, R86 ;  /* 0x00000000563f72ca */ /* 0x000fdc00000e0000 */
[----:B------:R-:W1:Y:S01]  /*11e0*/  LDCU UR63, c[0x0][UR63+0x2a0] ;  /* 0x000054003f3f77ac */ /* 0x000e620008000800 */
[----:B------:R-:W3:Y:S01]  /*11f0*/  F2I.U32.TRUNC.NTZ R2, R2 ;  /* 0x0000000200027305 */ /* 0x000ee2000020f000 */
[----:B------:R-:W-:Y:S01]  /*1200*/  FMUL R3, R3, UR11 ;  /* 0x0000000b03037c20 */ /* 0x000fe20008400000 */
[----:B------:R-:W4:Y:S01]  /*1210*/  LDCU UR30, c[0x0][0xf24] ;  /* 0x0001e480ff1e77ac */ /* 0x000f220008000800 */
[----:B------:R-:W-:-:S05]  /*1220*/  ULOP3.LUT UR68, UR5, 0x1, URZ, 0xc0, !UPT ;  /* 0x0000000105447892 */ /* 0x000fca000f8ec0ff */
[----:B------:R-:W2:Y:S01]  /*1230*/  F2I.U32.TRUNC.NTZ R3, R3 ;  /* 0x0000000300037305 */ /* 0x000ea2000020f000 */
[----:B------:R-:W-:Y:S02]  /*1240*/  ULOP3.LUT UR4, UR4, 0xffff, URZ, 0xc0, !UPT ;  /* 0x0000ffff04047892 */ /* 0x000fe4000f8ec0ff */
[----:B------:R-:W-:Y:S01]  /*1250*/  ULOP3.LUT UR7, UR55, 0xc, UR60, 0xf8, !UPT ;  /* 0x0000000c37077892 */ /* 0x000fe2000f8ef83c */
[----:B------:R-:W-:Y:S01]  /*1260*/  UMOV UR46, 0xf ;  /* 0x0000000f002e7882 */ /* 0x000fe20000000000 */
[----:B------:R-:W-:Y:S01]  /*1270*/  USHF.L.U32 UR50, UR60, 0x8, URZ ;  /* 0x000000083c327899 */ /* 0x000fe200080006ff */
[----:B---3--:R-:W-:Y:S01]  /*1280*/  R2UR UR6, R2 ;  /* 0x00000000020672ca */ /* 0x008fe200000e0000 */
[----:B------:R-:W-:Y:S01]  /*1290*/  USHF.L.U32 UR46, UR46, UR4, URZ ;  /* 0x000000042e2e7299 */ /* 0x000fe200080006ff */
[----:B------:R-:W-:Y:S01]  /*12a0*/  PRMT R2, RZ, 0x7610, R2 ;  /* 0x00007610ff027816 */ /* 0x000fe20000000002 */
[----:B------:R-:W-:Y:S02]  /*12b0*/  UISETP.GT.U32.AND UP1, UPT, UR7, 0xffff, UPT ;  /* 0x0000ffff0700788c */ /* 0x000fe4000bf24070 */
[----:B------:R-:W-:-:S02]  /*12c0*/  USHF.L.U32 UR49, UR60, 0x9, URZ ;  /* 0x000000093c317899 */ /* 0x000fc400080006ff */
[----:B------:R-:W-:Y:S01]  /*12d0*/  USEL UR7, UR7, 0xffff, !UP1 ;  /* 0x0000ffff07077887 */ /* 0x000fe2000c800000 */
[----:B--2---:R-:W-:Y:S01]  /*12e0*/  R2UR UR5, R3 ;  /* 0x00000000030572ca */ /* 0x004fe200000e0000 */
[----:B------:R-:W-:Y:S01]  /*12f0*/  USHF.L.U32 UR48, UR60, 0xa, URZ ;  /* 0x0000000a3c307899 */ /* 0x000fe200080006ff */
[----:B------:R-:W-:Y:S01]  /*1300*/  PRMT R3, RZ, 0x7610, R3 ;  /* 0x00007610ff037816 */ /* 0x000fe20000000003 */
[----:B------:R-:W-:Y:S02]  /*1310*/  USHF.L.U32 UR52, UR60, 0x6, URZ ;  /* 0x000000063c347899 */ /* 0x000fe400080006ff */
[----:B------:R-:W-:Y:S02]  /*1320*/  UIADD3 UR4, UPT, UPT, -UR6, URZ, URZ ;  /* 0x000000ff06047290 */ /* 0x000fe4000fffe1ff */
[----:B------:R-:W-:Y:S02]  /*1330*/  USHF.L.U32 UR18, UR60, 0x5, URZ ;  /* 0x000000053c127899 */ /* 0x000fe400080006ff */
[----:B------:R-:W-:-:S02]  /*1340*/  UIMAD UR4, UR14, UR4, UR9 ;  /* 0x000000040e0472a4 */ /* 0x000fc4000f8e0209 */
[----:B------:R-:W-:Y:S02]  /*1350*/  USHF.L.U32 UR10, UR60, 0x7, URZ ;  /* 0x000000073c0a7899 */ /* 0x000fe400080006ff */
[----:B------:R-:W-:Y:S02]  /*1360*/  ULOP3.LUT UR50, UR50, 0x300, URZ, 0xc0, !UPT ;  /* 0x0000030032327892 */ /* 0x000fe4000f8ec0ff */
[----:B------:R-:W-:Y:S01]  /*1370*/  ULOP3.LUT UR43, UR43, 0xffff, URZ, 0xc0, !UPT ;  /* 0x0000ffff2b2b7892 */ /* 0x000fe2000f8ec0ff */
[----:B------:R-:W-:Y:S01]  /*1380*/  IMAD.U32 R86, RZ, RZ, UR4 ;  /* 0x00000004ff567e24 */ /* 0x000fe2000f8e00ff */
[----:B------:R-:W-:Y:S02]  /*1390*/  ULOP3.LUT UR7, UR7, 0xffff, URZ, 0xc0, !UPT ;  /* 0x0000ffff07077892 */ /* 0x000fe4000f8ec0ff */
[----:B------:R-:W-:Y:S01]  /*13a0*/  UIADD3 UR5, UPT, UPT, -UR5, URZ, URZ ;  /* 0x000000ff05057290 */ /* 0x000fe2000fffe1ff */
[----:B------:R-:W-:Y:S01]  /*13b0*/  UMOV UR13, 0x1111 ;  /* 0x00001111000d7882 */ /* 0x000fe20000000000 */
[----:B------:R-:W-:Y:S01]  /*13c0*/  UMOV UR47, 0x5 ;  /* 0x00000005002f7882 */ /* 0x000fe20000000000 */
[----:B------:R-:W2:Y:S01]  /*13d0*/  LDCU UR42, c[0x0][0xf24] ;  /* 0x0001e480ff2a77ac */ /* 0x000ea20008000800 */
[----:B------:R-:W3:Y:S01]  /*13e0*/  LDCU UR32, c[0x0][0xf30] ;  /* 0x0001e600ff2077ac */ /* 0x000ee20008000800 */
[----:B------:R-:W-:-:S02]  /*13f0*/  UISETP.NE.AND UP5, UPT, UR19, 0x2, UPT ;  /* 0x000000021300788c */ /* 0x000fc4000bfa5270 */
[----:B------:R-:W-:Y:S02]  /*1400*/  ULOP3.LUT UR31, UR71, 0x1, URZ, 0xc0, !UPT ;  /* 0x00000001471f7892 */ /* 0x000fe4000f8ec0ff */
[----:B------:R-:W-:Y:S02]  /*1410*/  ULOP3.LUT UR49, UR49, 0x1800, URZ, 0xc0, !UPT ;  /* 0x0000180031317892 */ /* 0x000fe4000f8ec0ff */
[----:B------:R-:W-:Y:S02]  /*1420*/  ULOP3.LUT UR48, UR48, 0x800, URZ, 0xc0, !UPT ;  /* 0x0000080030307892 */ /* 0x000fe4000f8ec0ff */
[----:B------:R-:W-:Y:S01]  /*1430*/  ULOP3.LUT UR52, UR52, 0x300, URZ, 0xc0, !UPT ;  /* 0x0000030034347892 */ /* 0x000fe2000f8ec0ff */
[----:B------:R-:W-:Y:S01]  /*1440*/  UMOV UR20, UR71 ;  /* 0x0000004700147c82 */ /* 0x000fe20008000000 */
[----:B----4-:R-:W-:Y:S02]  /*1450*/  UISETP.GE.AND UP6, UPT, UR30, 0x1, UPT ;  /* 0x000000011e00788c */ /* 0x010fe4000bfc6270 */
[----:B------:R-:W-:-:S02]  /*1460*/  ULOP3.LUT UR18, UR18, 0x80, URZ, 0xc0, !UPT ;  /* 0x0000008012127892 */ /* 0x000fc4000f8ec0ff */
[----:B------:R-:W-:Y:S01]  /*1470*/  ULOP3.LUT UR10, UR10, 0x80, URZ, 0xc0, !UPT ;  /* 0x000000800a0a7892 */ /* 0x000fe2000f8ec0ff */
[----:B------:R-:W-:Y:S01]  /*1480*/  UMOV UR12, UR9 ;  /* 0x00000009000c7c82 */ /* 0x000fe20008000000 */
[----:B------:R-:W-:Y:S02]  /*1490*/  USHF.R.U32.HI UR56, URZ, 0x1, UR67 ;  /* 0x00000001ff387899 */ /* 0x000fe40008011643 */
[----:B------:R-:W-:Y:S02]  /*14a0*/  USHF.R.U32.HI UR53, URZ, 0x9, UR50 ;  /* 0x00000009ff357899 */ /* 0x000fe40008011632 */
[----:B------:R-:W-:Y:S02]  /*14b0*/  USHF.L.U32 UR43, UR13, UR43, URZ ;  /* 0x0000002b0d2b7299 */ /* 0x000fe400080006ff */
[----:B------:R-:W-:Y:S02]  /*14c0*/  USHF.L.U32 UR47, UR47, UR7, URZ ;  /* 0x000000072f2f7299 */ /* 0x000fe400080006ff */
[----:B-1----:R-:W-:Y:S01]  /*14d0*/  UIMAD UR63, UR63, UR5, UR71 ;  /* 0x000000053f3f72a4 */ /* 0x002fe2000f8e0247 */
[----:B--23--:R-:W-:Y:S11]  /*14e0*/  BRA.U UP4, `(.L_x_18) ;  /* 0x0000000104b07547 */ /* 0x00cff6000b800000 */
[----:B------:R-:W-:Y:S01]  /*14f0*/  R2UR UR22, R86 ;  /* 0x00000000561672ca */ /* 0x000fe200000e0000 */
[----:B------:R-:W-:-:S12]  /*1500*/  ULOP3.LUT UR4, UR63, 0x2, URZ, 0x3c, !UPT ;  /* 0x000000023f047892 */ /* 0x000fd8000f8e3cff */
[----:B------:R-:W-:Y:S02]  /*1510*/  UISETP.NE.AND UP0, UPT, UR22, URZ, UPT ;  /* 0x000000ff1600728c */ /* 0x000fe4000bf05270 */
[----:B------:R-:W-:Y:S02]  /*1520*/  UISETP.NE.AND UP2, UPT, UR22, 0x1, UPT ;  /* 0x000000011600788c */ /* 0x000fe4000bf45270 */
[----:B------:R-:W-:Y:S02]  /*1530*/  UISETP.GT.U32.AND UP1, UPT, UR63, 0x1, UP0 ;  /* 0x000000013f00788c */ /* 0x000fe40008724070 */
[----:B------:R-:W-:Y:S02]  /*1540*/  UISETP.GT.U32.AND UP0, UPT, UR4, 0x1, UP0 ;  /* 0x000000010400788c */ /* 0x000fe40008704070 */
[----:B------:R-:W-:Y:S02]  /*1550*/  USEL UR7, URZ, 0x1, UP1 ;  /* 0x00000001ff077887 */ /* 0x000fe40008800000 */
[----:B------:R-:W-:-:S02]  /*1560*/  USEL UR8, URZ, 0x2, UP1 ;  /* 0x00000002ff087887 */ /* 0x000fc40008800000 */
[----:B------:R-:W-:Y:S02]  /*1570*/  UISETP.GT.U32.AND UP1, UPT, UR63, 0x1, UP2 ;  /* 0x000000013f00788c */ /* 0x000fe40009724070 */
[----:B------:R-:W-:Y:S02]  /*1580*/  USEL UR14, URZ, 0x4, UP0 ;  /* 0x00000004ff0e7887 */ /* 0x000fe40008000000 */
[----:B------:R-:W-:Y:S02]  /*1590*/  USEL UR17, URZ, 0x8, UP0 ;  /* 0x00000008ff117887 */ /* 0x000fe40008000000 */
[----:B------:R-:W-:Y:S02]  /*15a0*/  UISETP.GT.U32.AND UP0, UPT, UR4, 0x1, UP2 ;  /* 0x000000010400788c */ /* 0x000fe40009704070 */
[----:B------:R-:W-:Y:S02]  /*15b0*/  USEL UR6, URZ, 0x10, UP1 ;  /* 0x00000010ff067887 */ /* 0x000fe40008800000 */
[----:B------:R-:W-:-:S02]  /*15c0*/  USEL UR13, URZ, 0x20, UP1 ;  /* 0x00000020ff0d7887 */ /* 0x000fc40008800000 */
[----:B------:R-:W-:Y:S02]  /*15d0*/  UISETP.NE.AND UP1, UPT, UR22, 0x2, UPT ;  /* 0x000000021600788c */ /* 0x000fe4000bf25270 */
[----:B------:R-:W-:Y:S02]  /*15e0*/  USEL UR16, URZ, 0x40, UP0 ;  /* 0x00000040ff107887 */ /* 0x000fe40008000000 */
[----:B------:R-:W-:Y:S02]  /*15f0*/  USEL UR21, URZ, 0x80, UP0 ;  /* 0x00000080ff157887 */ /* 0x000fe40008000000 */
[----:B------:R-:W-:Y:S02]  /*1600*/  UISETP.GT.U32.AND UP0, UPT, UR63, 0x1, UP1 ;  /* 0x000000013f00788c */ /* 0x000fe40008f04070 */
[----:B------:R-:W-:Y:S02]  /*1610*/  UISETP.NE.AND UP2, UPT, UR22, 0x3, UPT ;  /* 0x000000031600788c */ /* 0x000fe4000bf45270 */
[----:B------:R-:W-:-:S02]  /*1620*/  USEL UR5, URZ, 0x100, UP0 ;  /* 0x00000100ff057887 */ /* 0x000fc40008000000 */
[----:B------:R-:W-:Y:S02]  /*1630*/  USEL UR11, URZ, 0x200, UP0 ;  /* 0x00000200ff0b7887 */ /* 0x000fe40008000000 */
[----:B------:R-:W-:Y:S02]  /*1640*/  UISETP.GT.U32.AND UP0, UPT, UR63, 0x1, UP2 ;  /* 0x000000013f00788c */ /* 0x000fe40009704070 */
[----:B------:R-:W-:Y:S02]  /*1650*/  UIADD3 UR5, UPT, UPT, UR5, UR6, UR7 ;  /* 0x0000000605057290 */ /* 0x000fe4000fffe007 */
[----:B------:R-:W-:Y:S02]  /*1660*/  USEL UR9, URZ, 0x1000, UP0 ;  /* 0x00001000ff097887 */ /* 0x000fe40008000000 */
[----:B------:R-:W-:Y:S02]  /*1670*/  USEL UR15, URZ, 0x2000, UP0 ;  /* 0x00002000ff0f7887 */ /* 0x000fe40008000000 */
[----:B------:R-:W-:-:S02]  /*1680*/  UIADD3 UR5, UPT, UPT, UR8, UR9, UR5 ;  /* 0x0000000908057290 */ /* 0x000fc4000fffe005 */
[----:B------:R-:W-:Y:S02]  /*1690*/  UISETP.GT.U32.AND UP1, UPT, UR4, 0x1, UP1 ;  /* 0x000000010400788c */ /* 0x000fe40008f24070 */
[----:B------:R-:W-:Y:S02]  /*16a0*/  UIADD3 UR5, UPT, UPT, UR11, UR13, UR5 ;  /* 0x0000000d0b057290 */ /* 0x000fe4000fffe005 */
[----:B------:R-:W-:Y:S02]  /*16b0*/  UISETP.GT.U32.AND UP0, UPT, UR4, 0x1, UP2 ;  /* 0x000000010400788c */ /* 0x000fe40009704070 */
[----:B------:R-:W-:Y:S02]  /*16c0*/  USEL UR4, URZ, 0x400, UP1 ;  /* 0x00000400ff047887 */ /* 0x000fe40008800000 */
[----:B------:R-:W-:Y:S02]  /*16d0*/  UIADD3 UR5, UPT, UPT, UR14, UR15, UR5 ;  /* 0x0000000f0e057290 */ /* 0x000fe4000fffe005 */
[----:B------:R-:W-:-:S02]  /*16e0*/  USEL UR6, URZ, 0x4000, UP0 ;  /* 0x00004000ff067887 */ /* 0x000fc40008000000 */
[----:B------:R-:W-:Y:S02]  /*16f0*/  UIADD3 UR5, UPT, UPT, UR4, UR16, UR5 ;  /* 0x0000001004057290 */ /* 0x000fe4000fffe005 */
[----:B------:R-:W-:Y:S02]  /*1700*/  USEL UR7, URZ, 0x800, UP1 ;  /* 0x00000800ff077887 */ /* 0x000fe40008800000 */
[----:B------:R-:W-:Y:S02]  /*1710*/  ULOP3.LUT UR4, UR63, 0xfffffffe, URZ, 0xc0, !UPT ;  /* 0xfffffffe3f047892 */ /* 0x000fe4000f8ec0ff */
[----:B------:R-:W-:Y:S02]  /*1720*/  UIADD3 UR5, UPT, UPT, UR17, UR6, UR5 ;  /* 0x0000000611057290 */ /* 0x000fe4000fffe005 */
[----:B------:R-:W-:Y:S02]  /*1730*/  ULEA UR4, UR22, UR4, 0x2 ;  /* 0x0000000416047291 */ /* 0x000fe4000f8e10ff */
[----:B------:R-:W-:-:S02]  /*1740*/  USEL UR6, URZ, 0x8000, UP0 ;  /* 0x00008000ff067887 */ /* 0x000fc40008000000 */
[----:B------:R-:W-:-:S03]  /*1750*/  UIADD3 UR5, UPT, UPT, UR7, UR21, UR5 ;  /* 0x0000001507057290 */ /* 0x000fc6000fffe005 */
[----:B------:R-:W-:Y:S01]  /*1760*/  UMOV UR7, 0x3 ;  /* 0x0000000300077882 */ /* 0x000fe20000000000 */
[----:B------:R-:W-:Y:S02]  /*1770*/  UIADD3 UR5, UPT, UPT, UR5, UR6, URZ ;  /* 0x0000000605057290 */ /* 0x000fe4000fffe0ff */
[----:B------:R-:W-:-:S04]  /*1780*/  USHF.L.U32 UR4, UR7, UR4, URZ ;  /* 0x0000000407047299 */ /* 0x000fc800080006ff */
[----:B------:R-:W-:Y:S02]  /*1790*/  MOV R3, UR5 ;  /* 0x0000000500037c02 */ /* 0x000fe40008000f00 */
[----:B------:R-:W-:Y:S02]  /*17a0*/  IMAD.U32 R2, RZ, RZ, UR4 ;  /* 0x00000004ff027e24 */ /* 0x000fe4000f8e00ff */
.L_x_18:
[----:B------:R-:W-:Y:S05]  /*17b0*/  BRA.U !UP6, `(.L_x_19) ;  /* 0x000000010ed47547 */ /* 0x000fea000b800000 */
[----:B------:R-:W1:Y:S01]  /*17c0*/  LDCU.128 UR24, c[0x0][0xf10] ;  /* 0x0001e200ff1877ac */ /* 0x000e620008000c00 */
[----:B------:R-:W2:Y:S01]  /*17d0*/  LDCU UR6, c[0x0][0x370] ;  /* 0x00006e00ff0677ac */ /* 0x000ea20008000800 */
[----:B------:R-:W3:Y:S01]  /*17e0*/  LDCU UR5, c[0x0][0x374] ;  /* 0x00006e80ff0577ac */ /* 0x000ee20008000800 */
[----:B------:R-:W4:Y:S01]  /*17f0*/  LDCU UR21, c[0x0][0xf0c] ;  /* 0x0001e180ff1577ac */ /* 0x000f220008000800 */
[----:B------:R-:W4:Y:S01]  /*1800*/  LDCU UR7, c[0x0][0xf20] ;  /* 0x0001e400ff0777ac */ /* 0x000f220008000800 */
[----:B------:R-:W4:Y:S01]  /*1810*/  LDCU.64 UR8, c[0x0][0xf28] ;  /* 0x0001e500ff0877ac */ /* 0x000f220008000a00 */
[----:B-1----:R-:W-:Y:S02]  /*1820*/  UISETP.NE.AND UP0, UPT, UR26, 0x1, UPT ;  /* 0x000000011a00788c */ /* 0x002fe4000bf05270 */
[----:B---3--:R-:W-:Y:S02]  /*1830*/  UIMAD.WIDE.U32 UR14, UR5, UR27, URZ ;  /* 0x0000001b050e72a5 */ /* 0x008fe4000f8e00ff */
[----:B--2---:R-:W-:-:S02]  /*1840*/  UIMAD.WIDE.U32 UR22, UR6, UR24, URZ ;  /* 0x00000018061672a5 */ /* 0x004fc4000f8e00ff */
[----:B----4-:R-:W-:Y:S02]  /*1850*/  UISETP.NE.AND UP1, UPT, UR21, 0x1, UPT ;  /* 0x000000011500788c */ /* 0x010fe4000bf25270 */
[----:B------:R-:W-:Y:S01]  /*1860*/  UISETP.NE.AND UP2, UPT, UR30, 0x1, UPT ;  /* 0x000000011e00788c */ /* 0x000fe2000bf45270 */
[----:B------:R-:W-:Y:S02]  /*1870*/  UMOV UR14, UR15 ;  /* 0x0000000f000e7c82 */ /* 0x000fe40008000000 */
[----:B------:R-:W-:Y:S01]  /*1880*/  UMOV UR22, UR23 ;  /* 0x0000001700167c82 */ /* 0x000fe20008000000 */
[----:B------:R-:W-:Y:S02]  /*1890*/  @UP0 USHF.R.U32.HI UR5, URZ, UR7, UR14 ;  /* 0x00000007ff050299 */ /* 0x000fe4000801160e */
[----:B------:R-:W-:Y:S02]  /*18a0*/  UIMAD.WIDE.U32 UR28, UR12, UR27, URZ ;  /* 0x0000001b0c1c72a5 */ /* 0x000fe4000f8e00ff */
[----:B------:R-:W-:-:S02]  /*18b0*/  UIMAD.WIDE.U32 UR14, UR5, UR8, URZ ;  /* 0x00000008050e72a5 */ /* 0x000fc4000f8e00ff */
[----:B------:R-:W-:Y:S02]  /*18c0*/  @UP1 USHF.R.U32.HI UR6, URZ, UR25, UR22 ;  /* 0x00000019ff061299 */ /* 0x000fe40008011616 */
[----:B------:R-:W-:Y:S02]  /*18d0*/  UIMAD.WIDE.U32 UR16, UR20, UR24, URZ ;  /* 0x00000018141072a5 */ /* 0x000fe4000f8e00ff */
[----:B------:R-:W-:Y:S01]  /*18e0*/  UIMAD.WIDE.U32 UR22, UR6, UR8, URZ ;  /* 0x00000008061672a5 */ /* 0x000fe2000f8e00ff */
[----:B------:R-:W-:Y:S01]  /*18f0*/  UMOV UR4, UR29 ;  /* 0x0000001d00047c82 */ /* 0x000fe20008000000 */
[----:B------:R-:W-:Y:S01]  /*1900*/  UMOV UR14, UR15 ;  /* 0x0000000f000e7c82 */ /* 0x000fe20008000000 */
[----:B------:R-:W-:Y:S02]  /*1910*/  USHF.R.U32.HI UR4, URZ, UR7, UR4 ;  /* 0x00000007ff047299 */ /* 0x000fe40008011604 */
[----:B------:R-:W-:Y:S01]  /*1920*/  @UP2 USHF.R.U32.HI UR5, URZ, UR9, UR14 ;  /* 0x00000009ff052299 */ /* 0x000fe2000801160e */
[----:B------:R-:W-:Y:S01]  /*1930*/  UMOV UR16, UR17 ;  /* 0x0000001100107c82 */ /* 0x000fe20008000000 */
[----:B------:R-:W-:Y:S01]  /*1940*/  UMOV UR22, UR23 ;  /* 0x0000001700167c82 */ /* 0x000fe20008000000 */
[----:B------:R-:W-:-:S02]  /*1950*/  USHF.R.U32.HI UR25, URZ, UR25, UR16 ;  /* 0x00000019ff197299 */ /* 0x000fc40008011610 */
[----:B------:R-:W-:Y:S02]  /*1960*/  USEL UR4, UR12, UR4, !UP0 ;  /* 0x000000040c047287 */ /* 0x000fe4000c000000 */
[----:B------:R-:W-:Y:S02]  /*1970*/  @UP2 USHF.R.U32.HI UR6, URZ, UR9, UR22 ;  /* 0x00000009ff062299 */ /* 0x000fe40008011616 */
[----:B------:R-:W-:Y:S02]  /*1980*/  UIMAD UR7, UR5, UR30, URZ ;  /* 0x0000001e050772a4 */ /* 0x000fe4000f8e02ff */
[----:B------:R-:W-:Y:S02]  /*1990*/  USEL UR5, UR20, UR25, !UP1 ;  /* 0x0000001914057287 */ /* 0x000fe4000c800000 */
[----:B------:R-:W-:Y:S02]  /*19a0*/  UIMAD UR11, UR6, UR30, URZ ;  /* 0x0000001e060b72a4 */ /* 0x000fe4000f8e02ff */
[----:B------:R-:W-:-:S02]  /*19b0*/  UISETP.GE.AND UP0, UPT, UR4, UR7, UPT ;  /* 0x000000070400728c */ /* 0x000fc4000bf06270 */
[----:B------:R-:W-:Y:S02]  /*19c0*/  UIMAD.WIDE.U32 UR14, UR4, UR8, URZ ;  /* 0x00000008040e72a5 */ /* 0x000fe4000f8e00ff */
[----:B------:R-:W-:Y:S02]  /*19d0*/  UISETP.GE.OR UP0, UPT, UR5, UR11, UP0 ;  /* 0x0000000b0500728c */ /* 0x000fe40008706670 */
[----:B------:R-:W-:Y:S02]  /*19e0*/  UIMAD.WIDE.U32 UR16, UR5, UR8, URZ ;  /* 0x00000008051072a5 */ /* 0x000fe4000f8e00ff */
[----:B------:R-:W-:Y:S01]  /*19f0*/  UIADD3 UR11, UPT, UPT, -UR4, URZ, URZ ;  /* 0x000000ff040b7290 */ /* 0x000fe2000fffe1ff */
[----:B------:R-:W-:Y:S01]  /*1a00*/  UMOV UR8, UR15 ;  /* 0x0000000f00087c82 */ /* 0x000fe20008000000 */
[----:B------:R-:W-:Y:S02]  /*1a10*/  UIADD3 UR13, UPT, UPT, -UR5, URZ, URZ ;  /* 0x000000ff050d7290 */ /* 0x000fe4000fffe1ff */
[----:B------:R-:W-:-:S03]  /*1a20*/  USHF.R.U32.HI UR8, URZ, UR9, UR8 ;  /* 0x00000009ff087299 */ /* 0x000fc60008011608 */
[----:B------:R-:W-:Y:S01]  /*1a30*/  @!UP0 UMOV UR7, UR17 ;  /* 0x0000001100078c82 */ /* 0x000fe20008000000 */
[----:B------:R-:W-:Y:S02]  /*1a40*/  UIMAD UR12, UR26, UR11, UR12 ;  /* 0x0000000b1a0c72a4 */ /* 0x000fe4000f8e020c */
[----:B------:R-:W-:Y:S02]  /*1a50*/  USEL UR8, UR4, UR8, !UP2 ;  /* 0x0000000804087287 */ /* 0x000fe4000d000000 */
[----:B------:R-:W-:Y:S02]  /*1a60*/  @!UP0 USHF.R.U32.HI UR7, URZ, UR9, UR7 ;  /* 0x00000009ff078299 */ /* 0x000fe40008011607 */
[----:B------:R-:W-:Y:S02]  /*1a70*/  UIADD3 UR9, UPT, UPT, -UR8, URZ, URZ ;  /* 0x000000ff08097290 */ /* 0x000fe4000fffe1ff */
[----:B------:R-:W-:Y:S02]  /*1a80*/  @!UP0 USEL UR7, UR5, UR7, !UP2 ;  /* 0x0000000705078287 */ /* 0x000fe4000d000000 */
[----:B------:R-:W-:-:S02]  /*1a90*/  UIMAD UR9, UR30, UR9, UR4 ;  /* 0x000000091e0972a4 */ /* 0x000fc4000f8e0204 */
[----:B------:R-:W-:Y:S02]  /*1aa0*/  @!UP0 UIADD3 UR8, UPT, UPT, UR8, -UR7, URZ ;  /* 0x8000000708088290 */ /* 0x000fe4000fffe0ff */
[----:B------:R-:W-:Y:S02]  /*1ab0*/  @!UP0 UIMAD UR6, UR9, UR6, UR7 ;  /* 0x00000006090682a4 */ /* 0x000fe4000f8e0207 */
[----:B------:R-:W-:Y:S02]  /*1ac0*/  @!UP0 UIMAD UR4, UR8, UR30, UR5 ;  /* 0x0000001e080482a4 */ /* 0x000fe4000f8e0205 */
[----:B------:R-:W-:Y:S02]  /*1ad0*/  UIMAD UR20, UR21, UR13, UR20 ;  /* 0x0000000d151472a4 */ /* 0x000fe4000f8e0214 */
[----:B------:R-:W-:Y:S01]  /*1ae0*/  UIMAD UR12, UR4, UR26, UR12 ;  /* 0x0000001a040c72a4 */ /* 0x000fe2000f8e020c */
[----:B------:R-:W-:Y:S02]  /*1af0*/  @!UP0 UMOV UR5, UR6 ;  /* 0x0000000600058c82 */ /* 0x000fe40008000000 */
[----:B------:R-:W-:-:S12]  /*1b00*/  UIMAD UR20, UR5, UR21, UR20 ;  /* 0x00000015051472a4 */ /* 0x000fd8000f8e0214 */
.L_x_19:
[----:B------:R-:W-:-:S09]  /*1b10*/  UISETP.NE.AND UP0, UPT, UR32, 0x1, UPT ;  /* 0x000000012000788c */ /* 0x000fd2000bf05270 */
[----:B------:R-:W-:Y:S05]  /*1b20*/  BRA.U UP0, `(.L_x_20) ;  /* 0x0000000100447547 */ /* 0x000fea000b800000 */
[----:B------:R-:W1:Y:S01]  /*1b30*/  LDCU.128 UR24, c[0x0][0xf10] ;  /* 0x0001e200ff1877ac */ /* 0x000e620008000c00 */
[----:B------:R-:W2:Y:S01]  /*1b40*/  LDCU UR8, c[0x0][0xf0c] ;  /* 0x0001e180ff0877ac */ /* 0x000ea20008000800 */
[----:B------:R-:W3:Y:S01]  /*1b50*/  LDCU UR9, c[0x0][0xf20] ;  /* 0x0001e400ff0977ac */ /* 0x000ee20008000800 */
[----:B-1----:R-:W-:Y:S02]  /*1b60*/  UIMAD.WIDE.U32 UR6, UR20, UR24, URZ ;  /* 0x00000018140672a5 */ /* 0x002fe4000f8e00ff */
[----:B------:R-:W-:Y:S02]  /*1b70*/  UIMAD.WIDE.U32 UR4, UR12, UR27, URZ ;  /* 0x0000001b0c0472a5 */ /* 0x000fe4000f8e00ff */
[----:B--2---:R-:W-:Y:S02]  /*1b80*/  UISETP.NE.AND UP1, UPT, UR8, 0x1, UPT ;  /* 0x000000010800788c */ /* 0x004fe4000bf25270 */
[----:B------:R-:W-:Y:S01]  /*1b90*/  UISETP.NE.AND UP0, UPT, UR26, 0x1, UPT ;  /* 0x000000011a00788c */ /* 0x000fe2000bf05270 */
[----:B------:R-:W-:-:S02]  /*1ba0*/  UMOV UR6, UR7 ;  /* 0x0000000700067c82 */ /* 0x000fc40008000000 */
[----:B------:R-:W-:Y:S01]  /*1bb0*/  UMOV UR4, UR5 ;  /* 0x0000000500047c82 */ /* 0x000fe20008000000 */
[----:B------:R-:W-:Y:S02]  /*1bc0*/  USHF.R.U32.HI UR25, URZ, UR25, UR6 ;  /* 0x00000019ff197299 */ /* 0x000fe40008011606 */
[----:B---3--:R-:W-:Y:S02]  /*1bd0*/  USHF.R.U32.HI UR4, URZ, UR9, UR4 ;  /* 0x00000009ff047299 */ /* 0x008fe40008011604 */
[----:B------:R-:W-:Y:S02]  /*1be0*/  USEL UR5, UR20, UR25, !UP1 ;  /* 0x0000001914057287 */ /* 0x000fe4000c800000 */
[----:B------:R-:W-:-:S04]  /*1bf0*/  USEL UR4, UR12, UR4, !UP0 ;  /* 0x000000040c047287 */ /* 0x000fc8000c000000 */
[----:B------:R-:W-:Y:S02]  /*1c00*/  UIADD3 UR6, UPT, UPT, UR5, -UR4, URZ ;  /* 0x8000000405067290 */ /* 0x000fe4000fffe0ff */
[----:B------:R-:W-:Y:S02]  /*1c10*/  UIADD3 UR4, UPT, UPT, -UR5, UR4, URZ ;  /* 0x0000000405047290 */ /* 0x000fe4000fffe1ff */
[----:B------:R-:W-:Y:S02]  /*1c20*/  UIMAD UR12, UR6, UR26, UR12 ;  /* 0x0000001a060c72a4 */ /* 0x000fe4000f8e020c */
[----:B------:R-:W-:-:S12]  /*1c30*/  UIMAD UR20, UR4, UR8, UR20 ;  /* 0x00000008041472a4 */ /* 0x000fd8000f8e0214 */
.L_x_20:
[----:B------:R-:W-:-:S09]  /*1c40*/  UISETP.EQ.U32.AND UP0, UPT, UR33, 0x1, UPT ;  /* 0x000000012100788c */ /* 0x000fd2000bf02070 */
[----:B------:R-:W-:Y:S05]  /*1c50*/  BRA.U !UP0, `(.L_x_21) ;  /* 0x00000001080c7547 */ /* 0x000fea000b800000 */
[----:B------:R-:W-:Y:S01]  /*1c60*/  UCGABAR_WAIT ;  /* 0x0000000000007dc7 */ /* 0x000fe20008000000 */
[----:B------:R-:W-:Y:S01]  /*1c70*/  CCTL.IVALL ;  /* 0x00000000ff00798f */ /* 0x000fe20002000000 */
[----:B------:R-:W-:Y:S05]  /*1c80*/  BRA `(.L_x_22) ;  /* 0x0000000000047947 */ /* 0x000fea0003800000 */
.L_x_21:
[----:B------:R-:W-:Y:S06]  /*1c90*/  BAR.SYNC.DEFER_BLOCKING 0x0 ;  /* 0x0000000000007b1d */ /* 0x000fec0000010000 */
.L_x_22:
[----:B------:R-:W-:Y:S05]  /*1ca0*/  BRA.U UP5, `(.L_x_23) ;  /* 0x0000001905f07547 */ /* 0x000fea000b800000 */
[----:B------:R-:W1:Y:S01]  /*1cb0*/  LDCU UR6, c[0x0][0x38c] ;  /* 0x00007180ff0677ac */ /* 0x000e620008000800 */
[----:B------:R-:W-:Y:S01]  /*1cc0*/  PLOP3.LUT P2, PT, PT, PT, UP3, 0x80, 0x8 ;  /* 0x000000000008781c */ /* 0x000fe20003f4f038 */
[----:B------:R-:W-:Y:S01]  /*1cd0*/  IMAD.MOV.U32 R12, RZ, RZ, 0x1 ;  /* 0x00000001ff0c7424 */ /* 0x000fe200078e00ff */
[----:B------:R-:W-:Y:S02]  /*1ce0*/  ISETP.NE.AND P3, PT, R0, RZ, P4 ;  /* 0x000000ff0000720c */ /* 0x000fe40002765270 */
[----:B------:R-:W-:Y:S02]  /*1cf0*/  CS2R R10, SRZ ;  /* 0x00000000000a7805 */ /* 0x000fe4000001ff00 */
[----:B------:R-:W-:Y:S01]  /*1d00*/  PLOP3.LUT P2, PT, P2, PT, PT, 0x8, 0x80 ;  /* 0x000000000080781c */ /* 0x000fe2000174e170 */
[----:B------:R-:W-:Y:S01]  /*1d10*/  IMAD.MOV.U32 R9, RZ, RZ, RZ ;  /* 0x000000ffff097224 */ /* 0x000fe200078e00ff */
[----:B------:R-:W2:Y:S01]  /*1d20*/  LDCU UR62, c[0x0][0x370] ;  /* 0x00006e00ff3e77ac */ /* 0x000ea20008000800 */
[----:B------:R-:W-:Y:S01]  /*1d30*/  IMAD.MOV.U32 R8, RZ, RZ, 0x1 ;  /* 0x00000001ff087424 */ /* 0x000fe200078e00ff */
[----:B------:R-:W3:Y:S01]  /*1d40*/  LDCU.64 UR44, c[0x0][0x348] ;  /* 0x00006900ff2c77ac */ /* 0x000ee20008000a00 */
[----:B------:R-:W-:-:S02]  /*1d50*/  ULEA UR68, UR31, UR68, 0x1 ;  /* 0x000000441f447291 */ /* 0x000fc4000f8e08ff */
[----:B------:R-:W-:Y:S02]  /*1d60*/  ULEA UR67, UR31, UR67, 0x2 ;  /* 0x000000431f437291 */ /* 0x000fe4000f8e10ff */
[----:B-1----:R-:W-:Y:S02]  /*1d70*/  UIADD3 UR5, UPT, UPT, UR6, 0x7f, URZ ;  /* 0x0000007f06057890 */ /* 0x002fe4000fffe0ff */
[----:B------:R-:W-:Y:S02]  /*1d80*/  UIADD3 UR70, UPT, UPT, UR6, 0xfe, URZ ;  /* 0x000000fe06467890 */ /* 0x000fe4000fffe0ff */
[----:B------:R-:W-:Y:S01]  /*1d90*/  USHF.R.S32.HI UR4, URZ, 0x1f, UR5 ;  /* 0x0000001fff047899 */ /* 0x000fe20008011405 */
[----:B------:R-:W1:Y:S03]  /*1da0*/  LDCU UR61, c[0x0][0x374] ;  /* 0x00006e80ff3d77ac */ /* 0x000e660008000800 */
[----:B------:R-:W-:Y:S01]  /*1db0*/  ULEA.HI UR4, UR4, UR5, URZ, 0x7 ;  /* 0x0000000504047291 */ /* 0x000fe2000f8f38ff */
[----:B------:R-:W-:-:S03]  /*1dc0*/  UMOV UR15, URZ ;  /* 0x000000ff000f7c82 */ /* 0x000fc60008000000 */
[----:B------:R-:W-:Y:S02]  /*1dd0*/  USHF.R.S32.HI UR65, URZ, 0x7, UR4 ;  /* 0x00000007ff417899 */ /* 0x000fe40008011404 */
[----:B------:R-:W-:Y:S02]  /*1de0*/  UIADD3 UR4, UPT, UPT, UR6, -0x1, URZ ;  /* 0xffffffff06047890 */ /* 0x000fe4000fffe0ff */
[----:B------:R-:W-:Y:S02]  /*1df0*/  UISETP.LT.U32.AND UP0, UPT, UR65, 0xd, UPT ;  /* 0x0000000d4100788c */ /* 0x000fe4000bf01070 */
[----:B------:R-:W-:Y:S02]  /*1e00*/  UISETP.GE.U32.AND UP1, UPT, UR4, -0xff, UPT ;  /* 0xffffff010400788c */ /* 0x000fe4000bf26070 */
[----:B------:R-:W-:Y:S02]  /*1e10*/  USEL UR64, UR65, 0xd, UP0 ;  /* 0x0000000d41407887 */ /* 0x000fe40008000000 */
[----:B------:R-:W-:-:S02]  /*1e20*/  UISETP.NE.AND UP0, UPT, UR19, URZ, UPT ;  /* 0x000000ff1300728c */ /* 0x000fc4000bf05270 */
[----:B------:R-:W-:Y:S02]  /*1e30*/  UIADD3 UR4, UPT, UPT, UR64, -0x1, URZ ;  /* 0xffffffff40047890 */ /* 0x000fe4000fffe0ff */
[----:B------:R-:W-:Y:S02]  /*1e40*/  USEL UR51, UR51, 0x2, UP0 ;  /* 0x0000000233337887 */ /* 0x000fe40008000000 */
[----:B------:R-:W-:Y:S02]  /*1e50*/  UIADD3 UR69, UPT, UPT, UR65, -UR64, URZ ;  /* 0x8000004041457290 */ /* 0x000fe4000fffe0ff */
[----:B------:R-:W-:-:S04]  /*1e60*/  @UP1 UIADD3 UR4, UPT, UPT, UR64, URZ, URZ ;  /* 0x000000ff40041290 */ /* 0x000fc8000fffe0ff */
[----:B------:R-:W-:Y:S02]  /*1e70*/  UIADD3 UR57, UPT, UPT, UR4, 0x1, URZ ;  /* 0x0000000104397890 */ /* 0x000fe4000fffe0ff */
[----:B-123--:R-:W-:-:S12]  /*1e80*/  UIADD3 UR66, UPT, UPT, -UR4, URZ, URZ ;  /* 0x000000ff04427290 */ /* 0x00efd8000fffe1ff */
.L_x_47:
[----:B------:R-:W-:Y:S01]  /*1e90*/  UISETP.NE.AND UP0, UPT, UR60, URZ, UPT ;  /* 0x000000ff3c00728c */ /* 0x000fe2000bf05270 */
[----:B-1----:R-:W1:Y:S08]  /*1ea0*/  S2UR UR60, SR_CgaCtaId ;  /* 0x00000000003c79c3 */ /* 0x002e700000008800 */
[----:B---3--:R-:W-:Y:S05]  /*1eb0*/  BRA.U UP0, `(.L_x_24) ;  /* 0x0000000100347547 */ /* 0x008fea000b800000 */
[----:B------:R-:W2:Y:S01]  /*1ec0*/  S2R R0, SR_CgaCtaId ;  /* 0x0000000000007919 */ /* 0x000ea20000008800 */
[----:B------:R-:W-:Y:S02]  /*1ed0*/  MOV R3, 0x400 ;  /* 0x0000040000037802 */ /* 0x000fe40000000f00 */
[----:B------:R-:W-:Y:S02]  /*1ee0*/  SHF.L.U32 R2, R8, 0x1f, RZ ;  /* 0x0000001f08027819 */ /* 0x000fe400000006ff */
[----:B--2---:R-:W-:-:S05]  /*1ef0*/  LEA R0, R0, R3, 0x18 ;  /* 0x0000000300007211 */ /* 0x004fca00078ec0ff */
[----:B------:R-:W-:-:S04]  /*1f00*/  IMAD R3, R9, 0x8, R0 ;  /* 0x0000000809037824 */ /* 0x000fc800078e0200 */
[----:B------:R-:W2:Y:S02]  /*1f10*/  SYNCS.PHASECHK.TRANS64.TRYWAIT P0, [R3+URZ+0x170], R2 ;  /* 0x00017002030075a7 */ /* 0x000ea400080011ff */
[----:B--2---:R-:W-:Y:S05]  /*1f20*/  @!P0 BRA `(.L_x_25) ;  /* 0x0000008800088947 */ /* 0x004fea0003800000 */
.L_x_161:
[----:B------:R-:W-:Y:S01]  /*1f30*/  VIADD R9, R9, 0x1 ;  /* 0x0000000109097836 */ /* 0x000fe20000000000 */
[----:B------:R2:W-:Y:S04]  /*1f40*/  SYNCS.ARRIVE.TRANS64.A1T0 RZ, [R3+URZ+0x160], RZ ;  /* 0x000160ff03ff79a7 */ /* 0x0005e800081000ff */
[----:B------:R-:W-:-:S04]  /*1f50*/  ISETP.NE.AND P0, PT, R9, 0x2, PT ;  /* 0x000000020900780c */ /* 0x000fc80003f05270 */
[----:B------:R-:W-:Y:S02]  /*1f60*/  SEL R9, R9, RZ, P0 ;  /* 0x000000ff09097207 */ /* 0x000fe40000000000 */
[----:B--2---:R-:W-:-:S04]  /*1f70*/  SEL R3, RZ, 0x1, P0 ;  /* 0x00000001ff037807 */ /* 0x004fc80000000000 */
[----:B------:R-:W-:Y:S02]  /*1f80*/  LOP3.LUT R8, R8, R3, RZ, 0x3c, !PT ;  /* 0x0000000308087212 */ /* 0x000fe400078e3cff */
.L_x_24:
[----:B------:R-:W-:Y:S01]  /*1f90*/  UMOV UR6, 0x400 ;  /* 0x0000040000067882 */ /* 0x000fe20000000000 */
[----:B------:R-:W-:Y:S01]  /*1fa0*/  SHF.L.U32 R0, R12, 0x1f, RZ ;  /* 0x0000001f0c007819 */ /* 0x000fe200000006ff */
[----:B-1----:R-:W-:Y:S02]  /*1fb0*/  ULEA UR6, UR60, UR6, 0x18 ;  /* 0x000000063c067291 */ /* 0x002fe4000f8ec0ff */
[----:B------:R-:W-:Y:S02]  /*1fc0*/  UISETP.GE.U32.AND UP0, UPT, UR70, 0xff, UPT ;  /* 0x000000ff4600788c */ /* 0x000fe4000bf06070 */
[----:B------:R-:W-:Y:S02]  /*1fd0*/  ULEA UR4, UR15, UR6, 0x3 ;  /* 0x000000060f047291 */ /* 0x000fe4000f8e18ff */
[----:B------:R-:W-:Y:S01]  /*1fe0*/  ULEA UR27, UR12, UR68, 0x2 ;  /* 0x000000440c1b7291 */ /* 0x000fe2000f8e10ff */
[----:B------:R-:W-:-:S03]  /*1ff0*/  UMOV UR7, URZ ;  /* 0x000000ff00077c82 */ /* 0x000fc60008000000 */
[----:B------:R-:W-:-:S03]  /*2000*/  USHF.L.U32 UR27, UR27, 0x5, URZ ;  /* 0x000000051b1b7899 */ /* 0x000fc600080006ff */
[----:B------:R1:W2:Y:S01]  /*2010*/  SYNCS.PHASECHK.TRANS64.TRYWAIT P1, [UR4+0x68], R0 ;  /* 0x00006800ff0075a7 */ /* 0x0002a20008021104 */
[----:B------:R-:W-:-:S04]  /*2020*/  ULEA.HI UR4, UR20, UR20, URZ, 0x1 ;  /* 0x0000001414047291 */ /* 0x000fc8000f8f08ff */
[----:B------:R-:W-:Y:S02]  /*2030*/  USHF.L.U32 UR5, UR4, 0x7, URZ ;  /* 0x0000000704057899 */ /* 0x000fe400080006ff */
[----:B------:R-:W-:Y:S02]  /*2040*/  ULOP3.LUT UR20, UR4, 0xfffffffe, URZ, 0xc0, !UPT ;  /* 0xfffffffe04147892 */ /* 0x000fe4000f8ec0ff */
[----:B------:R-:W-:Y:S02]  /*2050*/  ULOP3.LUT UR5, UR5, 0xffffff00, URZ, 0xc0, !UPT ;  /* 0xffffff0005057892 */ /* 0x000fe4000f8ec0ff */
[----:B------:R-:W-:Y:S02]  /*2060*/  ULOP3.LUT UR20, UR20, 0x1, UR71, 0xf8, !UPT ;  /* 0x0000000114147892 */ /* 0x000fe4000f8ef847 */
[----:B------:R-:W-:Y:S01]  /*2070*/  ULEA UR35, UR67, UR5, 0x5 ;  /* 0x0000000543237291 */ /* 0x000fe2000f8e28ff */
[----:B------:R-:W-:Y:S11]  /*2080*/  BRA.U !UP0, `(.L_x_26) ;  /* 0x00000005082c7547 */ /* 0x000ff6000b800000 */
[----:B------:R-:W-:Y:S01]  /*2090*/  UMOV UR14, UR66 ;  /* 0x00000042000e7c82 */ /* 0x000fe20008000000 */
[----:B------:R-:W-:Y:S01]  /*20a0*/  UMOV UR4, UR15 ;  /* 0x0000000f00047c82 */ /* 0x000fe20008000000 */
[----:B------:R-:W-:Y:S01]  /*20b0*/  UMOV UR34, URZ ;  /* 0x000000ff00227c82 */ /* 0x000fe20008000000 */
[----:B------:R-:W-:Y:S01]  /*20c0*/  UMOV UR19, UR56 ;  /* 0x0000003800137c82 */ /* 0x000fe20008000000 */
[----:B------:R-:W-:-:S05]  /*20d0*/  UMOV UR11, UR53 ;  /* 0x00000035000b7c82 */ /* 0x000fca0008000000 */
.L_x_34:
[----:B------:R-:W-:Y:S01]  /*20e0*/  ULEA UR5, UR4, UR6, 0x3 ;  /* 0x0000000604057291 */ /* 0x000fe2000f8e18ff */
[----:B--2---:R-:W-:Y:S01]  /*20f0*/  @P4 MOV R2, 0x7000 ;  /* 0x0000700000024802 */ /* 0x004fe20000000f00 */
[----:B--23--:R-:W-:Y:S10]  /*2100*/  @P1 BRA `(.L_x_27) ;  /* 0x00000000000c1947 */ /* 0x00cff40003800000 */
[----:B------:R-:W-:-:S04]  /*2110*/  SHF.L.U32 R3, R12, 0x1f, RZ ;  /* 0x0000001f0c037819 */ /* 0x000fc800000006ff */
[----:B------:R-:W2:Y:S02]  /*2120*/  SYNCS.PHASECHK.TRANS64.TRYWAIT P0, [UR5+0x68], R3 ;  /* 0x00006803ff0075a7 */ /* 0x000ea40008001105 */
[----:B--2---:R-:W-:Y:S05]  /*2130*/  @!P0 BRA `(.L_x_28) ;  /* 0x0000008400988947 */ /* 0x004fea0003800000 */
.L_x_27:
[----:B------:R2:W-:Y:S01]  /*2140*/  @P4 SYNCS.ARRIVE.TRANS64 RZ, [UR5], R2 ;  /* 0x00000002ffff49a7 */ /* 0x0005e20008000005 */
[----:B------:R-:W-:Y:S02]  /*2150*/  ULOP3.LUT UR7, UR51, 0x2, URZ, 0xfc, !UPT ;  /* 0x0000000233077892 */ /* 0x000fe4000f8efcff */
[----:B------:R-:W-:Y:S02]  /*2160*/  UIADD3 UR14, UPT, UPT, UR14, 0x1, URZ ;  /* 0x000000010e0e7890 */ /* 0x000fe4000fffe0ff */
[----:B------:R-:W-:Y:S02]  /*2170*/  UISETP.NE.AND UP0, UPT, UR7, 0x2, UPT ;  /* 0x000000020700788c */ /* 0x000fe4000bf05270 */
[----:B------:R-:W-:-:S07]  /*2180*/  UISETP.NE.AND UP4, UPT, UR14, 0x1, UPT ;  /* 0x000000010e00788c */ /* 0x000fce000bf85270 */
[----:B------:R-:W-:Y:S05]  /*2190*/  BRA.U UP0, `(.L_x_29) ;  /* 0x0000000100047547 */ /* 0x000fea000b800000 */
[----:B------:R-:W-:Y:S05]  /*21a0*/  BPT.TRAP 0x1 ;  /* 0x000000040000795c */ /* 0x000fea0000300000 */
.L_x_29:
[----:B------:R-:W-:Y:S04]  /*21b0*/  BSSY.RECONVERGENT B0, `(.L_x_30) ;  /* 0x0000003000007945 */ /* 0x000fe80003800200 */
[----:B------:R-:W-:Y:S05]  /*21c0*/  @!P3 BRA `(.L_x_31) ;  /* 0x000000000004b947 */ /* 0x000fea0003800000 */
[----:B------:R-:W-:Y:S05]  /*21d0*/  BPT.TRAP 0x1 ;  /* 0x000000040000795c */ /* 0x000fea0000300000 */
.L_x_31:
[----:B------:R-:W-:Y:S05]  /*21e0*/  BSYNC.RECONVERGENT B0 ;  /* 0x0000000000007941 */ /* 0x000fea0003800200 */
.L_x_30:
[----:B------:R-:W-:Y:S01]  /*21f0*/  UIADD3 UR7, UPT, UPT, UR4, 0x1, URZ ;  /* 0x0000000104077890 */ /* 0x000fe2000fffe0ff */
[----:B------:R-:W-:Y:S01]  /*2200*/  BSSY.RECONVERGENT B0, `(.L_x_32) ;  /* 0x000002d000007945 */ /* 0x000fe20003800200 */
[----:B------:R-:W-:Y:S02]  /*2210*/  ELECT P0, URZ, PT ;  /* 0x0000000000ff782f */ /* 0x000fe40003800000 */
[----:B------:R-:W-:-:S04]  /*2220*/  UISETP.NE.AND UP0, UPT, UR7, 0xd, UPT ;  /* 0x0000000d0700788c */ /* 0x000fc8000bf05270 */
[----:B------:R-:W-:Y:S02]  /*2230*/  USEL UR8, URZ, 0x1, UP0 ;  /* 0x00000001ff087887 */ /* 0x000fe40008000000 */
[----:B------:R-:W-:-:S04]  /*2240*/  USEL UR15, UR7, URZ, UP0 ;  /* 0x000000ff070f7287 */ /* 0x000fc80008000000 */
[----:B------:R-:W-:Y:S01]  /*2250*/  ULEA UR7, UR15, UR6, 0x3 ;  /* 0x000000060f077291 */ /* 0x000fe2000f8e18ff */
[----:B------:R-:W-:-:S04]  /*2260*/  LOP3.LUT R12, R12, UR8, RZ, 0x3c, !PT ;  /* 0x000000080c0c7c12 */ /* 0x000fc8000f8e3cff */
[----:B-1----:R-:W-:-:S04]  /*2270*/  SHF.L.U32 R0, R12, 0x1f, RZ ;  /* 0x0000001f0c007819 */ /* 0x002fc800000006ff */
[----:B------:R1:W3:Y:S01]  /*2280*/  SYNCS.PHASECHK.TRANS64.TRYWAIT P1, [UR7+0x68], R0 ;  /* 0x00006800ff0075a7 */ /* 0x0002e20008021107 */
[----:B------:R-:W-:Y:S05]  /*2290*/  @!P0 BRA `(.L_x_33) ;  /* 0x00000000008c8947 */ /* 0x000fea0003800000 */
[----:B------:R-:W-:Y:S02]  /*22a0*/  USHF.L.U32 UR7, UR4, 0xa, URZ ;  /* 0x0000000a04077899 */ /* 0x000fe400080006ff */
[----:B------:R-:W-:Y:S02]  /*22b0*/  ULEA UR32, UR4, UR49, 0xd ;  /* 0x0000003104207291 */ /* 0x000fe4000f8e68ff */
[----:B------:R-:W-:Y:S02]  /*22c0*/  UIADD3 UR40, UP3, UPT, UR44, 0x80, URZ ;  /* 0x000000802c287890 */ /* 0x000fe4000ff7e0ff */
[----:B------:R-:W-:Y:S02]  /*22d0*/  ULEA UR24, UR4, UR48, 0xc ;  /* 0x0000003004187291 */ /* 0x000fe4000f8e60ff */
[----:B------:R-:W-:Y:S02]  /*22e0*/  UIADD3 UR38, UP2, UPT, UR44, 0x180, URZ ;  /* 0x000001802c267890 */ /* 0x000fe4000ff5e0ff */
[----:B------:R-:W-:-:S02]  /*22f0*/  UIADD3 UR30, UP1, UPT, UR44, 0x280, URZ ;  /* 0x000002802c1e7890 */ /* 0x000fc4000ff3e0ff */
[----:B------:R-:W-:Y:S02]  /*2300*/  ULOP3.LUT UR16, UR52, UR7, URZ, 0xfc, !UPT ;  /* 0x0000000734107292 */ /* 0x000fe4000f8efcff */
[----:B------:R-:W-:Y:S02]  /*2310*/  UIADD3 UR22, UP0, UPT, UR44, 0x380, URZ ;  /* 0x000003802c167890 */ /* 0x000fe4000ff1e0ff */
[----:B------:R-:W-:Y:S02]  /*2320*/  ULOP3.LUT UR8, UR7, UR50, URZ, 0xfc, !UPT ;  /* 0x0000003207087292 */ /* 0x000fe4000f8efcff */
[----:B------:R-:W-:Y:S02]  /*2330*/  ULOP3.LUT UR33, UR5, 0xfefffff8, URZ, 0xc0, !UPT ;  /* 0xfefffff805217892 */ /* 0x000fe4000f8ec0ff */
[----:B------:R-:W-:Y:S02]  /*2340*/  UIADD3.X UR41, UPT, UPT, URZ, UR45, URZ, UP3, !UPT ;  /* 0x0000002dff297290 */ /* 0x000fe40009ffe4ff */
[----:B------:R-:W-:-:S02]  /*2350*/  UIADD3 UR32, UPT, UPT, UR6, 0x8400, UR32 ;  /* 0x0000840006207890 */ /* 0x000fc4000fffe020 */
[----:B------:R-:W-:Y:S02]  /*2360*/  UPRMT UR7, URZ, 0x5410, UR43 ;  /* 0x00005410ff077896 */ /* 0x000fe4000800002b */
[----:B------:R-:W-:Y:S02]  /*2370*/  UIADD3.X UR39, UPT, UPT, URZ, UR45, URZ, UP2, !UPT ;  /* 0x0000002dff277290 */ /* 0x000fe400097fe4ff */
[----:B------:R-:W-:Y:S02]  /*2380*/  UIADD3 UR24, UPT, UPT, UR6, 0x22400, UR24 ;  /* 0x0002240006187890 */ /* 0x000fe4000fffe018 */
[----:B------:R-:W-:Y:S02]  /*2390*/  UPRMT UR37, URZ, 0x5410, UR47 ;  /* 0x00005410ff257896 */ /* 0x000fe4000800002f */
[----:B------:R-:W-:Y:S02]  /*23a0*/  UIADD3.X UR31, UPT, UPT, URZ, UR45, URZ, UP1, !UPT ;  /* 0x0000002dff1f7290 */ /* 0x000fe40008ffe4ff */
[----:B------:R-:W-:-:S02]  /*23b0*/  UIADD3 UR16, UPT, UPT, UR6, 0x2f400, UR16 ;  /* 0x0002f40006107890 */ /* 0x000fc4000fffe010 */
[----:B------:R-:W-:Y:S02]  /*23c0*/  UIADD3.X UR23, UPT, UPT, URZ, UR45, URZ, UP0, !UPT ;  /* 0x0000002dff177290 */ /* 0x000fe400087fe4ff */
[----:B------:R-:W-:Y:S02]  /*23d0*/  UPRMT UR29, URZ, 0x5410, UR46 ;  /* 0x00005410ff1d7896 */ /* 0x000fe4000800002e */
[----:B------:R-:W-:Y:S01]  /*23e0*/  UIADD3 UR8, UPT, UPT, UR6, 0x32800, UR8 ;  /* 0x0003280006087890 */ /* 0x000fe2000fffe008 */
[----:B------:R-:W-:Y:S01]  /*23f0*/  UMOV UR54, 0x0 ;  /* 0x0000000000367882 */ /* 0x000fe20000000000 */
[----:B------:R-:W-:Y:S01]  /*2400*/  UMOV UR55, 0x10000000 ;  /* 0x1000000000377882 */ /* 0x000fe20000000000 */
[----:B------:R-:W-:Y:S01]  /*2410*/  UMOV UR26, UR34 ;  /* 0x00000022001a7c82 */ /* 0x000fe20008000000 */
[----:B------:R-:W-:Y:S01]  /*2420*/  UMOV UR28, UR36 ;  /* 0x00000024001c7c82 */ /* 0x000fe20008000000 */
[----:B------:R-:W-:Y:S01]  /*2430*/  UMOV UR25, UR33 ;  /* 0x0000002100197c82 */ /* 0x000fe20008000000 */
[----:B------:R-:W-:Y:S01]  /*2440*/  UMOV UR21, UR36 ;  /* 0x0000002400157c82 */ /* 0x000fe20008000000 */
[----:B------:R-:W-:Y:S01]  /*2450*/  UMOV UR17, UR33 ;  /* 0x0000002100117c82 */ /* 0x000fe20008000000 */
[----:B------:R4:W-:Y:S01]  /*2460*/  UTMALDG.3D.MULTICAST.2CTA [UR32], [UR40], UR7, desc[UR54] ;  /* 0x00003620280073b4 */ /* 0x0009e20008211807 */
[----:B------:R-:W-:Y:S01]  /*2470*/  UMOV UR13, UR36 ;  /* 0x00000024000d7c82 */ /* 0x000fe20008000000 */
[----:B------:R-:W-:Y:S01]  /*2480*/  UMOV UR9, UR33 ;  /* 0x0000002100097c82 */ /* 0x000fe20008000000 */
[----:B------:R4:W-:Y:S01]  /*2490*/  UTMALDG.3D.MULTICAST.2CTA [UR24], [UR38], UR37, desc[UR54] ;  /* 0x00003618260073b4 */ /* 0x0009e20008211825 */
[----:B------:R4:W-:Y:S01]  /*24a0*/  UTMALDG.4D.MULTICAST.2CTA [UR16], [UR30], UR7, desc[UR54] ;  /* 0x000036101e0073b4 */ /* 0x0009e20008219807 */
[----:B------:R4:W-:Y:S02]  /*24b0*/  UTMALDG.4D.MULTICAST.2CTA [UR8], [UR22], UR29, desc[UR54] ;  /* 0x00003608160073b4 */ /* 0x0009e4000821981d */
[----:B----4-:R-:W-:Y:S01]  /*24c0*/  NOP ;  /* 0x0000000000007918 */ /* 0x010fe20000000000 */
.L_x_33:
[----:B------:R-:W-:Y:S05]  /*24d0*/  BSYNC.RECONVERGENT B0 ;  /* 0x0000000000007941 */ /* 0x000fea0003800200 */
.L_x_32:
[----:B------:R-:W-:Y:S02]  /*24e0*/  UIADD3 UR34, UPT, UPT, UR34, 0x80, URZ ;  /* 0x0000008022227890 */ /* 0x000fe4000fffe0ff */
[----:B------:R-:W-:Y:S02]  /*24f0*/  UIADD3 UR11, UPT, UPT, UR11, 0x2, URZ ;  /* 0x000000020b0b7890 */ /* 0x000fe4000fffe0ff */
[----:B------:R-:W-:Y:S01]  /*2500*/  UIADD3 UR19, UPT, UPT, UR19, 0x2, URZ ;  /* 0x0000000213137890 */ /* 0x000fe2000fffe0ff */
[----:B------:R-:W-:Y:S01]  /*2510*/  UMOV UR4, UR15 ;  /* 0x0000000f00047c82 */ /* 0x000fe20008000000 */
[----:B------:R-:W-:Y:S01]  /*2520*/  UMOV UR7, UR57 ;  /* 0x0000003900077c82 */ /* 0x000fe20008000000 */
[----:B------:R-:W-:Y:S09]  /*2530*/  BRA.U UP4, `(.L_x_34) ;  /* 0xfffffff904e87547 */ /* 0x000ff2000b83ffff */
.L_x_26:
[----:B------:R-:W-:Y:S01]  /*2540*/  ULEA UR4, UR15, UR6, 0x3 ;  /* 0x000000060f047291 */ /* 0x000fe2000f8e18ff */
[----:B-1----:R-:W-:Y:S01]  /*2550*/  SHF.L.U32 R0, R12, 0x1f, RZ ;  /* 0x0000001f0c007819 */ /* 0x002fe200000006ff */
[----:B------:R-:W-:Y:S01]  /*2560*/  @!P2 SYNCS.ARRIVE.TRANS64.A1T0 RZ, [UR6+0x118], RZ ;  /* 0x000118ffffffa9a7 */ /* 0x000fe20008100006 */
[----:B------:R-:W-:-:S06]  /*2570*/  UISETP.GT.AND UP0, UPT, UR65, UR64, UPT ;  /* 0x000000404100728c */ /* 0x000fcc000bf04270 */
[----:B--23--:R1:W2:Y:S03]  /*2580*/  SYNCS.PHASECHK.TRANS64.TRYWAIT P1, [UR4+0x68], R0 ;  /* 0x00006800ff0075a7 */ /* 0x00c2a60008021104 */
[----:B------:R-:W-:Y:S05]  /*2590*/  BRA.U !UP0, `(.L_x_35) ;  /* 0x00000005081c7547 */ /* 0x000fea000b800000 */
[----:B------:R-:W-:Y:S01]  /*25a0*/  UIADD3 UR37, UPT, UPT, UR69, UR7, URZ ;  /* 0x0000000745257290 */ /* 0x000fe2000fffe0ff */
[----:B------:R-:W-:-:S11]  /*25b0*/  UMOV UR5, UR15 ;  /* 0x0000000f00057c82 */ /* 0x000fd60008000000 */
.L_x_43:
[----:B------:R-:W-:Y:S01]  /*25c0*/  ULEA UR14, UR5, UR6, 0x3 ;  /* 0x00000006050e7291 */ /* 0x000fe2000f8e18ff */
[----:B--2---:R-:W-:Y:S01]  /*25d0*/  @P4 MOV R2, 0x7000 ;  /* 0x0000700000024802 */ /* 0x004fe20000000f00 */
[----:B--23--:R-:W-:Y:S10]  /*25e0*/  @P1 BRA `(.L_x_36) ;  /* 0x00000000000c1947 */ /* 0x00cff40003800000 */
[----:B------:R-:W-:-:S04]  /*25f0*/  SHF.L.U32 R3, R12, 0x1f, RZ ;  /* 0x0000001f0c037819 */ /* 0x000fc800000006ff */
[----:B------:R-:W2:Y:S02]  /*2600*/  SYNCS.PHASECHK.TRANS64.TRYWAIT P0, [UR14+0x68], R3 ;  /* 0x00006803ff0075a7 */ /* 0x000ea4000800110e */
[----:B--2---:R-:W-:Y:S05]  /*2610*/  @!P0 BRA `(.L_x_37) ;  /* 0x0000008000788947 */ /* 0x004fea0003800000 */
.L_x_36:
[----:B------:R2:W-:Y:S01]  /*2620*/  @P4 SYNCS.ARRIVE.TRANS64 RZ, [UR14], R2 ;  /* 0x00000002ffff49a7 */ /* 0x0005e2000800000e */
[----:B------:R-:W-:-:S04]  /*2630*/  ULOP3.LUT UR4, UR51, 0x2, URZ, 0xfc, !UPT ;  /* 0x0000000233047892 */ /* 0x000fc8000f8efcff */
[----:B------:R-:W-:-:S09]  /*2640*/  UISETP.NE.AND UP0, UPT, UR4, 0x2, UPT ;  /* 0x000000020400788c */ /* 0x000fd2000bf05270 */
[----:B------:R-:W-:Y:S05]  /*2650*/  BRA.U UP0, `(.L_x_38) ;  /* 0x0000000100047547 */ /* 0x000fea000b800000 */
[----:B------:R-:W-:Y:S05]  /*2660*/  BPT.TRAP 0x1 ;  /* 0x000000040000795c */ /* 0x000fea0000300000 */
.L_x_38:
[----:B------:R-:W-:Y:S04]  /*2670*/  BSSY.RECONVERGENT B0, `(.L_x_39) ;  /* 0x0000003000007945 */ /* 0x000fe80003800200 */
[----:B------:R-:W-:Y:S05]  /*2680*/  @!P3 BRA `(.L_x_40) ;  /* 0x000000000004b947 */ /* 0x000fea0003800000 */
[----:B------:R-:W-:Y:S05]  /*2690*/  BPT.TRAP 0x1 ;  /* 0x000000040000795c */ /* 0x000fea0000300000 */
.L_x_40:
[----:B------:R-:W-:Y:S05]  /*26a0*/  BSYNC.RECONVERGENT B0 ;  /* 0x0000000000007941 */ /* 0x000fea0003800200 */
.L_x_39:
        /* <DEDUP_REMOVED lines=11> */
[----:B------:R-:W-:Y:S02]  /*2760*/  ULEA UR32, UR5, UR49, 0xd ;  /* 0x0000003105207291 */ /* 0x000fe4000f8e68ff */
[----:B------:R-:W-:Y:S02]  /*2770*/  UIADD3 UR22, UP3, UPT, UR44, 0x80, URZ ;  /* 0x000000802c167890 */ /* 0x000fe4000ff7e0ff */
[----:B------:R-:W-:Y:S02]  /*2780*/  USHF.L.U32 UR4, UR5, 0xa, URZ ;  /* 0x0000000a05047899 */ /* 0x000fe400080006ff */
[----:B------:R-:W-:Y:S02]  /*2790*/  ULEA UR24, UR5, UR48, 0xc ;  /* 0x0000003005187291 */ /* 0x000fe4000f8e60ff */
[----:B------:R-:W-:Y:S02]  /*27a0*/  UIADD3 UR8, UP2, UPT, UR44, 0x180, URZ ;  /* 0x000001802c087890 */ /* 0x000fe4000ff5e0ff */
[----:B------:R-:W-:-:S02]  /*27b0*/  USHF.L.U32 UR34, UR7, 0x7, URZ ;  /* 0x0000000707227899 */ /* 0x000fc400080006ff */
[----:B------:R-:W-:Y:S02]  /*27c0*/  ULOP3.LUT UR33, UR14, 0xfefffff8, URZ, 0xc0, !UPT ;  /* 0xfefffff80e217892 */ /* 0x000fe4000f8ec0ff */
[----:B------:R-:W-:Y:S02]  /*27d0*/  UIADD3.X UR23, UPT, UPT, URZ, UR45, URZ, UP3, !UPT ;  /* 0x0000002dff177290 */ /* 0x000fe40009ffe4ff */
[----:B------:R-:W-:Y:S02]  /*27e0*/  ULOP3.LUT UR16, UR52, UR4, URZ, 0xfc, !UPT ;  /* 0x0000000434107292 */ /* 0x000fe4000f8efcff */
[----:B------:R-:W-:Y:S02]  /*27f0*/  UIADD3 UR32, UPT, UPT, UR6, 0x8400, UR32 ;  /* 0x0000840006207890 */ /* 0x000fe4000fffe020 */
[----:B------:R-:W-:Y:S02]  /*2800*/  UPRMT UR13, URZ, 0x5410, UR43 ;  /* 0x00005410ff0d7896 */ /* 0x000fe4000800002b */
[----:B------:R-:W-:-:S02]  /*2810*/  ULOP3.LUT UR29, UR4, UR50, URZ, 0xfc, !UPT ;  /* 0x00000032041d7292 */ /* 0x000fc4000f8efcff */
[----:B------:R-:W-:Y:S02]  /*2820*/  UIADD3.X UR9, UPT, UPT, URZ, UR45, URZ, UP2, !UPT ;  /* 0x0000002dff097290 */ /* 0x000fe400097fe4ff */
[----:B------:R-:W-:Y:S02]  /*2830*/  UIADD3 UR24, UPT, UPT, UR6, 0x22400, UR24 ;  /* 0x0002240006187890 */ /* 0x000fe4000fffe018 */
[----:B------:R-:W-:Y:S02]  /*2840*/  UPRMT UR4, URZ, 0x5410, UR47 ;  /* 0x00005410ff047896 */ /* 0x000fe4000800002f */
[----:B------:R-:W-:Y:S01]  /*2850*/  UIADD3 UR30, UP1, UPT, UR44, 0x280, URZ ;  /* 0x000002802c1e7890 */ /* 0x000fe2000ff3e0ff */
[----:B------:R-:W-:Y:S01]  /*2860*/  UMOV UR40, 0x0 ;  /* 0x0000000000287882 */ /* 0x000fe20000000000 */
[----:B------:R-:W-:Y:S01]  /*2870*/  UMOV UR41, 0x10000000 ;  /* 0x1000000000297882 */ /* 0x000fe20000000000 */
[----:B------:R-:W-:Y:S01]  /*2880*/  UIADD3 UR38, UP0, UPT, UR44, 0x380, URZ ;  /* 0x000003802c267890 */ /* 0x000fe2000ff1e0ff */
[----:B------:R-:W-:Y:S01]  /*2890*/  UTMALDG.3D.MULTICAST.2CTA [UR32], [UR22], UR13, desc[UR40] ;  /* 0x00002820160073b4 */ /* 0x000fe2000821180d */
[----:B------:R-:W-:Y:S01]  /*28a0*/  UMOV UR28, UR36 ;  /* 0x00000024001c7c82 */ /* 0x000fe20008000000 */
[----:B------:R-:W-:-:S02]  /*28b0*/  ULEA UR19, UR7, UR56, 0x1 ;  /* 0x0000003807137291 */ /* 0x000fc4000f8e08ff */
[----:B------:R-:W-:Y:S01]  /*28c0*/  UIADD3.X UR31, UPT, UPT, URZ, UR45, URZ, UP1, !UPT ;  /* 0x0000002dff1f7290 */ /* 0x000fe20008ffe4ff */
[----:B------:R-:W-:Y:S01]  /*28d0*/  UMOV UR25, UR33 ;  /* 0x0000002100197c82 */ /* 0x000fe20008000000 */
[----:B------:R-:W-:Y:S01]  /*28e0*/  UMOV UR26, UR34 ;  /* 0x00000022001a7c82 */ /* 0x000fe20008000000 */
[----:B------:R-:W-:Y:S01]  /*28f0*/  UIADD3 UR16, UPT, UPT, UR6, 0x2f400, UR16 ;  /* 0x0002f40006107890 */ /* 0x000fe2000fffe010 */
[----:B------:R4:W-:Y:S01]  /*2900*/  UTMALDG.3D.MULTICAST.2CTA [UR24], [UR8], UR4, desc[UR40] ;  /* 0x00002818080073b4 */ /* 0x0009e20008211804 */
[----:B------:R-:W-:Y:S02]  /*2910*/  ULEA UR11, UR7, UR53, 0x1 ;  /* 0x00000035070b7291 */ /* 0x000fe4000f8e08ff */
[----:B------:R-:W-:Y:S01]  /*2920*/  UIADD3.X UR39, UPT, UPT, URZ, UR45, URZ, UP0, !UPT ;  /* 0x0000002dff277290 */ /* 0x000fe200087fe4ff */
[----:B------:R-:W-:Y:S01]  /*2930*/  UMOV UR21, UR36 ;  /* 0x0000002400157c82 */ /* 0x000fe20008000000 */
[----:B------:R-:W-:-:S03]  /*2940*/  UMOV UR17, UR33 ;  /* 0x0000002100117c82 */ /* 0x000fc60008000000 */
[----:B------:R2:W-:Y:S01]  /*2950*/  UTMALDG.4D.MULTICAST.2CTA [UR16], [UR30], UR13, desc[UR40] ;  /* 0x000028101e0073b4 */ /* 0x0005e2000821980d */
[----:B----4-:R-:W-:Y:S02]  /*2960*/  UIADD3 UR8, UPT, UPT, UR6, 0x32800, UR29 ;  /* 0x0003280006087890 */ /* 0x010fe4000fffe01d */
[----:B------:R-:W-:Y:S01]  /*2970*/  UPRMT UR4, URZ, 0x5410, UR46 ;  /* 0x00005410ff047896 */ /* 0x000fe2000800002e */
[----:B------:R-:W-:Y:S01]  /*2980*/  UMOV UR9, UR33 ;  /* 0x0000002100097c82 */ /* 0x000fe20008000000 */
[----:B--2---:R-:W-:-:S07]  /*2990*/  UMOV UR13, UR36 ;  /* 0x00000024000d7c82 */ /* 0x004fce0008000000 */
[----:B------:R4:W-:Y:S02]  /*29a0*/  UTMALDG.4D.MULTICAST.2CTA [UR8], [UR38], UR4, desc[UR40] ;  /* 0x00002808260073b4 */ /* 0x0009e40008219804 */
[----:B----4-:R-:W-:Y:S01]  /*29b0*/  NOP ;  /* 0x0000000000007918 */ /* 0x010fe20000000000 */
.L_x_42:
[----:B------:R-:W-:Y:S05]  /*29c0*/  BSYNC.RECONVERGENT B0 ;  /* 0x0000000000007941 */ /* 0x000fea0003800200 */
.L_x_41:
[----:B------:R-:W-:Y:S01]  /*29d0*/  UIADD3 UR7, UPT, UPT, UR7, 0x1, URZ ;  /* 0x0000000107077890 */ /* 0x000fe2000fffe0ff */
[----:B------:R-:W-:-:S03]  /*29e0*/  UMOV UR5, UR15 ;  /* 0x0000000f00057c82 */ /* 0x000fc60008000000 */
[----:B------:R-:W-:-:S09]  /*29f0*/  UISETP.NE.AND UP0, UPT, UR7, UR37, UPT ;  /* 0x000000250700728c */ /* 0x000fd2000bf05270 */
[----:B------:R-:W-:Y:S05]  /*2a00*/  BRA.U UP0, `(.L_x_43) ;  /* 0xfffffff900ec7547 */ /* 0x000fea000b83ffff */
.L_x_35:
[C---:B------:R-:W-:Y:S01]  /*2a10*/  LEA R3, R11.reuse, UR6, 0x3 ;  /* 0x000000060b037c11 */ /* 0x040fe2000f8e18ff */
[----:B------:R-:W-:Y:S01]  /*2a20*/  NOP ;  /* 0x0000000000007918 */ /* 0x000fe20000000000 */
[----:B-1----:R-:W-:Y:S02]  /*2a30*/  SHF.L.U32 R0, R10, 0x1f, RZ ;  /* 0x0000001f0a007819 */ /* 0x002fe400000006ff */
[----:B------:R-:W-:Y:S02]  /*2a40*/  LEA R5, R11, UR6, 0x4 ;  /* 0x000000060b057c11 */ /* 0x000fe4000f8e20ff */
[----:B------:R-:W1:Y:S02]  /*2a50*/  SYNCS.PHASECHK.TRANS64.TRYWAIT P0, [R3+URZ+0x120], R0 ;  /* 0x00012000030075a7 */ /* 0x000e6400080011ff */
[----:B-1----:R-:W-:Y:S05]  /*2a60*/  @!P0 BRA `(.L_x_44) ;  /* 0x0000007c007c8947 */ /* 0x002fea0003800000 */
.L_x_164:
[----:B------:R-:W4:Y:S01]  /*2a70*/  LDS.128 R4, [R5+0x190] ;  /* 0x0001900005047984 */ /* 0x000f220000000c00 */
[----:B------:R-:W-:Y:S01]  /*2a80*/  UISETP.GE.AND UP0, UPT, UR42, 0x1, UPT ;  /* 0x000000012a00788c */ /* 0x000fe2000bf06270 */
[----:B------:R-:W-:Y:S01]  /*2a90*/  @!PT LDS RZ, [RZ] ;  /* 0x00000000fffff984 */ /* 0x000fe20000000800 */
[----:B------:R-:W-:Y:S01]  /*2aa0*/  @!PT LDS RZ, [RZ] ;  /* 0x00000000fffff984 */ /* 0x000fe20000000800 */
[----:B------:R-:W-:Y:S01]  /*2ab0*/  @!PT LDS RZ, [RZ] ;  /* 0x00000000fffff984 */ /* 0x000fe20000000800 */
[----:B------:R-:W-:Y:S01]  /*2ac0*/  @!PT LDS RZ, [RZ] ;  /* 0x00000000fffff984 */ /* 0x000fe20000000800 */
[----:B------:R1:W-:Y:S06]  /*2ad0*/  MEMBAR.ALL.CTA ;  /* 0x0000000000007992 */ /* 0x0003ec0000008000 */
[----:B-1----:R-:W1:Y:S01]  /*2ae0*/  FENCE.VIEW.ASYNC.S ;  /* 0x00000000000073c6 */ /* 0x002e620000000000 */
[----:B----4-:R-:W-:-:S13]  /*2af0*/  LOP3.LUT P0, RZ, R6, 0x1, RZ, 0xc0, !PT ;  /* 0x0000000106ff7812 */ /* 0x010fda000780c0ff */
[----:B-1----:R-:W-:Y:S01]  /*2b00*/  VOTEU.ANY UP1, P0 ;  /* 0x0000000000ff7886 */ /* 0x002fe20000020100 */
[----:B------:R-:W-:-:S13]  /*2b10*/  PLOP3.LUT P0, PT, PT, PT, UP1, 0x80, 0x8 ;  /* 0x000000000008781c */ /* 0x000fda0003f0f018 */
[----:B------:R-:W-:Y:S02]  /*2b20*/  @P0 LOP3.LUT R0, R5, 0xffff, RZ, 0xc0, !PT ;  /* 0x0000ffff05000812 */ /* 0x000fe400078ec0ff */
[----:B--2---:R-:W-:Y:S02]  /*2b30*/  @P0 MOV R2, R4 ;  /* 0x0000000400020202 */ /* 0x004fe40000000f00 */
[----:B------:R-:W-:Y:S01]  /*2b40*/  @P0 R2UR UR5, R0 ;  /* 0x00000000000502ca */ /* 0x000fe200000e0000 */
[----:B------:R-:W-:Y:S01]  /*2b50*/  VIADD R0, R3, 0x130 ;  /* 0x0000013003007836 */ /* 0x000fe20000000000 */
[----:B------:R-:W-:Y:S02]  /*2b60*/  @P0 SHF.R.U32.HI R4, RZ, 0x10, R5 ;  /* 0x00000010ff040819 */ /* 0x000fe40000011605 */
[----:B------:R-:W-:Y:S02]  /*2b70*/  @P0 R2UR UR7, R2 ;  /* 0x00000000020702ca */ /* 0x000fe400000e0000 */
[----:B------:R-:W-:-:S02]  /*2b80*/  PRMT R0, RZ, 0x654, R0 ;  /* 0x00000654ff007816 */ /* 0x000fc40000000000 */
[----:B------:R-:W-:Y:S02]  /*2b90*/  @P0 R2UR UR4, R4 ;  /* 0x00000000040402ca */ /* 0x000fe400000e0000 */
[----:B------:R1:W-:Y:S03]  /*2ba0*/  SYNCS.ARRIVE.TRANS64.RED.A1T0 RZ, [R0+URZ], RZ ;  /* 0x000000ff00ff79a7 */ /* 0x0003e600081004ff */
[----:B------:R-:W-:-:S04]  /*2bb0*/  @UP1 UMOV UR58, UR5 ;  /* 0x00000005003a1c82 */ /* 0x000fc80008000000 */
[----:B------:R-:W-:-:S04]  /*2bc0*/  @UP1 UMOV UR59, UR7 ;  /* 0x00000007003b1c82 */ /* 0x000fc80008000000 */
[----:B------:R-:W-:Y:S01]  /*2bd0*/  @UP1 UMOV UR36, UR4 ;  /* 0x0000000400241c82 */ /* 0x000fe20008000000 */
[----:B------:R-:W-:Y:S05]  /*2be0*/  BRA.U !UP0, `(.L_x_45) ;  /* 0x0000000108d47547 */ /* 0x000fea000b800000 */
[----:B------:R-:W2:Y:S01]  /*2bf0*/  LDCU.128 UR20, c[0x0][0xf10] ;  /* 0x0001e200ff1477ac */ /* 0x000ea20008000c00 */
[----:B------:R-:W4:Y:S01]  /*2c00*/  LDCU UR11, c[0x0][0xf20] ;  /* 0x0001e400ff0b77ac */ /* 0x000f220008000800 */
[----:B------:R-:W3:Y:S01]  /*2c10*/  LDCU UR19, c[0x0][0xf0c] ;  /* 0x0001e180ff1377ac */ /* 0x000ee20008000800 */
[----:B------:R-:W1:Y:S01]  /*2c20*/  LDCU.64 UR8, c[0x0][0xf28] ;  /* 0x0001e500ff0877ac */ /* 0x000e620008000a00 */
[----:B------:R-:W-:Y:S02]  /*2c30*/  UISETP.NE.AND UP3, UPT, UR42, 0x1, UPT ;  /* 0x000000012a00788c */ /* 0x000fe4000bf65270 */
[----:B--2---:R-:W-:Y:S02]  /*2c40*/  UIMAD.WIDE.U32 UR12, UR61, UR23, URZ ;  /* 0x000000173d0c72a5 */ /* 0x004fe4000f8e00ff */
[----:B------:R-:W-:Y:S02]  /*2c50*/  UIMAD.WIDE.U32 UR4, UR62, UR20, URZ ;  /* 0x000000143e0472a5 */ /* 0x000fe4000f8e00ff */
[----:B------:R-:W-:-:S02]  /*2c60*/  UISETP.NE.AND UP0, UPT, UR22, 0x1, UPT ;  /* 0x000000011600788c */ /* 0x000fc4000bf05270 */
[----:B------:R-:W-:Y:S01]  /*2c70*/  UIMAD.WIDE.U32 UR24, UR58, UR23, URZ ;  /* 0x000000173a1872a5 */ /* 0x000fe2000f8e00ff */
[----:B------:R-:W-:Y:S02]  /*2c80*/  UMOV UR12, UR13 ;  /* 0x0000000d000c7c82 */ /* 0x000fe40008000000 */
[----:B------:R-:W-:Y:S01]  /*2c90*/  UMOV UR4, UR5 ;  /* 0x0000000500047c82 */ /* 0x000fe20008000000 */
[----:B----4-:R-:W-:Y:S02]  /*2ca0*/  USHF.R.U32.HI UR12, URZ, UR11, UR12 ;  /* 0x0000000bff0c7299 */ /* 0x010fe4000801160c */
[----:B---3--:R-:W-:Y:S02]  /*2cb0*/  UISETP.NE.AND UP2, UPT, UR19, 0x1, UPT ;  /* 0x000000011300788c */ /* 0x008fe4000bf45270 */
[----:B------:R-:W-:Y:S02]  /*2cc0*/  USHF.R.U32.HI UR4, URZ, UR21, UR4 ;  /* 0x00000015ff047299 */ /* 0x000fe40008011604 */
[----:B------:R-:W-:-:S02]  /*2cd0*/  USEL UR5, UR61, UR12, !UP0 ;  /* 0x0000000c3d057287 */ /* 0x000fc4000c000000 */
[----:B------:R-:W-:Y:S02]  /*2ce0*/  USEL UR7, UR62, UR4, !UP2 ;  /* 0x000000043e077287 */ /* 0x000fe4000d000000 */
[----:B-1----:R-:W-:Y:S01]  /*2cf0*/  UIMAD.WIDE.U32 UR12, UR5, UR8, URZ ;  /* 0x00000008050c72a5 */ /* 0x002fe2000f8e00ff */
[----:B------:R-:W-:Y:S01]  /*2d00*/  UMOV UR4, UR25 ;  /* 0x0000001900047c82 */ /* 0x000fe20008000000 */
[----:B------:R-:W-:Y:S02]  /*2d10*/  UIMAD.WIDE.U32 UR16, UR59, UR20, URZ ;  /* 0x000000143b1072a5 */ /* 0x000fe4000f8e00ff */
[----:B------:R-:W-:-:S03]  /*2d20*/  UIMAD.WIDE.U32 UR24, UR7, UR8, URZ ;  /* 0x00000008071872a5 */ /* 0x000fc6000f8e00ff */
[----:B------:R-:W-:Y:S01]  /*2d30*/  UMOV UR12, UR13 ;  /* 0x0000000d000c7c82 */ /* 0x000fe20008000000 */
[----:B------:R-:W-:Y:S02]  /*2d40*/  USHF.R.U32.HI UR4, URZ, UR11, UR4 ;  /* 0x0000000bff047299 */ /* 0x000fe40008011604 */
[----:B------:R-:W-:Y:S01]  /*2d50*/  @UP3 USHF.R.U32.HI UR5, URZ, UR9, UR12 ;  /* 0x00000009ff053299 */ /* 0x000fe2000801160c */
[----:B------:R-:W-:Y:S01]  /*2d60*/  UMOV UR16, UR17 ;  /* 0x0000001100107c82 */ /* 0x000fe20008000000 */
[----:B------:R-:W-:Y:S01]  /*2d70*/  UMOV UR24, UR25 ;  /* 0x0000001900187c82 */ /* 0x000fe20008000000 */
[----:B------:R-:W-:Y:S02]  /*2d80*/  USHF.R.U32.HI UR21, URZ, UR21, UR16 ;  /* 0x00000015ff157299 */ /* 0x000fe40008011610 */
[----:B------:R-:W-:Y:S02]  /*2d90*/  USEL UR4, UR58, UR4, !UP0 ;  /* 0x000000043a047287 */ /* 0x000fe4000c000000 */
[----:B------:R-:W-:-:S02]  /*2da0*/  @UP3 USHF.R.U32.HI UR7, URZ, UR9, UR24 ;  /* 0x00000009ff073299 */ /* 0x000fc40008011618 */
[----:B------:R-:W-:Y:S02]  /*2db0*/  UIMAD UR11, UR42, UR5, URZ ;  /* 0x000000052a0b72a4 */ /* 0x000fe4000f8e02ff */
[----:B------:R-:W-:Y:S02]  /*2dc0*/  USEL UR5, UR59, UR21, !UP2 ;  /* 0x000000153b057287 */ /* 0x000fe4000d000000 */
[----:B------:R-:W-:Y:S02]  /*2dd0*/  UIMAD UR12, UR42, UR7, URZ ;  /* 0x000000072a0c72a4 */ /* 0x000fe4000f8e02ff */
[----:B------:R-:W-:Y:S02]  /*2de0*/  UISETP.GE.AND UP0, UPT, UR4, UR11, UPT ;  /* 0x0000000b0400728c */ /* 0x000fe4000bf06270 */
[----:B------:R-:W-:Y:S02]  /*2df0*/  UIMAD.WIDE.U32 UR16, UR4, UR8, URZ ;  /* 0x00000008041072a5 */ /* 0x000fe4000f8e00ff */
[----:B------:R-:W-:-:S02]  /*2e00*/  UISETP.GE.OR UP0, UPT, UR5, UR12, UP0 ;  /* 0x0000000c0500728c */ /* 0x000fc40008706670 */
        /* <DEDUP_REMOVED lines=19> */
.L_x_45:
[----:B------:R-:W2:Y:S02]  /*2f40*/  LDCU UR4, c[0x0][0xf30] ;  /* 0x0001e600ff0477ac */ /* 0x000ea40008000800 */
[----:B--2---:R-:W-:-:S09]  /*2f50*/  UISETP.NE.AND UP0, UPT, UR4, 0x1, UPT ;  /* 0x000000010400788c */ /* 0x004fd2000bf05270 */
[----:B------:R-:W-:Y:S05]  /*2f60*/  BRA.U UP0, `(.L_x_46) ;  /* 0x0000000100447547 */ /* 0x000fea000b800000 */
[----:B------:R-:W2:Y:S01]  /*2f70*/  LDCU.128 UR20, c[0x0][0xf10] ;  /* 0x0001e200ff1477ac */ /* 0x000ea20008000c00 */
[----:B------:R-:W4:Y:S01]  /*2f80*/  LDCU UR11, c[0x0][0xf0c] ;  /* 0x0001e180ff0b77ac */ /* 0x000f220008000800 */
[----:B------:R-:W1:Y:S01]  /*2f90*/  LDCU UR7, c[0x0][0xf20] ;  /* 0x0001e400ff0777ac */ /* 0x000e620008000800 */
[----:B--2---:R-:W-:Y:S02]  /*2fa0*/  UIMAD.WIDE.U32 UR8, UR59, UR20, URZ ;  /* 0x000000143b0872a5 */ /* 0x004fe4000f8e00ff */
[----:B------:R-:W-:Y:S02]  /*2fb0*/  UIMAD.WIDE.U32 UR4, UR58, UR23, URZ ;  /* 0x000000173a0472a5 */ /* 0x000fe4000f8e00ff */
[----:B----4-:R-:W-:Y:S02]  /*2fc0*/  UISETP.NE.AND UP2, UPT, UR11, 0x1, UPT ;  /* 0x000000010b00788c */ /* 0x010fe4000bf45270 */
[----:B------:R-:W-:Y:S01]  /*2fd0*/  UISETP.NE.AND UP0, UPT, UR22, 0x1, UPT ;  /* 0x000000011600788c */ /* 0x000fe2000bf05270 */
[----:B------:R-:W-:-:S02]  /*2fe0*/  UMOV UR8, UR9 ;  /* 0x0000000900087c82 */ /* 0x000fc40008000000 */
[----:B------:R-:W-:Y:S01]  /*2ff0*/  UMOV UR4, UR5 ;  /* 0x0000000500047c82 */ /* 0x000fe20008000000 */
[----:B------:R-:W-:Y:S02]  /*3000*/  USHF.R.U32.HI UR21, URZ, UR21, UR8 ;  /* 0x00000015ff157299 */ /* 0x000fe40008011608 */
[----:B-1----:R-:W-:Y:S02]  /*3010*/  USHF.R.U32.HI UR4, URZ, UR7, UR4 ;  /* 0x00000007ff047299 */ /* 0x002fe40008011604 */
[----:B------:R-:W-:Y:S02]  /*3020*/  USEL UR5, UR59, UR21, !UP2 ;  /* 0x000000153b057287 */ /* 0x000fe4000d000000 */
[----:B------:R-:W-:-:S04]  /*3030*/  USEL UR4, UR58, UR4, !UP0 ;  /* 0x000000043a047287 */ /* 0x000fc8000c000000 */
[----:B------:R-:W-:Y:S02]  /*3040*/  UIADD3 UR7, UPT, UPT, UR5, -UR4, URZ ;  /* 0x8000000405077290 */ /* 0x000fe4000fffe0ff */
[----:B------:R-:W-:Y:S02]  /*3050*/  UIADD3 UR4, UPT, UPT, -UR5, UR4, URZ ;  /* 0x0000000405047290 */ /* 0x000fe4000fffe1ff */
[----:B------:R-:W-:Y:S02]  /*3060*/  UIMAD UR58, UR7, UR22, UR58 ;  /* 0x00000016073a72a4 */ /* 0x000fe4000f8e023a */
[----:B------:R-:W-:-:S12]  /*3070*/  UIMAD UR59, UR4, UR11, UR59 ;  /* 0x0000000b043b72a4 */ /* 0x000fd8000f8e023b */
.L_x_46:
[----:B------:R-:W-:Y:S01]  /*3080*/  VIADD R11, R11, 0x1 ;  /* 0x000000010b0b7836 */ /* 0x000fe20000000000 */
[----:B------:R-:W-:Y:S01]  /*3090*/  R2UR UR4, R86 ;  /* 0x00000000560472ca */ /* 0x000fe200000e0000 */
[----:B------:R-:W-:Y:S01]  /*30a0*/  UIADD3 UR20, UPT, UPT, UR59, UR63, URZ ;  /* 0x0000003f3b147290 */ /* 0x000fe2000fffe0ff */
[----:B------:R-:W-:Y:S02]  /*30b0*/  PLOP3.LUT P2, PT, PT, PT, PT, 0x80, 0x8 ;  /* 0x000000000008781c */ /* 0x000fe40003f4f070 */
[----:B------:R-:W-:-:S04]  /*30c0*/  ISETP.NE.AND P0, PT, R11, 0x2, PT ;  /* 0x000000020b00780c */ /* 0x000fc80003f05270 */
[----:B------:R-:W-:Y:S02]  /*30d0*/  SEL R3, RZ, 0x1, P0 ;  /* 0x00000001ff037807 */ /* 0x000fe40000000000 */
[----:B------:R-:W-:Y:S02]  /*30e0*/  SEL R11, R11, RZ, P0 ;  /* 0x000000ff0b0b7207 */ /* 0x000fe40000000000 */
[----:B------:R-:W-:Y:S01]  /*30f0*/  LOP3.LUT R10, R10, R3, RZ, 0x3c, !PT ;  /* 0x000000030a0a7212 */ /* 0x000fe200078e3cff */
[----:B------:R-:W-:Y:S01]  /*3100*/  UIADD3 UR12, UPT, UPT, UR58, UR4, URZ ;  /* 0x000000043a0c7290 */ /* 0x000fe2000fffe0ff */
[----:B------:R-:W-:Y:S11]  /*3110*/  BRA.U UP1, `(.L_x_47) ;  /* 0xffffffed015c7547 */ /* 0x000ff6000b83ffff */
[----:B------:R-:W-:Y:S01]  /*3120*/  UIADD3 UR7, UPT, UPT, UR6, 0x68, URZ ;  /* 0x0000006806077890 */ /* 0x000fe2000fffe0ff */
[----:B------:R-:W-:-:S03]  /*3130*/  SHF.L.U32 R3, R12, 0x1f, RZ ;  /* 0x0000001f0c037819 */ /* 0x000fc600000006ff */
[----:B------:R-:W-:-:S09]  /*3140*/  ULEA UR4, UR15, UR7, 0x3 ;  /* 0x000000070f047291 */ /* 0x000fd2000f8e18ff */
[----:B------:R-:W2:Y:S02]  /*3150*/  SYNCS.PHASECHK.TRANS64.TRYWAIT P0, [UR4], R3 ;  /* 0x00000003ff0075a7 */ /* 0x000ea40008001104 */
[----:B--2---:R-:W-:Y:S05]  /*3160*/  @!P0 BRA `(.L_x_48) ;  /* 0x0000007400d08947 */ /* 0x004fea0003800000 */
.L_x_166:
[----:B------:R-:W-:-:S04]  /*3170*/  UIADD3 UR4, UPT, UPT, UR15, 0x1, URZ ;  /* 0x000000010f047890 */ /* 0x000fc8000fffe0ff */
[----:B------:R-:W-:-:S04]  /*3180*/  UISETP.NE.AND UP0, UPT, UR4, 0xd, UPT ;  /* 0x0000000d0400788c */ /* 0x000fc8000bf05270 */
[----:B------:R-:W-:Y:S02]  /*3190*/  USEL UR6, URZ, 0x1, UP0 ;  /* 0x00000001ff067887 */ /* 0x000fe40008000000 */
[----:B------:R-:W-:-:S04]  /*31a0*/  USEL UR4, UR4, URZ, UP0 ;  /* 0x000000ff04047287 */ /* 0x000fc80008000000 */
[----:B------:R-:W-:Y:S01]  /*31b0*/  ULEA UR5, UR4, UR7, 0x3 ;  /* 0x0000000704057291 */ /* 0x000fe2000f8e18ff */
[----:B------:R-:W-:-:S04]  /*31c0*/  LOP3.LUT R2, R12, UR6, RZ, 0x3c, !PT ;  /* 0x000000060c027c12 */ /* 0x000fc8000f8e3cff */
[----:B-1----:R-:W-:-:S04]  /*31d0*/  SHF.L.U32 R3, R2, 0x1f, RZ ;  /* 0x0000001f02037819 */ /* 0x002fc800000006ff */
[----:B------:R-:W1:Y:S02]  /*31e0*/  SYNCS.PHASECHK.TRANS64.TRYWAIT P0, [UR5], R3 ;  /* 0x00000003ff0075a7 */ /* 0x000e640008001105 */
[----:B-1----:R-:W-:Y:S05]  /*31f0*/  @!P0 BRA `(.L_x_49) ;  /* 0x0000007400c48947 */ /* 0x002fea0003800000 */
.L_x_168:
        /* <DEDUP_REMOVED lines=9> */
.L_x_170:
        /* <DEDUP_REMOVED lines=9> */
.L_x_172:
        /* <DEDUP_REMOVED lines=9> */
.L_x_174:
        /* <DEDUP_REMOVED lines=9> */
.L_x_176:
        /* <DEDUP_REMOVED lines=9> */
.L_x_178:
        /* <DEDUP_REMOVED lines=9> */
.L_x_180:
        /* <DEDUP_REMOVED lines=9> */
.L_x_182:
        /* <DEDUP_REMOVED lines=9> */
.L_x_184:
        /* <DEDUP_REMOVED lines=9> */
.L_x_186:
        /* <DEDUP_REMOVED lines=9> */
.L_x_188:
[----:B------:R-:W-:-:S04]  /*37a0*/  UIADD3 UR4, UPT, UPT, UR4, 0x1, URZ ;  /* 0x0000000104047890 */ /* 0x000fc8000fffe0ff */
[----:B------:R-:W-:-:S04]  /*37b0*/  UISETP.NE.AND UP0, UPT, UR4, 0xd, UPT ;  /* 0x0000000d0400788c */ /* 0x000fc8000bf05270 */
[----:B------:R-:W-:Y:S02]  /*37c0*/  USEL UR5, URZ, 0x1, UP0 ;  /* 0x00000001ff057887 */ /* 0x000fe40008000000 */
[----:B------:R-:W-:-:S04]  /*37d0*/  USEL UR4, UR4, URZ, UP0 ;  /* 0x000000ff04047287 */ /* 0x000fc80008000000 */
[----:B------:R-:W-:Y:S01]  /*37e0*/  ULEA UR4, UR4, UR7, 0x3 ;  /* 0x0000000704047291 */ /* 0x000fe2000f8e18ff */
[----:B-1----:R-:W-:-:S04]  /*37f0*/  LOP3.LUT R3, R2, UR5, RZ, 0x3c, !PT ;  /* 0x0000000502037c12 */ /* 0x002fc8000f8e3cff */
[----:B------:R-:W-:Y:S01]  /*3800*/  SHF.L.U32 R3, R3, 0x1f, RZ ;  /* 0x0000001f03037819 */ /* 0x000fe200000006ff */
[----:B------:R-:W-:-:S07]  /*3810*/  IMAD.U32 R0, RZ, RZ, UR4 ;  /* 0x00000004ff007e24 */ /* 0x000fce000f8e00ff */
.L_x_60:
[----:B-1----:R1:W2:Y:S02]  /*3820*/  SYNCS.PHASECHK.TRANS64.TRYWAIT P0, [R0+URZ], R3 ;  /* 0x00000003000075a7 */ /* 0x0022a400080011ff */
[----:B--2---:R-:W-:Y:S05]  /*3830*/  @!P0 NANOSLEEP.SYNCS 0x989680 ;  /* 0x009896800000895d */ /* 0x004fea0003900000 */
[----:B------:R-:W2:Y:S02]  /*3840*/  @!P0 SYNCS.PHASECHK.TRANS64 P0, [R0+URZ], R3 ;  /* 0x00000003000085a7 */ /* 0x000ea400080010ff */
[----:B--2---:R-:W-:Y:S05]  /*3850*/  @P0 EXIT ;  /* 0x000000000000094d */ /* 0x004fea0003800000 */
[----:B------:R-:W-:Y:S05]  /*3860*/  BRA `(.L_x_60) ;  /* 0xfffffffc00ec7947 */ /* 0x000fea000383ffff */
.L_x_23:
[----:B------:R-:W-:-:S04]  /*3870*/  UISETP.NE.AND UP0, UPT, UR60, URZ, UPT ;  /* 0x000000ff3c00728c */ /* 0x000fc8000bf05270 */
[----:B------:R-:W-:-:S09]  /*3880*/  UISETP.NE.OR UP0, UPT, UR19, 0x1, UP0 ;  /* 0x000000011300788c */ /* 0x000fd20008705670 */
[----:B------:R-:W-:Y:S05]  /*3890*/  BRA.U UP0, `(.L_x_61) ;  /* 0x0000000500487547 */ /* 0x000fea000b800000 */
[----:B------:R-:W-:Y:S01]  /*38a0*/  ISETP.GE.U32.AND P2, PT, R0, 0x10, PT ;  /* 0x000000100000780c */ /* 0x000fe20003f46070 */
[----:B------:R-:W-:Y:S01]  /*38b0*/  IMAD.MOV.U32 R12, RZ, RZ, 0x1 ;  /* 0x00000001ff0c7424 */ /* 0x000fe200078e00ff */
[----:B------:R-:W-:Y:S02]  /*38c0*/  CS2R R10, SRZ ;  /* 0x00000000000a7805 */ /* 0x000fe4000001ff00 */
[----:B------:R-:W-:Y:S01]  /*38d0*/  CS2R R8, SRZ ;  /* 0x0000000000087805 */ /* 0x000fe2000001ff00 */
[----:B------:R-:W-:Y:S01]  /*38e0*/  UMOV UR6, 0x400 ;  /* 0x0000040000067882 */ /* 0x000fe20000000000 */
[----:B------:R-:W-:Y:S01]  /*38f0*/  UMOV UR5, URZ ;  /* 0x000000ff00057c82 */ /* 0x000fe20008000000 */
[----:B------:R-:W-:-:S12]  /*3900*/  ULEA UR6, UR60, UR6, 0x18 ;  /* 0x000000063c067291 */ /* 0x000fd8000f8ec0ff */
.L_x_65:
[----:B------:R-:W-:Y:S02]  /*3910*/  LEA R2, R8, UR6, 0x3 ;  /* 0x0000000608027c11 */ /* 0x000fe4000f8e18ff */
[----:B------:R-:W-:-:S03]  /*3920*/  SHF.L.U32 R5, R9, 0x1f, RZ ;  /* 0x0000001f09057819 */ /* 0x000fc600000006ff */
[----:B------:R-:W-:Y:S01]  /*3930*/  VIADD R4, R2, 0x170 ;  /* 0x0000017002047836 */ /* 0x000fe20000000000 */
[----:B------:R-:W1:Y:S02]  /*3940*/  SYNCS.PHASECHK.TRANS64.TRYWAIT P0, [R2+URZ+0x160], R5 ;  /* 0x00016005020075a7 */ /* 0x000e6400080011ff */
[----:B-1----:R-:W-:Y:S05]  /*3950*/  @!P0 BRA `(.L_x_62) ;  /* 0x0000007000f48947 */ /* 0x002fea0003800000 */
.L_x_189:
[----:B------:R-:W-:Y:S01]  /*3960*/  ULEA UR4, UR5, UR6, 0x3 ;  /* 0x0000000605047291 */ /* 0x000fe2000f8e18ff */
[----:B------:R-:W-:Y:S02]  /*3970*/  PRMT R4, RZ, 0x654, R4 ;  /* 0x00000654ff047816 */ /* 0x000fe40000000004 */
[----:B-1----:R-:W-:Y:S01]  /*3980*/  SHF.L.U32 R5, R12, 0x1f, RZ ;  /* 0x0000001f0c057819 */ /* 0x002fe200000006ff */
[----:B------:R-:W-:Y:S01]  /*3990*/  UIADD3 UR7, UPT, UPT, UR4, 0x120, URZ ;  /* 0x0000012004077890 */ /* 0x000fe2000fffe0ff */
[----:B------:R1:W-:Y:S05]  /*39a0*/  SYNCS.ARRIVE.TRANS64.RED.A1T0 RZ, [R4+URZ], RZ ;  /* 0x000000ff04ff79a7 */ /* 0x0003ea00081004ff */
[----:B------:R-:W-:Y:S01]  /*39b0*/  IMAD.U32 R7, RZ, RZ, UR7 ;  /* 0x00000007ff077e24 */ /* 0x000fe2000f8e00ff */
[----:B------:R-:W2:Y:S04]  /*39c0*/  SYNCS.PHASECHK.TRANS64.TRYWAIT P0, [UR4+0x130], R5 ;  /* 0x00013005ff0075a7 */ /* 0x000ea80008001104 */
[----:B------:R-:W-:Y:S01]  /*39d0*/  PRMT R6, R0, 0x654, R7 ;  /* 0x0000065400067816 */ /* 0x000fe20000000007 */
[----:B-1----:R-:W-:Y:S01]  /*39e0*/  @!P2 IMAD.MOV.U32 R4, RZ, RZ, 0x10 ;  /* 0x00000010ff04a424 */ /* 0x002fe200078e00ff */
[----:B--2---:R-:W-:Y:S06]  /*39f0*/  @!P0 BRA `(.L_x_63) ;  /* 0x0000007000e08947 */ /* 0x004fec0003800000 */
.L_x_191:
[----:B------:R-:W-:Y:S01]  /*3a00*/  ULEA UR8, UR5, UR6, 0x4 ;  /* 0x0000000605087291 */ /* 0x000fe2000f8e20ff */
[----:B------:R-:W-:Y:S01]  /*3a10*/  SEL R3, R6, R3, !P2 ;  /* 0x0000000306037207 */ /* 0x000fe20005000000 */
[----:B------:R-:W-:Y:S01]  /*3a20*/  UIADD3 UR9, UPT, UPT, UR4, 0x120, URZ ;  /* 0x0000012004097890 */ /* 0x000fe2000fffe0ff */
[----:B-1----:R-:W-:Y:S01]  /*3a30*/  LEA R2, R11, UR6, 0x3 ;  /* 0x000000060b027c11 */ /* 0x002fe2000f8e18ff */
[----:B------:R-:W-:Y:S01]  /*3a40*/  UIADD3 UR8, UPT, UPT, UR8, 0x190, URZ ;  /* 0x0000019008087890 */ /* 0x000fe2000fffe0ff */
[----:B------:R-:W-:Y:S01]  /*3a50*/  SHF.L.U32 R5, R10, 0x1f, RZ ;  /* 0x0000001f0a057819 */ /* 0x000fe200000006ff */
[----:B------:R1:W-:Y:S01]  /*3a60*/  @!P2 SYNCS.ARRIVE.TRANS64.RED RZ, [R3+URZ], R4 ;  /* 0x0000000403ffa9a7 */ /* 0x0003e200080004ff */
[----:B------:R-:W-:Y:S01]  /*3a70*/  UIADD3 UR4, UPT, UPT, UR5, 0x1, URZ ;  /* 0x0000000105047890 */ /* 0x000fe2000fffe0ff */
[----:B------:R-:W-:-:S03]  /*3a80*/  VIADD R8, R8, 0x1 ;  /* 0x0000000108087836 */ /* 0x000fc60000000000 */
[----:B------:R-:W-:Y:S02]  /*3a90*/  UISETP.NE.AND UP0, UPT, UR4, 0x2, UPT ;  /* 0x000000020400788c */ /* 0x000fe4000bf05270 */
[----:B------:R-:W-:Y:S06]  /*3aa0*/  UGETNEXTWORKID.BROADCAST [UR8], [UR9] ;  /* 0x00000000080073ca */ /* 0x000fec0008000100 */
[----:B------:R-:W-:Y:S01]  /*3ab0*/  USEL UR7, URZ, 0x1, UP0 ;  /* 0x00000001ff077887 */ /* 0x000fe20008000000 */
[----:B------:R-:W-:Y:S01]  /*3ac0*/  ISETP.NE.AND P0, PT, R8, 0x2, PT ;  /* 0x000000020800780c */ /* 0x000fe20003f05270 */
[----:B------:R-:W-:Y:S01]  /*3ad0*/  USEL UR5, UR4, URZ, UP0 ;  /* 0x000000ff04057287 */ /* 0x000fe20008000000 */
[----:B------:R-:W2:Y:S03]  /*3ae0*/  SYNCS.PHASECHK.TRANS64.TRYWAIT P1, [R2+URZ+0x120], R5 ;  /* 0x00012005020075a7 */ /* 0x000ea600080211ff */
[----:B------:R-:W-:Y:S01]  /*3af0*/  LOP3.LUT R12, R12, UR7, RZ, 0x3c, !PT ;  /* 0x000000070c0c7c12 */ /* 0x000fe2000f8e3cff */
[----:B-12---:R-:W-:Y:S07]  /*3b00*/  @!P1 BRA `(.L_x_64) ;  /* 0x0000007000b49947 */ /* 0x006fee0003800000 */
.L_x_192:
[C---:B------:R-:W-:Y:S01]  /*3b10*/  LEA R4, R11.reuse, UR6, 0x4 ;  /* 0x000000060b047c11 */ /* 0x040fe2000f8e20ff */
[----:B-1----:R-:W-:Y:S01]  /*3b20*/  VIADD R2, R2, 0x130 ;  /* 0x0000013002027836 */ /* 0x002fe20000000000 */
[----:B------:R-:W-:Y:S01]  /*3b30*/  SEL R8, R8, RZ, P0 ;  /* 0x000000ff08087207 */ /* 0x000fe20000000000 */
[----:B------:R-:W-:-:S03]  /*3b40*/  VIADD R11, R11, 0x1 ;  /* 0x000000010b0b7836 */ /* 0x000fc60000000000 */
[----:B------:R-:W1:Y:S01]  /*3b50*/  LDS.128 R4, [R4+0x190] ;  /* 0x0001900004047984 */ /* 0x000e620000000c00 */
[----:B------:R-:W-:Y:S02]  /*3b60*/  PRMT R2, RZ, 0x654, R2 ;  /* 0x00000654ff027816 */ /* 0x000fe40000000002 */
[C---:B------:R-:W-:Y:S01]  /*3b70*/  ISETP.NE.AND P1, PT, R11.reuse, 0x2, PT ;  /* 0x000000020b00780c */ /* 0x040fe20003f25270 */
[----:B------:R-:W-:Y:S01]  /*3b80*/  @!PT LDS RZ, [RZ] ;  /* 0x00000000fffff984 */ /* 0x000fe20000000800 */
[----:B------:R-:W-:Y:S01]  /*3b90*/  @!PT LDS RZ, [RZ] ;  /* 0x00000000fffff984 */ /* 0x000fe20000000800 */
[----:B------:R-:W-:Y:S01]  /*3ba0*/  @!PT LDS RZ, [RZ] ;  /* 0x00000000fffff984 */ /* 0x000fe20000000800 */
[----:B------:R-:W-:Y:S01]  /*3bb0*/  @!PT LDS RZ, [RZ] ;  /* 0x00000000fffff984 */ /* 0x000fe20000000800 */
[----:B------:R2:W-:Y:S06]  /*3bc0*/  MEMBAR.ALL.CTA ;  /* 0x0000000000007992 */ /* 0x0005ec0000008000 */
[----:B--2---:R-:W2:Y:S01]  /*3bd0*/  FENCE.VIEW.ASYNC.S ;  /* 0x00000000000073c6 */ /* 0x004ea20000000000 */
[----:B------:R-:W-:Y:S01]  /*3be0*/  SEL R11, R11, RZ, P1 ;  /* 0x000000ff0b0b7207 */ /* 0x000fe20000800000 */
[----:B--2---:R2:W-:Y:S01]  /*3bf0*/  SYNCS.ARRIVE.TRANS64.RED.A1T0 RZ, [R2+URZ], RZ ;  /* 0x000000ff02ff79a7 */ /* 0x0045e200081004ff */
[----:B-1----:R-:W-:-:S02]  /*3c00*/  LOP3.LUT P3, RZ, R6, 0x1, RZ, 0xc0, !PT ;  /* 0x0000000106ff7812 */ /* 0x002fc4000786c0ff */
[----:B------:R-:W-:-:S04]  /*3c10*/  SEL R5, RZ, 0x1, P1 ;  /* 0x00000001ff057807 */ /* 0x000fc80000800000 */
[----:B------:R-:W-:Y:S02]  /*3c20*/  LOP3.LUT R10, R10, R5, RZ, 0x3c, !PT ;  /* 0x000000050a0a7212 */ /* 0x000fe400078e3cff */
[----:B--2---:R-:W-:-:S04]  /*3c30*/  SEL R2, RZ, 0x1, P0 ;  /* 0x00000001ff027807 */ /* 0x004fc80000000000 */
[----:B------:R-:W-:Y:S01]  /*3c40*/  LOP3.LUT R9, R9, R2, RZ, 0x3c, !PT ;  /* 0x0000000209097212 */ /* 0x000fe200078e3cff */
[----:B------:R-:W-:Y:S06]  /*3c50*/  @P3 BRA `(.L_x_65) ;  /* 0xfffffffc002c3947 */ /* 0x000fec000383ffff */
[----:B------:R-:W-:Y:S01]  /*3c60*/  ULEA UR4, UR5, UR6, 0x3 ;  /* 0x0000000605047291 */ /* 0x000fe2000f8e18ff */
[----:B------:R-:W-:-:S08]  /*3c70*/  SHF.L.U32 R3, R12, 0x1f, RZ ;  /* 0x0000001f0c037819 */ /* 0x000fd000000006ff */
[----:B------:R-:W1:Y:S02]  /*3c80*/  SYNCS.PHASECHK.TRANS64 P0, [UR4+0x130], R3 ;  /* 0x00013003ff0075a7 */ /* 0x000e640008001004 */
[----:B-1----:R-:W-:Y:S05]  /*3c90*/  @P0 BRA `(.L_x_66) ;  /* 0x0000000000080947 */ /* 0x002fea0003800000 */
[----:B------:R-:W1:Y:S02]  /*3ca0*/  SYNCS.PHASECHK.TRANS64.TRYWAIT P0, [UR4+0x130], R3 ;  /* 0x00013003ff0075a7 */ /* 0x000e640008001104 */
[----:B-1----:R-:W-:Y:S05]  /*3cb0*/  @!P0 BRA `(.L_x_67) ;  /* 0x00000070005c8947 */ /* 0x002fea0003800000 */
.L_x_66:
[----:B------:R-:W-:-:S04]  /*3cc0*/  UIADD3 UR7, UPT, UPT, UR5, 0x1, URZ ;  /* 0x0000000105077890 */ /* 0x000fc8000fffe0ff */
[----:B------:R-:W-:-:S04]  /*3cd0*/  UISETP.NE.AND UP0, UPT, UR7, 0x2, UPT ;  /* 0x000000020700788c */ /* 0x000fc8000bf05270 */
[----:B------:R-:W-:Y:S02]  /*3ce0*/  USEL UR8, URZ, 0x1, UP0 ;  /* 0x00000001ff087887 */ /* 0x000fe40008000000 */
[----:B------:R-:W-:-:S04]  /*3cf0*/  USEL UR7, UR7, URZ, UP0 ;  /* 0x000000ff07077287 */ /* 0x000fc80008000000 */
[----:B------:R-:W-:Y:S01]  /*3d00*/  ULEA UR7, UR7, UR6, 0x3 ;  /* 0x0000000607077291 */ /* 0x000fe2000f8e18ff */
[----:B-1----:R-:W-:-:S04]  /*3d10*/  LOP3.LUT R3, R12, UR8, RZ, 0x3c, !PT ;  /* 0x000000080c037c12 */ /* 0x002fc8000f8e3cff */
[----:B------:R-:W-:-:S04]  /*3d20*/  SHF.L.U32 R0, R3, 0x1f, RZ ;  /* 0x0000001f03007819 */ /* 0x000fc800000006ff */
[----:B------:R-:W1:Y:S02]  /*3d30*/  SYNCS.PHASECHK.TRANS64 P0, [UR7+0x130], R0 ;  /* 0x00013000ff0075a7 */ /* 0x000e640008001007 */
[----:B-1----:R-:W-:Y:S05]  /*3d40*/  @P0 EXIT ;  /* 0x000000000000094d */ /* 0x002fea0003800000 */
[----:B------:R-:W-:Y:S02]  /*3d50*/  SHF.L.U32 R3, R3, 0x1f, RZ ;  /* 0x0000001f03037819 */ /* 0x000fe400000006ff */
[----:B------:R-:W-:-:S07]  /*3d60*/  MOV R0, UR7 ;  /* 0x0000000700007c02 */ /* 0x000fce0008000f00 */
.L_x_68:
[----:B-1----:R1:W2:Y:S02]  /*3d70*/  SYNCS.PHASECHK.TRANS64.TRYWAIT P0, [R0+URZ+0x130], R3 ;  /* 0x00013003000075a7 */ /* 0x0022a400080011ff */
[----:B--2---:R-:W-:Y:S05]  /*3d80*/  @!P0 NANOSLEEP.SYNCS 0x989680 ;  /* 0x009896800000895d */ /* 0x004fea0003900000 */
[----:B------:R-:W2:Y:S02]  /*3d90*/  @!P0 SYNCS.PHASECHK.TRANS64 P0, [R0+URZ+0x130], R3 ;  /* 0x00013003000085a7 */ /* 0x000ea400080010ff */
[----:B--2---:R-:W-:Y:S05]  /*3da0*/  @P0 EXIT ;  /* 0x000000000000094d */ /* 0x004fea0003800000 */
[----:B------:R-:W-:Y:S05]  /*3db0*/  BRA `(.L_x_68) ;  /* 0xfffffffc00ec7947 */ /* 0x000fea000383ffff */
.L_x_61:
[----:B------:R-:W-:Y:S05]  /*3dc0*/  BRA.U UP4, `(.L_x_69) ;  /* 0x0000001104ec7547 */ /* 0x000fea000b800000 */
[----:B------:R-:W-:Y:S01]  /*3dd0*/  UMOV UR4, 0x40 ;  /* 0x0000004000047882 */ /* 0x000fe20000000000 */
[----:B------:R-:W-:Y:S01]  /*3de0*/  NOP ;  /* 0x0000000000007918 */ /* 0x000fe20000000000 */
[----:B------:R-:W-:Y:S01]  /*3df0*/  ULEA UR5, UR60, UR4, 0x18 ;  /* 0x000000043c057291 */ /* 0x000fe2000f8ec0ff */
[----:B------:R-:W-:Y:S02]  /*3e00*/  UMOV UR6, 0x400 ;  /* 0x0000040000067882 */ /* 0x000fe40000000000 */
[----:B------:R-:W-:-:S06]  /*3e10*/  ULEA UR6, UR60, UR6, 0x18 ;  /* 0x000000063c067291 */ /* 0x000fcc000f8ec0ff */
[----:B------:R-:W1:Y:S02]  /*3e20*/  LDS.U8 R0, [UR5+0x1c] ;  /* 0x00001c05ff007984 */ /* 0x000e640008000000 */
[----:B-1----:R-:W-:-:S13]  /*3e30*/  ISETP.NE.AND P0, PT, R0, RZ, PT ;  /* 0x000000ff0000720c */ /* 0x002fda0003f05270 */
[----:B------:R-:W-:Y:S05]  /*3e40*/  @P0 BRA `(.L_x_70) ;  /* 0x0000000400080947 */ /* 0x000fea0003800000 */
[----:B------:R-:W-:Y:S02]  /*3e50*/  UISETP.NE.U32.AND UP1, UPT, UR55, 0x1, UPT ;  /* 0x000000013700788c */ /* 0x000fe4000bf25070 */
[----:B------:R-:W-:-:S07]  /*3e60*/  UIADD3 UR7, UPT, UPT, UR5, 0x8, URZ ;  /* 0x0000000805077890 */ /* 0x000fce000fffe0ff */
[----:B------:R-:W-:Y:S05]  /*3e70*/  BRA.U !UP1, `(.L_x_71) ;  /* 0x00000001099c7547 */ /* 0x000fea000b800000 */
[----:B------:R-:W-:Y:S01]  /*3e80*/  ELECT P0, URZ, PT ;  /* 0x0000000000ff782f */ /* 0x000fe20003800000 */
[----:B------:R-:W-:-:S12]  /*3e90*/  BSSY B0, `(.L_x_71) ;  /* 0x0000025000007945 */ /* 0x000fd80003800000 */
[----:B------:R-:W-:Y:S05]  /*3ea0*/  @!P0 BRA `(.L_x_72) ;  /* 0x00000000008c8947 */ /* 0x000fea0003800000 */
[----:B------:R-:W-:-:S05]  /*3eb0*/  UMOV UR4, 0x10 ;  /* 0x0000001000047882 */ /* 0x000fca0000000000 */
[----:B------:R-:W-:Y:S04]  /*3ec0*/  DEPBAR.LE SB1, 0x36 ;  /* 0x00009d800000791a */ /* 0x000fe80000000000 */
[----:B------:R-:W1:Y:S02]  /*3ed0*/  UTCATOMSWS.2CTA.FIND_AND_SET.ALIGN UP0, UR4, UR4 ;  /* 0x00000004000475e3 */ /* 0x000e640008200800 */
[----:B-1----:R-:W-:Y:S01]  /*3ee0*/  MOV R11, UR4 ;  /* 0x00000004000b7c02 */ /* 0x002fe20008000f00 */
[----:B------:R-:W-:Y:S06]  /*3ef0*/  BRA.U UP0, `(.L_x_73) ;  /* 0x0000000100187547 */ /* 0x000fec000b800000 */
.L_x_74:
[----:B------:R-:W-:Y:S05]  /*3f00*/  NANOSLEEP 0x64 ;  /* 0x000000640000795d */ /* 0x000fea0003800000 */
[----:B------:R-:W-:-:S05]  /*3f10*/  UMOV UR4, 0x10 ;  /* 0x0000001000047882 */ /* 0x000fca0000000000 */
[----:B------:R-:W-:Y:S04]  /*3f20*/  DEPBAR.LE SB1, 0x36 ;  /* 0x00009d800000791a */ /* 0x000fe80000000000 */
[----:B------:R-:W1:Y:S02]  /*3f30*/  UTCATOMSWS.2CTA.FIND_AND_SET.ALIGN UP0, UR4, UR4 ;  /* 0x00000004000475e3 */ /* 0x000e640008200800 */
[----:B-1----:R-:W-:Y:S01]  /*3f40*/  MOV R11, UR4 ;  /* 0x00000004000b7c02 */ /* 0x002fe20008000f00 */
[----:B------:R-:W-:Y:S05]  /*3f50*/  BRA.U !UP0, `(.L_x_74) ;  /* 0xfffffffd08e87547 */ /* 0x000fea000b83ffff */
.L_x_73:
[----:B------:R-:W1:Y:S01]  /*3f60*/  LDS R7, [UR5+0x10] ;  /* 0x00001005ff077984 */ /* 0x000e620008000800 */
[----:B------:R-:W-:Y:S01]  /*3f70*/  IMAD.U32 R5, RZ, RZ, UR6 ;  /* 0x00000006ff057e24 */ /* 0x000fe2000f8e00ff */
[----:B------:R-:W-:-:S03]  /*3f80*/  MOV R4, UR54 ;  /* 0x0000003600047c02 */ /* 0x000fc60008000f00 */
[----:B------:R-:W-:Y:S01]  /*3f90*/  VIADD R5, R5, 0x1b0 ;  /* 0x000001b005057836 */ /* 0x000fe20000000000 */
[----:B-1----:R-:W-:-:S04]  /*3fa0*/  SHF.L.U32 R7, R7, 0x1f, RZ ;  /* 0x0000001f07077819 */ /* 0x002fc800000006ff */
[----:B------:R-:W1:Y:S02]  /*3fb0*/  SYNCS.PHASECHK.TRANS64.TRYWAIT P0, [UR5+0x8], R7 ;  /* 0x00000807ff0075a7 */ /* 0x000e640008001105 */
[----:B-1----:R-:W-:Y:S05]  /*3fc0*/  @P0 BRA `(.L_x_75) ;  /* 0x0000000000080947 */ /* 0x002fea0003800000 */
[----:B------:R-:W1:Y:S02]  /*3fd0*/  SYNCS.PHASECHK.TRANS64.TRYWAIT P0, [UR5+0x8], R7 ;  /* 0x00000807ff0075a7 */ /* 0x000e640008001105 */
[----:B-1----:R-:W-:Y:S05]  /*3fe0*/  @!P0 BRA `(.L_x_76) ;  /* 0x0000006c00a88947 */ /* 0x002fea0003800000 */
.L_x_75:
[----:B-1----:R-:W-:Y:S01]  /*3ff0*/  HFMA2 R0, -RZ, RZ, 0, 5.9604644775390625e-08 ;  /* 0x00000001ff007431 */ /* 0x002fe200000001ff */
[----:B------:R-:W-:Y:S01]  /*4000*/  UPRMT UR4, UR54, 0x654, UR7 ;  /* 0x0000065436047896 */ /* 0x000fe20008000007 */
[----:B------:R-:W-:Y:S01]  /*4010*/  IMAD.MOV.U32 R8, RZ, RZ, 0xffff ;  /* 0x0000ffffff087424 */ /* 0x000fe200078e00ff */
[----:B------:R-:W-:Y:S01]  /*4020*/  PRMT R4, R4, 0x654, R5 ;  /* 0x0000065404047816 */ /* 0x000fe20000000005 */
[----:B------:R-:W-:Y:S02]  /*4030*/  IMAD.MOV.U32 R6, RZ, RZ, 0x4 ;  /* 0x00000004ff067424 */ /* 0x000fe400078e00ff */
[----:B------:R-:W-:Y:S01]  /*4040*/  IMAD.SHL.U32 R9, R11, 0x20, RZ ;  /* 0x000000200b097824 */ /* 0x000fe200078e00ff */
[----:B------:R-:W-:Y:S02]  /*4050*/  MOV R5, UR4 ;  /* 0x0000000400057c02 */ /* 0x000fe40008000f00 */
[-C--:B------:R-:W-:Y:S01]  /*4060*/  SHF.L.U32 R8, R8, R11.reuse, RZ ;  /* 0x0000000b08087219 */ /* 0x080fe200000006ff */
[----:B------:R1:W-:Y:S01]  /*4070*/  SYNCS.ARRIVE.TRANS64.RED RZ, [UR4], R6 ;  /* 0x00000006ffff79a7 */ /* 0x0003e20008000404 */
[----:B------:R-:W-:Y:S01]  /*4080*/  SHF.L.U32 R7, R0, R11, RZ ;  /* 0x0000000b00077219 */ /* 0x000fe200000006ff */
[----:B------:R1:W-:Y:S04]  /*4090*/  STS [UR6+0x1b0], R9 ;  /* 0x0001b009ff007988 */ /* 0x0003e80008000806 */
[----:B------:R1:W-:Y:S04]  /*40a0*/  STAS [R4.64], R11 ;  /* 0x0000000b04007dbd */ /* 0x0003e8000c0008ff */
[----:B------:R1:W-:Y:S04]  /*40b0*/  ATOMS.OR RZ, [UR5+0x14], R8 ;  /* 0x00001408ffff798c */ /* 0x0003e8000b000005 */
[----:B------:R1:W-:Y:S04]  /*40c0*/  ATOMS.OR RZ, [UR5+0x18], R7 ;  /* 0x00001807ffff798c */ /* 0x0003e8000b000005 */
[----:B------:R1:W-:Y:S02]  /*40d0*/  ATOMS.XOR RZ, [UR5+0x10], R0 ;  /* 0x00001000ffff798c */ /* 0x0003e4000b800005 */
.L_x_72:
[----:B------:R-:W-:Y:S05]  /*40e0*/  BSYNC B0 ;  /* 0x0000000000007941 */ /* 0x000fea0003800000 */
.L_x_71:
[----:B------:R-:W-:Y:S05]  /*40f0*/  BRA.U UP1, `(.L_x_77) ;  /* 0x00000001016c7547 */ /* 0x000fea000b800000 */
[----:B------:R-:W-:-:S03]  /*4100*/  UMOV UR4, 0xffffffff ;  /* 0xffffffff00047882 */ /* 0x000fc60000000000 */
[----:B------:R-:W-:Y:S05]  /*4110*/  BRA.DIV UR4, `(.L_x_78) ;  /* 0x0000006e04747947 */ /* 0x000fea000b800000 */
[----:B------:R-:W-:-:S13]  /*4120*/  ELECT P0, URZ, PT ;  /* 0x0000000000ff782f */ /* 0x000fda0003800000 */
.L_x_196:
[----:B------:R-:W-:Y:S05]  /*4130*/  @!P0 BRA `(.L_x_77) ;  /* 0x00000000005c8947 */ /* 0x000fea0003800000 */
[----:B-1----:R-:W1:Y:S02]  /*4140*/  LDS R5, [UR5+0x10] ;  /* 0x00001005ff057984 */ /* 0x002e640008000800 */
[----:B-1----:R-:W-:-:S04]  /*4150*/  SHF.L.U32 R5, R5, 0x1f, RZ ;  /* 0x0000001f05057819 */ /* 0x002fc800000006ff */
[----:B------:R-:W1:Y:S02]  /*4160*/  SYNCS.PHASECHK.TRANS64.TRYWAIT P0, [UR5+0x8], R5 ;  /* 0x00000805ff0075a7 */ /* 0x000e640008001105 */
[----:B-1----:R-:W-:Y:S05]  /*4170*/  @P0 BRA `(.L_x_79) ;  /* 0x0000000000080947 */ /* 0x002fea0003800000 */
[----:B------:R-:W1:Y:S02]  /*4180*/  SYNCS.PHASECHK.TRANS64.TRYWAIT P0, [UR5+0x8], R5 ;  /* 0x00000805ff0075a7 */ /* 0x000e640008001105 */
[----:B-1----:R-:W-:Y:S05]  /*4190*/  @!P0 BRA `(.L_x_80) ;  /* 0x0000006c00788947 */ /* 0x002fea0003800000 */
.L_x_79:
[----:B------:R-:W2:Y:S01]  /*41a0*/  LDS R7, [UR6+0x1b0] ;  /* 0x0001b006ff077984 */ /* 0x000ea20008000800 */
[----:B-1----:R-:W-:Y:S02]  /*41b0*/  HFMA2 R0, -RZ, RZ, 0, 5.9604644775390625e-08 ;  /* 0x00000001ff007431 */ /* 0x002fe400000001ff */
[----:B------:R-:W-:Y:S01]  /*41c0*/  IMAD.MOV.U32 R4, RZ, RZ, 0xffff ;  /* 0x0000ffffff047424 */ /* 0x000fe200078e00ff */
[----:B------:R-:W-:Y:S01]  /*41d0*/  UPRMT UR4, UR54, 0x654, UR7 ;  /* 0x0000065436047896 */ /* 0x000fe20008000007 */
[----:B--2---:R-:W-:-:S03]  /*41e0*/  IMAD.SHL.U32 R5, R7, 0x20, RZ ;  /* 0x0000002007057824 */ /* 0x004fc600078e00ff */
[-C--:B------:R-:W-:Y:S02]  /*41f0*/  SHF.L.U32 R4, R4, R7.reuse, RZ ;  /* 0x0000000704047219 */ /* 0x080fe400000006ff */
[----:B------:R-:W-:Y:S01]  /*4200*/  SHF.L.U32 R7, R0, R7, RZ ;  /* 0x0000000700077219 */ /* 0x000fe200000006ff */
[----:B------:R2:W-:Y:S04]  /*4210*/  STS [UR6+0x1b0], R5 ;  /* 0x0001b005ff007988 */ /* 0x0005e80008000806 */
[----:B------:R2:W-:Y:S04]  /*4220*/  ATOMS.OR RZ, [UR5+0x14], R4 ;  /* 0x00001404ffff798c */ /* 0x0005e8000b000005 */
[----:B------:R2:W-:Y:S01]  /*4230*/  ATOMS.OR RZ, [UR5+0x18], R7 ;  /* 0x00001807ffff798c */ /* 0x0005e2000b000005 */
[----:B------:R-:W-:Y:S03]  /*4240*/  SYNCS.ARRIVE.TRANS64.RED.A1T0 RZ, [UR4], RZ ;  /* 0x000000ffffff79a7 */ /* 0x000fe60008100404 */
[----:B------:R2:W-:Y:S01]  /*4250*/  ATOMS.XOR RZ, [UR5+0x10], R0 ;  /* 0x00001000ffff798c */ /* 0x0005e2000b800005 */
[----:B------:R-:W-:Y:S05]  /*4260*/  BRA `(.L_x_77) ;  /* 0x0000000000107947 */ /* 0x000fea0003800000 */
.L_x_70:
[----:B------:R-:W-:Y:S02]  /*4270*/  MOV R0, 0xffffffff ;  /* 0xffffffff00007802 */ /* 0x000fe40000000f00 */
[----:B------:R-:W-:-:S03]  /*4280*/  MOV R4, 0x42b0 ;  /* 0x000042b000047802 */ /* 0x000fc60000000f00 */
[----:B------:R1:W-:Y:S04]  /*4290*/  STS [UR6+0x1b0], R0 ;  /* 0x0001b000ff007988 */ /* 0x0003e80008000806 */
[----:B-1---5:R-:W-:Y:S05]  /*42a0*/  CALL.REL.NOINC `($__internal_1_$__cuda_sm10x_tcgen05_guardrail_trap_phase_invalid_during_alloc) ;  /* 0x00000074001c7944 */ /* 0x022fea0003c00000 */
.L_x_77:
[----:B------:R-:W-:Y:S05]  /*42b0*/  WARPSYNC.ALL ;  /* 0x0000000000007948 */ /* 0x000fea0003800000 */
[----:B------:R-:W3:Y:S01]  /*42c0*/  S2UR UR4, SR_CgaCtaId ;  /* 0x00000000000479c3 */ /* 0x000ee20000008800 */
[----:B------:R-:W-:Y:S01]  /*42d0*/  UMOV UR26, 0x400 ;  /* 0x00000400001a7882 */ /* 0x000fe20000000000 */
[----:B------:R-:W-:-:S06]  /*42e0*/  NOP ;  /* 0x0000000000007918 */ /* 0x000fcc0000000000 */
[----:B------:R-:W-:Y:S06]  /*42f0*/  BAR.ARV 0x6, 0xa0 ;  /* 0x0182800000007b1d */ /* 0x000fec0000002000 */
[----:B------:R-:W4:Y:S01]  /*4300*/  LDCU UR11, c[0x0][0x38c] ;  /* 0x00007180ff0b77ac */ /* 0x000f220008000800 */
[----:B------:R-:W-:Y:S01]  /*4310*/  LOP3.LUT R3, R3, 0xffff, RZ, 0xc0, !PT ;  /* 0x0000ffff03037812 */ /* 0x000fe200078ec0ff */
[----:B-1----:R-:W-:Y:S01]  /*4320*/  IMAD.MOV.U32 R9, RZ, RZ, 0x1 ;  /* 0x00000001ff097424 */ /* 0x002fe200078e00ff */
[----:B------:R-:W-:Y:S01]  /*4330*/  LOP3.LUT R2, R2, 0xffff, RZ, 0xc0, !PT ;  /* 0x0000ffff02027812 */ /* 0x000fe200078ec0ff */
[----:B------:R-:W-:Y:S01]  /*4340*/  IMAD.MOV.U32 R8, RZ, RZ, RZ ;  /* 0x000000ffff087224 */ /* 0x000fe200078e00ff */
[----:B------:R-:W-:Y:S01]  /*4350*/  R2UR UR29, R3 ;  /* 0x00000000031d72ca */ /* 0x000fe200000e0000 */
[----:B------:R-:W-:Y:S01]  /*4360*/  UMOV UR42, URZ ;  /* 0x000000ff002a7c82 */ /* 0x000fe20008000000 */
[----:B------:R-:W-:-:S02]  /*4370*/  R2UR UR45, R2 ;  /* 0x00000000022d72ca */ /* 0x000fc400000e0000 */
[----:B------:R-:W-:Y:S01]  /*4380*/  CS2R R2, SRZ ;  /* 0x0000000000027805 */ /* 0x000fe2000001ff00 */
[----:B------:R-:W-:Y:S02]  /*4390*/  UISETP.NE.AND UP2, UPT, UR55, URZ, UPT ;  /* 0x000000ff3700728c */ /* 0x000fe4000bf45270 */
[----:B---3--:R-:W-:Y:S01]  /*43a0*/  ULEA UR26, UR4, UR26, 0x18 ;  /* 0x0000001a041a7291 */ /* 0x008fe2000f8ec0ff */
[----:B------:R-:W-:Y:S01]  /*43b0*/  UMOV UR22, URZ ;  /* 0x000000ff00167c82 */ /* 0x000fe20008000000 */
[----:B------:R-:W-:Y:S02]  /*43c0*/  UMOV UR21, URZ ;  /* 0x000000ff00157c82 */ /* 0x000fe40008000000 */
[----:B------:R-:W-:Y:S02]  /*43d0*/  UIADD3 UR6, UPT, UPT, UR26, 0x8400, URZ ;  /* 0x000084001a067890 */ /* 0x000fe4000fffe0ff */
[----:B------:R-:W-:Y:S02]  /*43e0*/  UIADD3 UR5, UPT, UPT, UR26, 0x22400, URZ ;  /* 0x000224001a057890 */ /* 0x000fe4000fffe0ff */
[----:B----4-:R-:W-:Y:S01]  /*43f0*/  UIADD3 UR11, UPT, UPT, UR11, 0x7f, URZ ;  /* 0x0000007f0b0b7890 */ /* 0x010fe2000fffe0ff */
[----:B--2---:R-:W1:Y:S01]  /*4400*/  LDS R0, [UR26+0x1b0] ;  /* 0x0001b01aff007984 */ /* 0x004e620008000800 */
[----:B------:R-:W-:-:S02]  /*4410*/  UIADD3 UR4, UPT, UPT, UR26, 0x2f400, URZ ;  /* 0x0002f4001a047890 */ /* 0x000fc4000fffe0ff */
[----:B------:R-:W-:Y:S02]  /*4420*/  UIADD3 UR7, UPT, UPT, UR26, 0x32800, URZ ;  /* 0x000328001a077890 */ /* 0x000fe4000fffe0ff */
[----:B------:R-:W-:Y:S02]  /*4430*/  USHF.R.U32.HI UR10, URZ, 0x4, UR6 ;  /* 0x00000004ff0a7899 */ /* 0x000fe40008011606 */
[----:B------:R-:W-:Y:S02]  /*4440*/  USHF.R.U32.HI UR8, URZ, 0x4, UR5 ;  /* 0x00000004ff087899 */ /* 0x000fe40008011605 */
[----:B------:R-:W-:Y:S02]  /*4450*/  USHF.R.S32.HI UR9, URZ, 0x1f, UR11 ;  /* 0x0000001fff097899 */ /* 0x000fe4000801140b */
[----:B------:R-:W-:Y:S02]  /*4460*/  USHF.R.U32.HI UR6, URZ, 0x4, UR4 ;  /* 0x00000004ff067899 */ /* 0x000fe40008011604 */
[----:B------:R-:W-:-:S02]  /*4470*/  USHF.R.U32.HI UR5, URZ, 0x4, UR7 ;  /* 0x00000004ff057899 */ /* 0x000fc40008011607 */
[----:B------:R-:W-:Y:S02]  /*4480*/  ULEA.HI UR4, UR9, UR11, URZ, 0x7 ;  /* 0x0000000b09047291 */ /* 0x000fe4000f8f38ff */
[----:B------:R-:W-:Y:S02]  /*4490*/  ULOP3.LUT UR6, UR6, 0x3fff, URZ, 0xc0, !UPT ;  /* 0x00003fff06067892 */ /* 0x000fe4000f8ec0ff */
[----:B------:R-:W-:Y:S02]  /*44a0*/  ULOP3.LUT UR5, UR5, 0x3fff, URZ, 0xc0, !UPT ;  /* 0x00003fff05057892 */ /* 0x000fe4000f8ec0ff */
[----:B------:R-:W-:Y:S02]  /*44b0*/  USHF.R.S32.HI UR44, URZ, 0x7, UR4 ;  /* 0x00000007ff2c7899 */ /* 0x000fe40008011404 */
[----:B------:R-:W-:Y:S02]  /*44c0*/  ULOP3.LUT UR40, UR6, 0x10000, URZ, 0xfc, !UPT ;  /* 0x0001000006287892 */ /* 0x000fe4000f8efcff */
[----:B------:R-:W-:-:S02]  /*44d0*/  ULOP3.LUT UR41, UR5, 0x10000, URZ, 0xfc, !UPT ;  /* 0x0001000005297892 */ /* 0x000fc4000f8efcff */
[----:B------:R-:W-:Y:S02]  /*44e0*/  ULOP3.LUT UR10, UR10, 0x3fff, URZ, 0xc0, !UPT ;  /* 0x00003fff0a0a7892 */ /* 0x000fe4000f8ec0ff */
[----:B------:R-:W-:Y:S02]  /*44f0*/  ULOP3.LUT UR8, UR8, 0x3fff, URZ, 0xc0, !UPT ;  /* 0x00003fff08087892 */ /* 0x000fe4000f8ec0ff */
[----:B------:R-:W-:Y:S02]  /*4500*/  UISETP.LT.AND UP0, UPT, UR44, 0x1, UPT ;  /* 0x000000012c00788c */ /* 0x000fe4000bf01270 */
[----:B------:R-:W-:Y:S02]  /*4510*/  ULOP3.LUT UR38, UR10, 0x10000, URZ, 0xfc, !UPT ;  /* 0x000100000a267892 */ /* 0x000fe4000f8efcff */
[----:B------:R-:W-:Y:S02]  /*4520*/  ULOP3.LUT UR39, UR8, 0x10000, URZ, 0xfc, !UPT ;  /* 0x0001000008277892 */ /* 0x000fe4000f8efcff */
[----:B------:R-:W-:Y:S01]  /*4530*/  USEL UR46, UR44, 0x1, !UP0 ;  /* 0x000000012c2e7887 */ /* 0x000fe2000c000000 */
[----:B------:R-:W-:Y:S01]  /*4540*/  UMOV UR32, URZ ;  /* 0x000000ff00207c82 */ /* 0x000fe20008000000 */
[----:B-1----:R-:W-:Y:S01]  /*4550*/  R2UR UR20, R0 ;  /* 0x00000000001472ca */ /* 0x002fe200000e0000 */
[----:B------:R-:W-:-:S12]  /*4560*/  UMOV UR30, URZ ;  /* 0x000000ff001e7c82 */ /* 0x000fd80008000000 */
[----:B------:R-:W-:Y:S02]  /*4570*/  UIADD3 UR36, UPT, UPT, UR20, 0x100, URZ ;  /* 0x0000010014247890 */ /* 0x000fe4000fffe0ff */
[----:B------:R-:W-:Y:S02]  /*4580*/  UIADD3 UR37, UPT, UPT, UR20, 0x108, URZ ;  /* 0x0000010814257890 */ /* 0x000fe4000fffe0ff */
[----:B------:R-:W-:Y:S02]  /*4590*/  UIADD3 UR34, UPT, UPT, UR20, 0x104, URZ ;  /* 0x0000010414227890 */ /* 0x000fe4000fffe0ff */
[----:B------:R-:W-:Y:S02]  /*45a0*/  UIADD3 UR35, UPT, UPT, UR20, 0x10c, URZ ;  /* 0x0000010c14237890 */ /* 0x000fe4000fffe0ff */
[----:B------:R-:W-:Y:S02]  /*45b0*/  USHF.R.U32.HI UR7, URZ, 0x11, UR36 ;  /* 0x00000011ff077899 */ /* 0x000fe40008011624 */
[----:B------:R-:W-:-:S02]  /*45c0*/  USHF.R.U32.HI UR6, URZ, 0x1a, UR37 ;  /* 0x0000001aff067899 */ /* 0x000fc40008011625 */
[----:B------:R-:W-:Y:S02]  /*45d0*/  USHF.R.U32.HI UR5, URZ, 0x11, UR34 ;  /* 0x00000011ff057899 */ /* 0x000fe40008011622 */
[----:B------:R-:W-:Y:S02]  /*45e0*/  USHF.R.U32.HI UR4, URZ, 0x1a, UR35 ;  /* 0x0000001aff047899 */ /* 0x000fe40008011623 */
[----:B------:R-:W-:Y:S02]  /*45f0*/  ULOP3.LUT UR7, UR7, 0x6000, URZ, 0xc0, !UPT ;  /* 0x0000600007077892 */ /* 0x000fe4000f8ec0ff */
[----:B------:R-:W-:Y:S02]  /*4600*/  ULOP3.LUT UR6, UR6, 0x30, URZ, 0xc0, !UPT ;  /* 0x0000003006067892 */ /* 0x000fe4000f8ec0ff */
[----:B------:R-:W-:Y:S02]  /*4610*/  ULOP3.LUT UR5, UR5, 0x6000, URZ, 0xc0, !UPT ;  /* 0x0000600005057892 */ /* 0x000fe4000f8ec0ff */
[----:B------:R-:W-:-:S02]  /*4620*/  ULOP3.LUT UR4, UR4, 0x30, URZ, 0xc0, !UPT ;  /* 0x0000003004047892 */ /* 0x000fc4000f8ec0ff */
[----:B------:R-:W-:Y:S02]  /*4630*/  ULOP3.LUT UR7, UR7, 0x1020, URZ, 0xfc, !UPT ;  /* 0x0000102007077892 */ /* 0x000fe4000f8efcff */
[----:B------:R-:W-:Y:S02]  /*4640*/  ULOP3.LUT UR6, UR6, 0x480, URZ, 0xfc, !UPT ;  /* 0x0000048006067892 */ /* 0x000fe4000f8efcff */
[----:B------:R-:W-:Y:S02]  /*4650*/  ULOP3.LUT UR5, UR5, 0x1020, URZ, 0xfc, !UPT ;  /* 0x0000102005057892 */ /* 0x000fe4000f8efcff */
[----:B------:R-:W-:Y:S02]  /*4660*/  ULOP3.LUT UR4, UR4, 0x480, URZ, 0xfc, !UPT ;  /* 0x0000048004047892 */ /* 0x000fe4000f8efcff */
[----:B------:R-:W-:Y:S02]  /*4670*/  UPRMT UR33, UR6, 0x5410, UR7 ;  /* 0x0000541006217896 */ /* 0x000fe40008000007 */
[----:B------:R-:W-:-:S12]  /*4680*/  UPRMT UR31, UR4, 0x5410, UR5 ;  /* 0x00005410041f7896 */ /* 0x000fd80008000005 */
.L_x_88:
[C---:B------:R-:W-:Y:S02]  /*4690*/  LEA R0, R8.reuse, UR26, 0x3 ;  /* 0x0000001a08007c11 */ /* 0x040fe4000f8e18ff */
[----:B------:R-:W-:Y:S02]  /*46a0*/  SHF.L.U32 R5, R3, 0x1f, RZ ;  /* 0x0000001f03057819 */ /* 0x000fe400000006ff */
[----:B------:R-:W-:Y:S02]  /*46b0*/  LEA R4, R8, UR26, 0x4 ;  /* 0x0000001a08047c11 */ /* 0x000fe4000f8e20ff */
[----:B------:R-:W1:Y:S02]  /*46c0*/  SYNCS.PHASECHK.TRANS64.TRYWAIT P0, [R0+URZ+0x120], R5 ;  /* 0x00012005000075a7 */ /* 0x000e6400080011ff */
[----:B-1-3--:R-:W-:Y:S05]  /*46d0*/  @!P0 BRA `(.L_x_81) ;  /* 0x0000006800408947 */ /* 0x00afea0003800000 */
.L_x_197:
[----:B-1----:R-:W1:Y:S01]  /*46e0*/  LDS.128 R4, [R4+0x190] ;  /* 0x0001900004047984 */ /* 0x002e620000000c00 */
[----:B------:R-:W-:Y:S02]  /*46f0*/  VIADD R0, R0, 0x130 ;  /* 0x0000013000007836 */ /* 0x000fe40000000000 */
[----:B------:R-:W-:Y:S01]  /*4700*/  VIADD R8, R8, 0x1 ;  /* 0x0000000108087836 */ /* 0x000fe20000000000 */
[----:B------:R-:W-:Y:S01]  /*4710*/  @!PT LDS RZ, [RZ] ;  /* 0x00000000fffff984 */ /* 0x000fe20000000800 */
[----:B------:R-:W-:Y:S01]  /*4720*/  @!PT LDS RZ, [RZ] ;  /* 0x00000000fffff984 */ /* 0x000fe20000000800 */
[----:B------:R-:W-:Y:S01]  /*4730*/  @!PT LDS RZ, [RZ] ;  /* 0x00000000fffff984 */ /* 0x000fe20000000800 */
[----:B------:R-:W-:Y:S01]  /*4740*/  @!PT LDS RZ, [RZ] ;  /* 0x00000000fffff984 */ /* 0x000fe20000000800 */
[----:B------:R2:W-:Y:S06]  /*4750*/  MEMBAR.ALL.CTA ;  /* 0x0000000000007992 */ /* 0x0005ec0000008000 */
[----:B--2---:R-:W2:Y:S01]  /*4760*/  FENCE.VIEW.ASYNC.S ;  /* 0x00000000000073c6 */ /* 0x004ea20000000000 */
[----:B------:R-:W-:-:S04]  /*4770*/  PRMT R0, RZ, 0x654, R0 ;  /* 0x00000654ff007816 */ /* 0x000fc80000000000 */
[----:B--2---:R2:W-:Y:S01]  /*4780*/  SYNCS.ARRIVE.TRANS64.RED.A1T0 RZ, [R0+URZ], RZ ;  /* 0x000000ff00ff79a7 */ /* 0x0045e200081004ff */
[----:B-1----:R-:W-:Y:S01]  /*4790*/  LOP3.LUT P1, RZ, R6, 0x1, RZ, 0xc0, !PT ;  /* 0x0000000106ff7812 */ /* 0x002fe2000782c0ff */
[----:B--2---:R-:W-:-:S12]  /*47a0*/  BRA.U UP2, `(.L_x_82) ;  /* 0x0000000502147547 */ /* 0x004fd8000b800000 */
[----:B------:R-:W1:Y:S01]  /*47b0*/  LDCU UR4, c[0x0][0x38c] ;  /* 0x00007180ff0477ac */ /* 0x000e620008000800 */
[----:B------:R-:W-:Y:S02]  /*47c0*/  PLOP3.LUT P2, PT, PT, PT, PT, 0x80, 0x8 ;  /* 0x000000000008781c */ /* 0x000fe40003f4f070 */
[----:B------:R-:W-:Y:S01]  /*47d0*/  SHF.L.U32 R5, R9, 0x1f, RZ ;  /* 0x0000001f09057819 */ /* 0x000fe200000006ff */
[----:B------:R-:W-:Y:S02]  /*47e0*/  ULEA UR43, UR42, UR26, 0x3 ;  /* 0x0000001a2a2b7291 */ /* 0x000fe4000f8e18ff */
[----:B------:R-:W-:Y:S02]  /*47f0*/  ULEA UR27, UR42, UR20, 0x7 ;  /* 0x000000142a1b7291 */ /* 0x000fe4000f8e38ff */
[----:B-1----:R-:W-:-:S06]  /*4800*/  UISETP.GE.AND UP0, UPT, UR4, 0x1, UPT ;  /* 0x000000010400788c */ /* 0x002fcc000bf06270 */
[----:B------:R-:W-:-:S05]  /*4810*/  PLOP3.LUT P0, PT, PT, PT, UP0, 0x80, 0x8 ;  /* 0x000000000008781c */ /* 0x000fca0003f0f008 */
[----:B------:R-:W-:-:S08]  /*4820*/  @UP0 ULEA UR4, UR22, UR26, 0x3 ;  /* 0x0000001a16040291 */ /* 0x000fd0000f8e18ff */
[----:B------:R-:W-:-:S04]  /*4830*/  @P0 SHF.L.U32 R0, R2, 0x1f, RZ ;  /* 0x0000001f02000819 */ /* 0x000fc800000006ff */
[----:B------:R1:W2:Y:S01]  /*4840*/  @P0 SYNCS.PHASECHK.TRANS64.TRYWAIT P2, [UR4], R0 ;  /* 0x00000000ff0005a7 */ /* 0x0002a20008041104 */
[----:B------:R-:W3:Y:S02]  /*4850*/  SYNCS.PHASECHK.TRANS64.TRYWAIT P0, [UR43+0x150], R5 ;  /* 0x00015005ff0075a7 */ /* 0x000ee4000800112b */
[----:B-123--:R-:W-:Y:S05]  /*4860*/  @!P0 BRA `(.L_x_83) ;  /* 0x0000006400f08947 */ /* 0x00efea0003800000 */
.L_x_199:
[----:B------:R-:W-:Y:S01]  /*4870*/  UMOV UR28, UR21 ;  /* 0x00000015001c7c82 */ /* 0x000fe20008000000 */
[----:B------:R-:W-:Y:S05]  /*4880*/  BRA.U !UP0, `(.L_x_84) ;  /* 0x0000000108cc7547 */ /* 0x000fea000b800000 */
[----:B------:R-:W-:Y:S01]  /*4890*/  UIADD3 UR28, UPT, UPT, UR46, UR21, URZ ;  /* 0x000000152e1c7290 */ /* 0x000fe2000fffe0ff */
[----:B------:R-:W-:Y:S01]  /*48a0*/  UMOV UR24, URZ ;  /* 0x000000ff00187c82 */ /* 0x000fe20008000000 */
[----:B------:R-:W-:Y:S01]  /*48b0*/  UMOV UR23, UR44 ;  /* 0x0000002c00177c82 */ /* 0x000fe20008000000 */
[----:B------:R-:W-:-:S09]  /*48c0*/  UMOV UR11, UR22 ;  /* 0x00000016000b7c82 */ /* 0x000fd20008000000 */
.L_x_87:
[----:B--2---:R-:W-:Y:S01]  /*48d0*/  ULEA UR7, UR11, UR26, 0x3 ;  /* 0x0000001a0b077291 */ /* 0x004fe2000f8e18ff */
[----:B---3--:R-:W-:Y:S11]  /*48e0*/  @P2 BRA `(.L_x_85) ;  /* 0x00000000000c2947 */ /* 0x008ff60003800000 */
[----:B-1----:R-:W-:Y:S04]  /*48f0*/  SHF.L.U32 R5, R2, 0x1f, RZ ;  /* 0x0000001f02057819 */ /* 0x002fe800000006ff */
[----:B------:R-:W1:Y:S02]  /*4900*/  SYNCS.PHASECHK.TRANS64.TRYWAIT P0, [UR7], R5 ;  /* 0x00000005ff0075a7 */ /* 0x000e640008001107 */
[----:B-1----:R-:W-:Y:S05]  /*4910*/  @!P0 BRA `(.L_x_86) ;  /* 0x0000006400dc8947 */ /* 0x002fea0003800000 */
.L_x_85:
[----:B------:R-:W-:Y:S01]  /*4920*/  UISETP.NE.AND UP0, UPT, UR23, 0x1, UPT ;  /* 0x000000011700788c */ /* 0x000fe2000bf05270 */
[----:B------:R-:W-:Y:S01]  /*4930*/  PLOP3.LUT P2, PT, PT, PT, PT, 0x80, 0x8 ;  /* 0x000000000008781c */ /* 0x000fe20003f4f070 */
[----:B------:R-:W-:Y:S02]  /*4940*/  UIADD3 UR4, UPT, UPT, UR11, 0x1, URZ ;  /* 0x000000010b047890 */ /* 0x000fe4000fffe0ff */
[----:B------:R-:W-:Y:S02]  /*4950*/  ULEA UR10, UR11, UR40, 0x6 ;  /* 0x000000280b0a7291 */ /* 0x000fe4000f8e30ff */
[----:B------:R-:W-:Y:S01]  /*4960*/  UISETP.NE.AND UP1, UPT, UR4, 0xd, UPT ;  /* 0x0000000d0400788c */ /* 0x000fe2000bf25270 */
[----:B------:R-:W-:Y:S01]  /*4970*/  PLOP3.LUT P0, PT, PT, PT, UP0, 0x80, 0x8 ;  /* 0x000000000008781c */ /* 0x000fe20003f0f008 */
[----:B------:R-:W-:Y:S02]  /*4980*/  ULEA UR8, UR11, UR41, 0x6 ;  /* 0x000000290b087291 */ /* 0x000fe4000f8e30ff */
[----:B------:R-:W-:Y:S02]  /*4990*/  USEL UR5, URZ, 0x1, UP1 ;  /* 0x00000001ff057887 */ /* 0x000fe40008800000 */
[----:B------:R-:W-:Y:S02]  /*49a0*/  USEL UR22, UR4, URZ, UP1 ;  /* 0x000000ff04167287 */ /* 0x000fe40008800000 */
[----:B------:R-:W-:Y:S02]  /*49b0*/  ULEA UR6, UR11, UR39, 0x8 ;  /* 0x000000270b067291 */ /* 0x000fe4000f8e40ff */
[----:B------:R-:W-:Y:S01]  /*49c0*/  @UP0 ULEA UR4, UR22, UR26, 0x3 ;  /* 0x0000001a16040291 */ /* 0x000fe2000f8e18ff */
[----:B------:R-:W-:Y:S01]  /*49d0*/  LOP3.LUT R2, R2, UR5, RZ, 0x3c, !PT ;  /* 0x0000000502027c12 */ /* 0x000fe2000f8e3cff */
[----:B------:R-:W-:Y:S02]  /*49e0*/  UIADD3 UR18, UPT, UPT, UR10, 0x20, URZ ;  /* 0x000000200a127890 */ /* 0x000fe4000fffe0ff */
[----:B------:R-:W-:Y:S01]  /*49f0*/  UISETP.NE.U32.AND UP0, UPT, UR24, URZ, UPT ;  /* 0x000000ff1800728c */ /* 0x000fe2000bf05070 */
[----:B-1----:R-:W-:Y:S01]  /*4a00*/  @P0 SHF.L.U32 R0, R2, 0x1f, RZ ;  /* 0x0000001f02000819 */ /* 0x002fe200000006ff */
[----:B------:R-:W-:Y:S02]  /*4a10*/  UIADD3 UR16, UPT, UPT, UR8, 0x20, URZ ;  /* 0x0000002008107890 */ /* 0x000fe4000fffe0ff */
[----:B------:R-:W-:Y:S01]  /*4a20*/  UIADD3 UR14, UPT, UPT, UR6, 0x2, URZ ;  /* 0x00000002060e7890 */ /* 0x000fe2000fffe0ff */
[----:B------:R2:W3:Y:S01]  /*4a30*/  @P0 SYNCS.PHASECHK.TRANS64.TRYWAIT P2, [UR4], R0 ;  /* 0x00000000ff0005a7 */ /* 0x0004e20008041104 */
[----:B------:R-:W-:Y:S02]  /*4a40*/  ULEA UR4, UR11, UR38, 0x9 ;  /* 0x000000260b047291 */ /* 0x000fe4000f8e48ff */
[----:B------:R-:W-:Y:S02]  /*4a50*/  UIADD3 UR25, UPT, UPT, UR7, 0x68, URZ ;  /* 0x0000006807197890 */ /* 0x000fe4000fffe0ff */
[----:B------:R-:W-:Y:S02]  /*4a60*/  UIADD3 UR12, UPT, UPT, UR4, 0x2, URZ ;  /* 0x00000002040c7890 */ /* 0x000fe4000fffe0ff */
[----:B------:R-:W-:Y:S02]  /*4a70*/  UIADD3 UR21, UPT, UPT, UR21, 0x1, URZ ;  /* 0x0000000115157890 */ /* 0x000fe4000fffe0ff */
[----:B------:R-:W-:Y:S01]  /*4a80*/  UIADD3 UR23, UPT, UPT, UR23, -0x1, URZ ;  /* 0xffffffff17177890 */ /* 0x000fe2000fffe0ff */
[----:B------:R-:W-:Y:S01]  /*4a90*/  UMOV UR11, 0x4008 ;  /* 0x00004008000b7882 */ /* 0x000fe20000000000 */
[----:B------:R-:W-:Y:S01]  /*4aa0*/  UMOV UR19, 0x4008 ;  /* 0x0000400800137882 */ /* 0x000fe20000000000 */
[----:B------:R1:W-:Y:S01]  /*4ab0*/  UTCCP.T.S.2CTA.4x32dp128bit tmem[UR20+0x100], gdesc[UR10] ;  /* 0x0001000a140079e7 */ /* 0x0003e20009300000 */
[----:B------:R2:W-:Y:S01]  /*4ac0*/  UTCCP.T.S.2CTA.4x32dp128bit tmem[UR20+0x104], gdesc[UR18] ;  /* 0x00010412140079e7 */ /* 0x0005e20009300000 */
[----:B------:R-:W-:Y:S01]  /*4ad0*/  UMOV UR9, 0x4008 ;  /* 0x0000400800097882 */ /* 0x000fe20000000000 */
[----:B------:R-:W-:Y:S01]  /*4ae0*/  UMOV UR17, 0x4008 ;  /* 0x0000400800117882 */ /* 0x000fe20000000000 */
[----:B------:R2:W-:Y:S01]  /*4af0*/  UTCCP.T.S.2CTA.4x32dp128bit tmem[UR20+0x108], gdesc[UR8] ;  /* 0x00010808140079e7 */ /* 0x0005e20009300000 */
[----:B------:R2:W-:Y:S01]  /*4b00*/  UTCCP.T.S.2CTA.4x32dp128bit tmem[UR20+0x10c], gdesc[UR16] ;  /* 0x00010c10140079e7 */ /* 0x0005e20009300000 */
[----:B------:R-:W-:Y:S01]  /*4b10*/  UMOV UR7, 0x80004020 ;  /* 0x8000402000077882 */ /* 0x000fe20000000000 */
[----:B------:R-:W-:Y:S01]  /*4b20*/  UMOV UR5, 0x80004020 ;  /* 0x8000402000057882 */ /* 0x000fe20000000000 */
[----:B------:R-:W-:Y:S01]  /*4b30*/  UMOV UR15, 0x80004020 ;  /* 0x80004020000f7882 */ /* 0x000fe20000000000 */
[----:B------:R2:W-:Y:S01]  /*4b40*/  UTCOMMA.2CTA.4X gdesc[UR4], gdesc[UR6], tmem[UR27], tmem[UR32], idesc[UR33], tmem[UR36], UP0 ;  /* 0x80242006040075ea */ /* 0x0005e2000820001b */
[----:B------:R-:W-:Y:S01]  /*4b50*/  UISETP.NE.AND UP0, UPT, UR21, UR28, UPT ;  /* 0x0000001c1500728c */ /* 0x000fe2000bf05270 */
[----:B------:R-:W-:Y:S01]  /*4b60*/  UMOV UR13, 0x80004020 ;  /* 0x80004020000d7882 */ /* 0x000fe20000000000 */
[----:B------:R-:W-:Y:S01]  /*4b70*/  UMOV UR24, 0x1 ;  /* 0x0000000100187882 */ /* 0x000fe20000000000 */
[----:B------:R2:W-:Y:S01]  /*4b80*/  UTCOMMA.2CTA.4X gdesc[UR12], gdesc[UR14], tmem[UR27], tmem[UR30], idesc[UR31], tmem[UR34], UPT ;  /* 0x80221e0e0c0075ea */ /* 0x0005e2000ba0001b */
[----:B------:R2:W-:Y:S01]  /*4b90*/  UTCBAR.2CTA.MULTICAST [UR25], URZ, UR29 ;  /* 0x000000ff190073e9 */ /* 0x0005e2000820081d */
[----:B-1----:R-:W-:Y:S04]  /*4ba0*/  UMOV UR11, UR22 ;  /* 0x00000016000b7c82 */ /* 0x002fe80008000000 */
[----:B------:R-:W-:Y:S05]  /*4bb0*/  BRA.U UP0, `(.L_x_87) ;  /* 0xfffffffd00447547 */ /* 0x000fea000b83ffff */
.L_x_84:
[----:B--2---:R-:W-:Y:S01]  /*4bc0*/  UIADD3 UR4, UPT, UPT, UR43, 0x140, URZ ;  /* 0x000001402b047890 */ /* 0x004fe2000fffe0ff */
[----:B------:R-:W-:-:S08]  /*4bd0*/  UMOV UR21, UR28 ;  /* 0x0000001c00157c82 */ /* 0x000fd00008000000 */
[----:B------:R2:W-:Y:S01]  /*4be0*/  UTCBAR.2CTA.MULTICAST [UR4], URZ, UR45 ;  /* 0x000000ff040073e9 */ /* 0x0005e2000820082d */
[----:B------:R-:W-:Y:S02]  /*4bf0*/  NOP ;  /* 0x0000000000007918 */ /* 0x000fe40000000000 */
.L_x_82:
[----:B--2---:R-:W-:Y:S01]  /*4c00*/  UIADD3 UR4, UPT, UPT, UR42, 0x1, URZ ;  /* 0x000000012a047890 */ /* 0x004fe2000fffe0ff */
[----:B------:R-:W-:-:S03]  /*4c10*/  ISETP.NE.AND P0, PT, R8, 0x2, PT ;  /* 0x000000020800780c */ /* 0x000fc60003f05270 */
[----:B------:R-:W-:Y:S01]  /*4c20*/  UISETP.NE.AND UP0, UPT, UR4, 0x2, UPT ;  /* 0x000000020400788c */ /* 0x000fe2000bf05270 */
[----:B-1----:R-:W-:Y:S02]  /*4c30*/  SEL R0, RZ, 0x1, P0 ;  /* 0x00000001ff007807 */ /* 0x002fe40000000000 */
[----:B------:R-:W-:Y:S01]  /*4c40*/  SEL R8, R8, RZ, P0 ;  /* 0x000000ff08087207 */ /* 0x000fe20000000000 */
[----:B------:R-:W-:Y:S01]  /*4c50*/  USEL UR5, URZ, 0x1, UP0 ;  /* 0x00000001ff057887 */ /* 0x000fe20008000000 */
[----:B------:R-:W-:Y:S01]  /*4c60*/  LOP3.LUT R3, R3, R0, RZ, 0x3c, !PT ;  /* 0x0000000003037212 */ /* 0x000fe200078e3cff */
[----:B------:R-:W-:-:S04]  /*4c70*/  USEL UR42, UR4, URZ, UP0 ;  /* 0x000000ff042a7287 */ /* 0x000fc80008000000 */
[----:B------:R-:W-:Y:S01]  /*4c80*/  LOP3.LUT R9, R9, UR5, RZ, 0x3c, !PT ;  /* 0x0000000509097c12 */ /* 0x000fe2000f8e3cff */
[----:B------:R-:W-:Y:S07]  /*4c90*/  @P1 BRA `(.L_x_88) ;  /* 0xfffffff8007c1947 */ /* 0x000fee000383ffff */
[----:B------:R-:W1:Y:S01]  /*4ca0*/  S2UR UR8, SR_CgaCtaId ;  /* 0x00000000000879c3 */ /* 0x000e620000008800 */
[----:B------:R-:W-:Y:S01]  /*4cb0*/  ELECT P0, URZ, PT ;  /* 0x0000000000ff782f */ /* 0x000fe20003800000 */
[----:B------:R-:W-:Y:S01]  /*4cc0*/  HFMA2 R0, -RZ, RZ, 0, 5.9604644775390625e-08 ;  /* 0x00000001ff007431 */ /* 0x000fe200000001ff */
[----:B------:R-:W-:-:S05]  /*4cd0*/  UMOV UR4, 0x40 ;  /* 0x0000004000047882 */ /* 0x000fca0000000000 */
[----:B------:R-:W-:Y:S01]  /*4ce0*/  UVIRTCOUNT.DEALLOC.SMPOOL 0x80 ;  /* 0x000000800000784c */ /* 0x000fe20000000000 */
[----:B------:R-:W-:Y:S02]  /*4cf0*/  UISETP.NE.AND UP0, UPT, UR55, URZ, UPT ;  /* 0x000000ff3700728c */ /* 0x000fe4000bf05270 */
[----:B-1----:R-:W-:-:S09]  /*4d00*/  ULEA UR8, UR8, UR4, 0x18 ;  /* 0x0000000408087291 */ /* 0x002fd2000f8ec0ff */
[----:B------:R1:W-:Y:S01]  /*4d10*/  @P0 STS.U8 [UR8+0x1c], R0 ;  /* 0x00001c00ff000988 */ /* 0x0003e20008000008 */
[----:B------:R-:W-:Y:S05]  /*4d20*/  BRA.U UP0, `(.L_x_89) ;  /* 0x0000000100587547 */ /* 0x000fea000b800000 */
[----:B------:R-:W-:Y:S01]  /*4d30*/  UIADD3 UR5, UPT, UPT, UR26, 0x150, URZ ;  /* 0x000001501a057890 */ /* 0x000fe2000fffe0ff */
[----:B------:R-:W-:-:S03]  /*4d40*/  SHF.L.U32 R3, R9, 0x1f, RZ ;  /* 0x0000001f09037819 */ /* 0x000fc600000006ff */
[----:B------:R-:W-:-:S09]  /*4d50*/  ULEA UR4, UR42, UR5, 0x3 ;  /* 0x000000052a047291 */ /* 0x000fd2000f8e18ff */
[----:B------:R-:W2:Y:S02]  /*4d60*/  SYNCS.PHASECHK.TRANS64.TRYWAIT P0, [UR4], R3 ;  /* 0x00000003ff0075a7 */ /* 0x000ea40008001104 */
[----:B--2---:R-:W-:Y:S05]  /*4d70*/  @!P0 BRA `(.L_x_90) ;  /* 0x0000006000dc8947 */ /* 0x004fea0003800000 */
.L_x_202:
[----:B------:R-:W-:-:S04]  /*4d80*/  UIADD3 UR4, UPT, UPT, UR42, 0x1, URZ ;  /* 0x000000012a047890 */ /* 0x000fc8000fffe0ff */
[----:B------:R-:W-:-:S04]  /*4d90*/  UISETP.NE.AND UP1, UPT, UR4, 0x2, UPT ;  /* 0x000000020400788c */ /* 0x000fc8000bf25270 */
[----:B------:R-:W-:Y:S02]  /*4da0*/  USEL UR6, URZ, 0x1, UP1 ;  /* 0x00000001ff067887 */ /* 0x000fe40008800000 */
[----:B------:R-:W-:-:S04]  /*4db0*/  USEL UR4, UR4, URZ, UP1 ;  /* 0x000000ff04047287 */ /* 0x000fc80008800000 */
[----:B------:R-:W-:Y:S01]  /*4dc0*/  ULEA UR4, UR4, UR5, 0x3 ;  /* 0x0000000504047291 */ /* 0x000fe2000f8e18ff */
[----:B-1----:R-:W-:-:S04]  /*4dd0*/  LOP3.LUT R3, R9, UR6, RZ, 0x3c, !PT ;  /* 0x0000000609037c12 */ /* 0x002fc8000f8e3cff */
[----:B------:R-:W-:Y:S01]  /*4de0*/  SHF.L.U32 R3, R3, 0x1f, RZ ;  /* 0x0000001f03037819 */ /* 0x000fe200000006ff */
[----:B------:R-:W-:-:S04]  /*4df0*/  IMAD.U32 R0, RZ, RZ, UR4 ;  /* 0x00000004ff007e24 */ /* 0x000fc8000f8e00ff */
[----:B------:R1:W2:Y:S03]  /*4e00*/  SYNCS.PHASECHK.TRANS64.TRYWAIT P0, [R0+URZ], R3 ;  /* 0x00000003000075a7 */ /* 0x0002a600080011ff */
[----:B--2---:R-:W-:Y:S05]  /*4e10*/  @!P0 NANOSLEEP.SYNCS 0x989680 ;  /* 0x009896800000895d */ /* 0x004fea0003900000 */
[----:B------:R-:W2:Y:S02]  /*4e20*/  @!P0 SYNCS.PHASECHK.TRANS64 P0, [R0+URZ], R3 ;  /* 0x00000003000085a7 */ /* 0x000ea400080010ff */
[----:B--2---:R-:W-:Y:S05]  /*4e30*/  @P0 BRA `(.L_x_91) ;  /* 0x0000000000200947 */ /* 0x004fea0003800000 */
.L_x_92:
[----:B--2---:R2:W4:Y:S02]  /*4e40*/  SYNCS.PHASECHK.TRANS64.TRYWAIT P0, [R0+URZ], R3 ;  /* 0x00000003000075a7 */ /* 0x00452400080011ff */
[----:B----4-:R-:W-:Y:S05]  /*4e50*/  @!P0 NANOSLEEP.SYNCS 0x989680 ;  /* 0x009896800000895d */ /* 0x010fea0003900000 */
[----:B------:R-:W4:Y:S02]  /*4e60*/  @!P0 SYNCS.PHASECHK.TRANS64 P0, [R0+URZ], R3 ;  /* 0x00000003000085a7 */ /* 0x000f2400080010ff */
[----:B----4-:R-:W-:Y:S05]  /*4e70*/  @!P0 BRA `(.L_x_92) ;  /* 0xfffffffc00f08947 */ /* 0x010fea000383ffff */
[----:B------:R-:W-:Y:S05]  /*4e80*/  BRA `(.L_x_91) ;  /* 0x00000000000c7947 */ /* 0x000fea0003800000 */
.L_x_89:
[----:B------:R-:W-:-:S04]  /*4e90*/  UIADD3 UR4, UPT, UPT, UR26, 0x180, URZ ;  /* 0x000001801a047890 */ /* 0x000fc8000fffe0ff */
[----:B------:R-:W-:-:S09]  /*4ea0*/  UPRMT UR4, UR54, 0x654, UR4 ;  /* 0x0000065436047896 */ /* 0x000fd20008000004 */
[----:B------:R-:W-:Y:S03]  /*4eb0*/  SYNCS.ARRIVE.TRANS64.RED.A1T0 RZ, [UR4], RZ ;  /* 0x000000ffffff79a7 */ /* 0x000fe60008100404 */
.L_x_91:
[----:B-12---:R-:W-:Y:S01]  /*4ec0*/  SHF.L.U32 R3, RZ, 0x1f, RZ ;  /* 0x0000001fff037819 */ /* 0x006fe200000006ff */
[----:B------:R-:W-:Y:S01]  /*4ed0*/  UIADD3 UR4, UPT, UPT, UR26, 0x180, URZ ;  /* 0x000001801a047890 */ /* 0x000fe2000fffe0ff */
[----:B------:R-:W-:Y:S02]  /*4ee0*/  PLOP3.LUT P0, PT, PT, PT, UP0, 0x80, 0x8 ;  /* 0x000000000008781c */ /* 0x000fe40003f0f008 */
[----:B------:R-:W1:Y:S02]  /*4ef0*/  SYNCS.PHASECHK.TRANS64.TRYWAIT P1, [UR26+0x180], R3 ;  /* 0x00018003ff0075a7 */ /* 0x000e64000802111a */
[----:B-1----:R-:W-:Y:S09]  /*4f00*/  @!P1 BRA `(.L_x_93) ;  /* 0x0000006000909947 */ /* 0x002ff20003800000 */
.L_x_204:
[----:B------:R-:W-:Y:S01]  /*4f10*/  @!UP0 UPRMT UR4, UR54, 0x654, UR4 ;  /* 0x0000065436048896 */ /* 0x000fe20008000004 */
[----:B------:R-:W-:Y:S01]  /*4f20*/  UMOV UR5, 0xffff ;  /* 0x0000ffff00057882 */ /* 0x000fe20000000000 */
[----:B------:R-:W-:-:S07]  /*4f30*/  UMOV UR6, 0x1 ;  /* 0x0000000100067882 */ /* 0x000fce0000000000 */
[----:B------:R-:W-:Y:S01]  /*4f40*/  @!P0 SYNCS.ARRIVE.TRANS64.RED.A1T0 RZ, [UR4], RZ ;  /* 0x000000ffffff89a7 */ /* 0x000fe20008100404 */
[----:B------:R-:W-:Y:S01]  /*4f50*/  NOP ;  /* 0x0000000000007918 */ /* 0x000fe20000000000 */
[----:B-1----:R-:W1:Y:S01]  /*4f60*/  LDS R0, [UR8+0x14] ;  /* 0x00001408ff007984 */ /* 0x002e620008000800 */
[----:B------:R-:W-:-:S04]  /*4f70*/  ULOP3.LUT UR4, UR20, 0xffff, URZ, 0xc0, !UPT ;  /* 0x0000ffff14047892 */ /* 0x000fc8000f8ec0ff */
[----:B------:R-:W-:-:S04]  /*4f80*/  USHF.R.U32.HI UR4, URZ, 0x5, UR4 ;  /* 0x00000005ff047899 */ /* 0x000fc80008011604 */
[----:B------:R-:W-:Y:S02]  /*4f90*/  USHF.L.U32 UR5, UR5, UR4, URZ ;  /* 0x0000000405057299 */ /* 0x000fe400080006ff */
[----:B------:R-:W-:-:S04]  /*4fa0*/  USHF.L.U32 UR4, UR6, UR4, URZ ;  /* 0x0000000406047299 */ /* 0x000fc800080006ff */
[----:B-1----:R-:W-:-:S04]  /*4fb0*/  LOP3.LUT R0, R0, UR5, RZ, 0xc0, !PT ;  /* 0x0000000500007c12 */ /* 0x002fc8000f8ec0ff */
[----:B------:R-:W-:-:S13]  /*4fc0*/  ISETP.NE.AND P0, PT, R0, UR5, PT ;  /* 0x0000000500007c0c */ /* 0x000fda000bf05270 */
[----:B------:R-:W-:Y:S05]  /*4fd0*/  @P0 BRA `(.L_x_94) ;  /* 0x0000000000580947 */ /* 0x000fea0003800000 */
[----:B------:R-:W1:Y:S02]  /*4fe0*/  LDS R0, [UR8+0x18] ;  /* 0x00001808ff007984 */ /* 0x000e640008000800 */
[----:B-1----:R-:W-:-:S04]  /*4ff0*/  LOP3.LUT R0, R0, UR4, RZ, 0xc0, !PT ;  /* 0x0000000400007c12 */ /* 0x002fc8000f8ec0ff */
[----:B------:R-:W-:-:S13]  /*5000*/  ISETP.NE.AND P0, PT, R0, UR4, PT ;  /* 0x0000000400007c0c */ /* 0x000fda000bf05270 */
[----:B------:R-:W-:Y:S05]  /*5010*/  @P0 BRA `(.L_x_95) ;  /* 0x00000000003c0947 */ /* 0x000fea0003800000 */
[----:B------:R-:W1:Y:S01]  /*5020*/  S2R R2, SR_LANEID ;  /* 0x0000000000027919 */ /* 0x000e620000000000 */
[----:B------:R-:W-:Y:S01]  /*5030*/  ULOP3.LUT UR5, URZ, UR5, URZ, 0x33, !UPT ;  /* 0x00000005ff057292 */ /* 0x000fe2000f8e33ff */
[----:B------:R-:W-:Y:S01]  /*5040*/  LOP3.LUT R4, RZ, UR4, RZ, 0x33, !PT ;  /* 0x00000004ff047c12 */ /* 0x000fe2000f8e33ff */
[----:B------:R-:W-:Y:S02]  /*5050*/  VOTEU.ANY UR4, UPT, PT ;  /* 0x0000000000047886 */ /* 0x000fe400038e0100 */
[----:B------:R-:W-:Y:S01]  /*5060*/  UFLO.U32 UR4, UR4 ;  /* 0x00000004000472bd */ /* 0x000fe200080e0000 */
[----:B------:R-:W2:Y:S01]  /*5070*/  REDUX UR6, R4 ;  /* 0x00000000040673c4 */ /* 0x000ea20000000000 */
[----:B------:R-:W-:-:S06]  /*5080*/  IMAD.U32 R0, RZ, RZ, UR5 ;  /* 0x00000005ff007e24 */ /* 0x000fcc000f8e00ff */
[----:B------:R4:W-:Y:S01]  /*5090*/  UTCATOMSWS.AND URZ, UR5 ;  /* 0x0000000500ff79e3 */ /* 0x0009e20008000000 */
[----:B------:R-:W3:Y:S01]  /*50a0*/  REDUX UR7, R0 ;  /* 0x00000000000773c4 */ /* 0x000ee20000000000 */
[----:B-1----:R-:W-:Y:S01]  /*50b0*/  ISETP.EQ.U32.AND P0, PT, R2, UR4, PT ;  /* 0x0000000402007c0c */ /* 0x002fe2000bf02070 */
[----:B--2---:R-:W-:Y:S01]  /*50c0*/  IMAD.U32 R2, RZ, RZ, UR6 ;  /* 0x00000006ff027e24 */ /* 0x004fe2000f8e00ff */
[----:B---3--:R-:W-:-:S11]  /*50d0*/  MOV R3, UR7 ;  /* 0x0000000700037c02 */ /* 0x008fd60008000f00 */
[----:B------:R4:W-:Y:S04]  /*50e0*/  @P0 ATOMS.AND RZ, [UR8+0x14], R3 ;  /* 0x00001403ffff098c */ /* 0x0009e8000a800008 */
[----:B------:R4:W-:Y:S01]  /*50f0*/  @P0 ATOMS.AND RZ, [UR8+0x18], R2 ;  /* 0x00001802ffff098c */ /* 0x0009e2000a800008 */
[----:B------:R-:W-:Y:S05]  /*5100*/  BRA `(.L_x_96) ;  /* 0x0000000000147947 */ /* 0x000fea0003800000 */
.L_x_95:
[----:B------:R-:W-:Y:S02]  /*5110*/  MOV R2, 0x5130 ;  /* 0x0000513000027802 */ /* 0x000fe40000000f00 */
[----:B---3-5:R-:W-:Y:S05]  /*5120*/  CALL.REL.NOINC `($__internal_0_$__cuda_sm10x_tcgen05_guardrail_trap_col_being_dealloced_not_returned_by_alloc) ;  /* 0x0000006400707944 */ /* 0x028fea0003c00000 */
[----:B------:R-:W-:Y:S05]  /*5130*/  BRA `(.L_x_96) ;  /* 0x0000000000087947 */ /* 0x000fea0003800000 */
.L_x_94:
[----:B------:R-:W-:Y:S02]  /*5140*/  MOV R2, 0x5160 ;  /* 0x0000516000027802 */ /* 0x000fe40000000f00 */
[----:B---3-5:R-:W-:Y:S05]  /*5150*/  CALL.REL.NOINC `($__internal_2_$__cuda_sm10x_tcgen05_guardrail_trap_unallocated_columns_being_dealloced) ;  /* 0x00000064007c7944 */ /* 0x028fea0003c00000 */
.L_x_96:
[----:B------:R-:W-:Y:S01]  /*5160*/  NOP ;  /* 0x0000000000007918 */ /* 0x000fe20000000000 */
[----:B----4-:R-:W-:Y:S05]  /*5170*/  EXIT ;  /* 0x000000000000794d */ /* 0x010fea0003800000 */
.L_x_69:
[----:B------:R-:W-:-:S09]  /*5180*/  UISETP.NE.OR UP0, UPT, UR19, 0x3, !UP3 ;  /* 0x000000031300788c */ /* 0x000fd2000df05670 */
[----:B------:R-:W-:Y:S05]  /*5190*/  BRA.U UP0, `(.L_x_97) ;  /* 0x0000001100547547 */ /* 0x000fea000b800000 */
[----:B------:R-:W1:Y:S01]  /*51a0*/  LDCU UR31, c[0x0][0x370] ;  /* 0x00006e00ff1f77ac */ /* 0x000e620008000800 */
[----:B------:R-:W2:Y:S01]  /*51b0*/  LDC.64 R16, c[0x0][0x348] ;  /* 0x0000d200ff107b82 */ /* 0x000ea20000000a00 */
[----:B------:R-:W-:Y:S02]  /*51c0*/  HFMA2 R13, -RZ, RZ, 0, 0 ;  /* 0x00000000ff0d7431 */ /* 0x000fe400000001ff */
[----:B------:R-:W-:Y:S01]  /*51d0*/  IMAD.MOV.U32 R15, RZ, RZ, 0x1 ;  /* 0x00000001ff0f7424 */ /* 0x000fe200078e00ff */
[----:B------:R-:W1:Y:S01]  /*51e0*/  LDCU.128 UR44, c[0x0][0xf10] ;  /* 0x0001e200ff2c77ac */ /* 0x000e620008000c00 */
[----:B------:R-:W-:Y:S01]  /*51f0*/  IMAD.MOV.U32 R14, RZ, RZ, RZ ;  /* 0x000000ffff0e7224 */ /* 0x000fe200078e00ff */
[----:B------:R-:W-:Y:S01]  /*5200*/  MOV R7, 0x2000 ;  /* 0x0000200000077802 */ /* 0x000fe20000000f00 */
[----:B------:R-:W3:Y:S01]  /*5210*/  LDCU UR30, c[0x0][0x374] ;  /* 0x00006e80ff1e77ac */ /* 0x000ee20008000800 */
[----:B------:R-:W4:Y:S01]  /*5220*/  LDC.64 R2, c[0x0][0xc88] ;  /* 0x00032200ff027b82 */ /* 0x000f220000000a00 */
[----:B------:R-:W3:Y:S01]  /*5230*/  LDCU UR15, c[0x0][0xf0c] ;  /* 0x0001e180ff0f77ac */ /* 0x000ee20008000800 */
[----:B------:R-:W2:Y:S06]  /*5240*/  LDCU UR40, c[0x0][0xf20] ;  /* 0x0001e400ff2877ac */ /* 0x000eac0008000800 */
[----:B------:R-:W4:Y:S01]  /*5250*/  LDC.64 R4, c[0x0][0xc90] ;  /* 0x00032400ff047b82 */ /* 0x000f220000000a00 */
[----:B------:R-:W2:Y:S01]  /*5260*/  LDCU UR4, c[0x0][0xf30] ;  /* 0x0001e600ff0477ac */ /* 0x000ea20008000800 */
[----:B------:R-:W-:Y:S01]  /*5270*/  UMOV UR21, 0x400 ;  /* 0x0000040000157882 */ /* 0x000fe20000000000 */
[----:B-1----:R-:W-:-:S02]  /*5280*/  UIMAD.WIDE.U32 UR6, UR31, UR44, URZ ;  /* 0x0000002c1f0672a5 */ /* 0x002fc4000f8e00ff */
[----:B---3--:R-:W-:Y:S02]  /*5290*/  UIMAD.WIDE.U32 UR8, UR30, UR47, URZ ;  /* 0x0000002f1e0872a5 */ /* 0x008fe4000f8e00ff */
[----:B------:R-:W-:Y:S02]  /*52a0*/  ULEA UR21, UR60, UR21, 0x18 ;  /* 0x000000153c157291 */ /* 0x000fe4000f8ec0ff */
[----:B------:R-:W-:Y:S02]  /*52b0*/  UPLOP3.LUT UP3, UPT, UPT, UPT, UPT, 0x40, 0x4 ;  /* 0x000000000004789c */ /* 0x000fe40003f6e870 */
[----:B------:R-:W-:Y:S01]  /*52c0*/  UIADD3 UR37, UPT, UPT, UR21, 0xe8, URZ ;  /* 0x000000e815257890 */ /* 0x000fe2000fffe0ff */
[----:B------:R-:W-:Y:S01]  /*52d0*/  UMOV UR6, UR7 ;  /* 0x0000000700067c82 */ /* 0x000fe20008000000 */
[----:B------:R-:W-:Y:S01]  /*52e0*/  UMOV UR38, UR9 ;  /* 0x0000000900267c82 */ /* 0x000fe20008000000 */
[----:B------:R-:W-:Y:S02]  /*52f0*/  UISETP.GE.AND UP0, UPT, UR42, 0x1, UPT ;  /* 0x000000012a00788c */ /* 0x000fe4000bf06270 */
[----:B------:R-:W-:Y:S01]  /*5300*/  UISETP.NE.AND UP4, UPT, UR42, 0x1, UPT ;  /* 0x000000012a00788c */ /* 0x000fe2000bf85270 */
[----:B------:R-:W1:Y:S01]  /*5310*/  LDCU.64 UR22, c[0x0][0xf28] ;  /* 0x0001e500ff1677ac */ /* 0x000e620008000a00 */
[----:B------:R-:W-:-:S02]  /*5320*/  UISETP.NE.AND UP6, UPT, UR15, 0x1, UPT ;  /* 0x000000010f00788c */ /* 0x000fc4000bfc5270 */
[----:B------:R-:W-:Y:S02]  /*5330*/  UISETP.NE.AND UP5, UPT, UR46, 0x1, UPT ;  /* 0x000000012e00788c */ /* 0x000fe4000bfa5270 */
[----:B------:R-:W-:Y:S02]  /*5340*/  UIADD3 UR33, UPT, UPT, UR21, 0xd0, URZ ;  /* 0x000000d015217890 */ /* 0x000fe4000fffe0ff */
[----:B------:R-:W-:Y:S02]  /*5350*/  UIADD3 UR25, UPT, UPT, UR21, 0xd8, URZ ;  /* 0x000000d815197890 */ /* 0x000fe4000fffe0ff */
[----:B------:R-:W-:Y:S02]  /*5360*/  UIADD3 UR17, UPT, UPT, UR21, 0xe0, URZ ;  /* 0x000000e015117890 */ /* 0x000fe4000fffe0ff */
[----:B------:R-:W-:Y:S02]  /*5370*/  UPRMT UR37, UR60, 0x654, UR37 ;  /* 0x000006543c257896 */ /* 0x000fe40008000025 */
[----:B------:R-:W-:-:S02]  /*5380*/  USHF.R.U32.HI UR39, URZ, UR45, UR6 ;  /* 0x0000002dff277299 */ /* 0x000fc40008011606 */
[----:B--2---:R-:W-:Y:S02]  /*5390*/  USHF.R.U32.HI UR38, URZ, UR40, UR38 ;  /* 0x00000028ff267299 */ /* 0x004fe40008011626 */
[----:B------:R-:W-:-:S11]  /*53a0*/  UISETP.NE.AND UP2, UPT, UR4, 0x1, UPT ;  /* 0x000000010400788c */ /* 0x000fd6000bf45270 */
.L_x_108:
[C---:B------:R-:W-:Y:S02]  /*53b0*/  LEA R12, R14.reuse, UR21, 0x3 ;  /* 0x000000150e0c7c11 */ /* 0x040fe4000f8e18ff */
[----:B------:R-:W-:Y:S02]  /*53c0*/  SHF.L.U32 R9, R13, 0x1f, RZ ;  /* 0x0000001f0d097819 */ /* 0x000fe400000006ff */
[----:B------:R-:W-:Y:S02]  /*53d0*/  LEA R10, R14, UR21, 0x4 ;  /* 0x000000150e0a7c11 */ /* 0x000fe4000f8e20ff */
[----:B------:R-:W2:Y:S02]  /*53e0*/  SYNCS.PHASECHK.TRANS64.TRYWAIT P0, [R12+URZ+0x120], R9 ;  /* 0x000120090c0075a7 */ /* 0x000ea400080011ff */
[----:B--23--:R-:W-:Y:S05]  /*53f0*/  @!P0 BRA `(.L_x_98) ;  /* 0x0000005c006c8947 */ /* 0x00cfea0003800000 */
.L_x_205:
[----:B--2---:R-:W2:Y:S01]  /*5400*/  LDS.128 R8, [R10+0x190] ;  /* 0x000190000a087984 */ /* 0x004ea20000000c00 */
[----:B------:R-:W-:Y:S01]  /*5410*/  UISETP.GE.AND UP0, UPT, UR42, 0x1, UPT ;  /* 0x000000012a00788c */ /* 0x000fe2000bf06270 */
[----:B------:R-:W-:Y:S01]  /*5420*/  @!PT LDS RZ, [RZ] ;  /* 0x00000000fffff984 */ /* 0x000fe20000000800 */
[----:B------:R-:W-:Y:S01]  /*5430*/  @!PT LDS RZ, [RZ] ;  /* 0x00000000fffff984 */ /* 0x000fe20000000800 */
[----:B------:R-:W-:Y:S01]  /*5440*/  @!PT LDS RZ, [RZ] ;  /* 0x00000000fffff984 */ /* 0x000fe20000000800 */
[----:B------:R-:W-:Y:S01]  /*5450*/  @!PT LDS RZ, [RZ] ;  /* 0x00000000fffff984 */ /* 0x000fe20000000800 */
[----:B------:R3:W-:Y:S06]  /*5460*/  MEMBAR.ALL.CTA ;  /* 0x0000000000007992 */ /* 0x0007ec0000008000 */
[----:B---3--:R-:W3:Y:S01]  /*5470*/  FENCE.VIEW.ASYNC.S ;  /* 0x00000000000073c6 */ /* 0x008ee20000000000 */
[----:B--2---:R-:W-:Y:S11]  /*5480*/  LOP3.LUT P0, RZ, R10, 0x1, RZ, 0xc0, !PT ;  /* 0x000000010aff7812 */ /* 0x004ff6000780c0ff */
[----:B------:R-:W-:Y:S02]  /*5490*/  @!UPT UIADD3 URZ, UPT, UPT, URZ, URZ, URZ ;  /* 0x000000fffffff290 */ /* 0x000fe4000fffe0ff */
[----:B---3--:R-:W-:Y:S01]  /*54a0*/  VOTEU.ANY UP1, P0 ;  /* 0x0000000000ff7886 */ /* 0x008fe20000020100 */
[----:B------:R-:W-:Y:S11]  /*54b0*/  PLOP3.LUT P0, PT, PT, PT, UP1, 0x80, 0x8 ;  /* 0x000000000008781c */ /* 0x000ff60003f0f018 */
[----:B------:R-:W-:Y:S02]  /*54c0*/  @!UPT UIADD3 URZ, UPT, UPT, URZ, URZ, URZ ;  /* 0x000000fffffff290 */ /* 0x000fe4000fffe0ff */
[----:B------:R-:W-:Y:S02]  /*54d0*/  @P0 SHF.R.U32.HI R0, RZ, 0x10, R9 ;  /* 0x00000010ff000819 */ /* 0x000fe40000011609 */
[----:B------:R-:W-:Y:S02]  /*54e0*/  @P0 MOV R6, R8 ;  /* 0x0000000800060202 */ /* 0x000fe40000000f00 */
[----:B------:R-:W-:Y:S01]  /*54f0*/  @P0 R2UR UR4, R0 ;  /* 0x00000000000402ca */ /* 0x000fe200000e0000 */
[----:B------:R-:W-:Y:S01]  /*5500*/  VIADD R0, R12, 0x130 ;  /* 0x000001300c007836 */ /* 0x000fe20000000000 */
[----:B------:R-:W-:Y:S02]  /*5510*/  @P0 LOP3.LUT R8, R9, 0xffff, RZ, 0xc0, !PT ;  /* 0x0000ffff09080812 */ /* 0x000fe400078ec0ff */
[----:B------:R-:W-:Y:S02]  /*5520*/  @P0 R2UR UR6, R6 ;  /* 0x00000000060602ca */ /* 0x000fe400000e0000 */
[----:B------:R-:W-:Y:S02]  /*5530*/  PRMT R0, RZ, 0x654, R0 ;  /* 0x00000654ff007816 */ /* 0x000fe40000000000 */
[----:B------:R-:W-:Y:S02]  /*5540*/  @P0 R2UR UR5, R8 ;  /* 0x00000000080502ca */ /* 0x000fe400000e0000 */
[----:B------:R2:W-:Y:S03]  /*5550*/  SYNCS.ARRIVE.TRANS64.RED.A1T0 RZ, [R0+URZ], RZ ;  /* 0x000000ff00ff79a7 */ /* 0x0005e600081004ff */
[----:B------:R-:W-:Y:S04]  /*5560*/  @UP1 UMOV UR29, UR4 ;  /* 0x00000004001d1c82 */ /* 0x000fe80008000000 */
[----:B------:R-:W-:Y:S04]  /*5570*/  @UP1 UMOV UR14, UR6 ;  /* 0x00000006000e1c82 */ /* 0x000fe80008000000 */
[----:B------:R-:W-:Y:S01]  /*5580*/  @UP1 UMOV UR13, UR5 ;  /* 0x00000005000d1c82 */ /* 0x000fe20008000000 */
[----:B------:R-:W-:Y:S05]  /*5590*/  BRA.U !UP0, `(.L_x_99) ;  /* 0x0000000108a47547 */ /* 0x000fea000b800000 */
[----:B------:R-:W-:Y:S02]  /*55a0*/  UIMAD.WIDE.U32 UR18, UR13, UR47, URZ ;  /* 0x0000002f0d1272a5 */ /* 0x000fe4000f8e00ff */
[----:B------:R-:W-:Y:S02]  /*55b0*/  UIMAD.WIDE.U32 UR26, UR14, UR44, URZ ;  /* 0x0000002c0e1a72a5 */ /* 0x000fe4000f8e00ff */
[----:B------:R-:W-:Y:S02]  /*55c0*/  USEL UR4, UR30, UR38, !UP5 ;  /* 0x000000261e047287 */ /* 0x000fe4000e800000 */
[----:B------:R-:W-:Y:S02]  /*55d0*/  USEL UR7, UR31, UR39, !UP6 ;  /* 0x000000271f077287 */ /* 0x000fe4000f000000 */
[----:B-1----:R-:W-:Y:S02]  /*55e0*/  UIMAD.WIDE.U32 UR8, UR4, UR22, URZ ;  /* 0x00000016040872a5 */ /* 0x002fe4000f8e00ff */
[----:B------:R-:W-:Y:S01]  /*55f0*/  UIMAD.WIDE.U32 UR10, UR7, UR22, URZ ;  /* 0x00000016070a72a5 */ /* 0x000fe2000f8e00ff */
[----:B------:R-:W-:Y:S02]  /*5600*/  UMOV UR5, UR19 ;  /* 0x0000001300057c82 */ /* 0x000fe40008000000 */
[----:B------:R-:W-:Y:S03]  /*5610*/  USHF.R.U32.HI UR6, URZ, UR40, UR5 ;  /* 0x00000028ff067299 */ /* 0x000fe60008011605 */
[----:B------:R-:W-:Y:S01]  /*5620*/  UMOV UR5, UR27 ;  /* 0x0000001b00057c82 */ /* 0x000fe20008000000 */
[----:B------:R-:W-:Y:S02]  /*5630*/  USEL UR6, UR13, UR6, !UP5 ;  /* 0x000000060d067287 */ /* 0x000fe4000e800000 */
[----:B------:R-:W-:Y:S03]  /*5640*/  USHF.R.U32.HI UR16, URZ, UR45, UR5 ;  /* 0x0000002dff107299 */ /* 0x000fe60008011605 */
[----:B------:R-:W-:Y:S02]  /*5650*/  UMOV UR5, UR9 ;  /* 0x0000000900057c82 */ /* 0x000fe40008000000 */
[----:B------:R-:W-:Y:S03]  /*5660*/  @UP4 USHF.R.U32.HI UR4, URZ, UR23, UR5 ;  /* 0x00000017ff044299 */ /* 0x000fe60008011605 */
[----:B------:R-:W-:Y:S01]  /*5670*/  UMOV UR5, UR11 ;  /* 0x0000000b00057c82 */ /* 0x000fe20008000000 */
[----:B------:R-:W-:Y:S02]  /*5680*/  UIMAD UR4, UR42, UR4, URZ ;  /* 0x000000042a0472a4 */ /* 0x000fe4000f8e02ff */
[----:B------:R-:W-:Y:S02]  /*5690*/  @UP4 USHF.R.U32.HI UR7, URZ, UR23, UR5 ;  /* 0x00000017ff074299 */ /* 0x000fe40008011605 */
[----:B------:R-:W-:Y:S02]  /*56a0*/  UIMAD.WIDE.U32 UR10, UR6, UR22, URZ ;  /* 0x00000016060a72a5 */ /* 0x000fe4000f8e00ff */
[----:B------:R-:W-:Y:S02]  /*56b0*/  USEL UR5, UR14, UR16, !UP6 ;  /* 0x000000100e057287 */ /* 0x000fe4000f000000 */
[----:B------:R-:W-:Y:S02]  /*56c0*/  UIMAD UR8, UR42, UR7, URZ ;  /* 0x000000072a0872a4 */ /* 0x000fe4000f8e02ff */
[----:B------:R-:W-:Y:S03]  /*56d0*/  UISETP.GE.AND UP0, UPT, UR6, UR4, UPT ;  /* 0x000000040600728c */ /* 0x000fe6000bf06270 */
[----:B------:R-:W-:Y:S01]  /*56e0*/  UMOV UR4, UR11 ;  /* 0x0000000b00047c82 */ /* 0x000fe20008000000 */
[----:B------:R-:W-:Y:S02]  /*56f0*/  UISETP.GE.OR UP0, UPT, UR5, UR8, UP0 ;  /* 0x000000080500728c */ /* 0x000fe40008706670 */
[----:B------:R-:W-:Y:S02]  /*5700*/  USHF.R.U32.HI UR4, URZ, UR23, UR4 ;  /* 0x00000017ff047299 */ /* 0x000fe40008011604 */
[----:B------:R-:W-:Y:S02]  /*5710*/  UIMAD.WIDE.U32 UR8, UR5, UR22, URZ ;  /* 0x00000016050872a5 */ /* 0x000fe4000f8e00ff */
[----:B------:R-:W-:Y:S04]  /*5720*/  USEL UR10, UR6, UR4, !UP4 ;  /* 0x00000004060a7287 */ /* 0x000fe8000e000000 */
[----:B------:R-:W-:Y:S01]  /*5730*/  UIADD3 UR11, UPT, UPT, -UR10, URZ, URZ ;  /* 0x000000ff0a0b7290 */ /* 0x000fe2000fffe1ff */
[----:B------:R-:W-:Y:S02]  /*5740*/  @!UP0 UMOV UR4, UR9 ;  /* 0x0000000900048c82 */ /* 0x000fe40008000000 */
[----:B------:R-:W-:Y:S02]  /*5750*/  @!UP0 USHF.R.U32.HI UR4, URZ, UR23, UR4 ;  /* 0x00000017ff048299 */ /* 0x000fe40008011604 */
[----:B------:R-:W-:Y:S02]  /*5760*/  UIMAD UR8, UR42, UR11, UR6 ;  /* 0x0000000b2a0872a4 */ /* 0x000fe4000f8e0206 */
[----:B------:R-:W-:Y:S04]  /*5770*/  @!UP0 USEL UR4, UR5, UR4, !UP4 ;  /* 0x0000000405048287 */ /* 0x000fe8000e000000 */
[----:B------:R-:W-:Y:S02]  /*5780*/  @!UP0 UIMAD UR8, UR7, UR8, UR4 ;  /* 0x00000008070882a4 */ /* 0x000fe4000f8e0204 */
[----:B------:R-:W-:Y:S02]  /*5790*/  @!UP0 UIADD3 UR9, UPT, UPT, UR10, -UR4, URZ ;  /* 0x800000040a098290 */ /* 0x000fe4000fffe0ff */
[----:B------:R-:W-:Y:S02]  /*57a0*/  UIADD3 UR4, UPT, UPT, -UR5, URZ, URZ ;  /* 0x000000ff05047290 */ /* 0x000fe4000fffe1ff */
[----:B------:R-:W-:Y:S02]  /*57b0*/  UIADD3 UR7, UPT, UPT, -UR6, URZ, URZ ;  /* 0x000000ff06077290 */ /* 0x000fe4000fffe1ff */
[----:B------:R-:W-:Y:S02]  /*57c0*/  @!UP0 UIMAD UR6, UR9, UR42, UR5 ;  /* 0x0000002a090682a4 */ /* 0x000fe4000f8e0205 */
[----:B------:R-:W-:Y:S02]  /*57d0*/  UIMAD UR14, UR15, UR4, UR14 ;  /* 0x000000040f0e72a4 */ /* 0x000fe4000f8e020e */
[----:B------:R-:W-:Y:S01]  /*57e0*/  UIMAD UR13, UR46, UR7, UR13 ;  /* 0x000000072e0d72a4 */ /* 0x000fe2000f8e020d */
[----:B------:R-:W-:Y:S02]  /*57f0*/  @!UP0 UMOV UR5, UR8 ;  /* 0x0000000800058c82 */ /* 0x000fe40008000000 */
[----:B------:R-:W-:Y:S02]  /*5800*/  UIMAD UR14, UR5, UR15, UR14 ;  /* 0x0000000f050e72a4 */ /* 0x000fe4000f8e020e */
[----:B------:R-:W-:Y:S11]  /*5810*/  UIMAD UR13, UR6, UR46, UR13 ;  /* 0x0000002e060d72a4 */ /* 0x000ff6000f8e020d */
[----:B------:R-:W-:Y:S01]  /*5820*/  @!UPT UIADD3 URZ, UPT, UPT, URZ, URZ, URZ ;  /* 0x000000fffffff290 */ /* 0x000fe2000fffe0ff */
.L_x_99:
[----:B------:R-:W3:Y:S01]  /*5830*/  @!UP2 LDCU.128 UR8, c[0x0][0xf10] ;  /* 0x0001e200ff08a7ac */ /* 0x000ee20008000c00 */
[C---:B----4-:R-:W-:Y:S02]  /*5840*/  ISETP.NE.U32.AND P1, PT, R4.reuse, RZ, PT ;  /* 0x000000ff0400720c */ /* 0x050fe40003f25070 */
[----:B------:R-:W-:Y:S02]  /*5850*/  ISETP.NE.U32.AND P0, PT, R4, RZ, PT ;  /* 0x000000ff0400720c */ /* 0x000fe40003f05070 */
[C---:B------:R-:W-:Y:S02]  /*5860*/  ISETP.NE.AND.EX P1, PT, R5.reuse, RZ, PT, P1 ;  /* 0x000000ff0500720c */ /* 0x040fe40003f25310 */
[----:B------:R-:W-:Y:S01]  /*5870*/  ISETP.NE.AND.EX P0, PT, R5, RZ, PT, P0 ;  /* 0x000000ff0500720c */ /* 0x000fe20003f05300 */
[----:B------:R-:W4:Y:S01]  /*5880*/  @!UP2 LDCU UR5, c[0x0][0xf0c] ;  /* 0x0001e180ff05a7ac */ /* 0x000f220008000800 */
[----:B------:R-:W-:Y:S01]  /*5890*/  SHF.L.U32 R9, R15, 0x1f, RZ ;  /* 0x0000001f0f097819 */ /* 0x000fe200000006ff */
[----:B------:R-:W-:Y:S02]  /*58a0*/  USHF.L.U32 UR35, UR20, 0x7, URZ ;  /* 0x0000000714237899 */ /* 0x000fe400080006ff */
[----:B------:R-:W-:Y:S02]  /*58b0*/  USHF.L.U32 UR34, UR12, 0x7, URZ ;  /* 0x000000070c227899 */ /* 0x000fe400080006ff */
[----:B---3--:R-:W-:Y:S07]  /*58c0*/  UIMAD.WIDE.U32 UR6, UR14, UR8, URZ ;  /* 0x000000080e0672a5 */ /* 0x008fee000f8e00ff */
[----:B------:R-:W-:Y:S01]  /*58d0*/  @!UP2 UMOV UR4, UR7 ;  /* 0x000000070004ac82 */ /* 0x000fe20008000000 */
[----:B----4-:R-:W-:Y:S02]  /*58e0*/  @!UP2 UISETP.NE.AND UP0, UPT, UR5, 0x1, UPT ;  /* 0x000000010500a88c */ /* 0x010fe4000bf05270 */
[----:B------:R-:W-:Y:S02]  /*58f0*/  @!UP2 USHF.R.U32.HI UR4, URZ, UR9, UR4 ;  /* 0x00000009ff04a299 */ /* 0x000fe40008011604 */
[----:B------:R-:W-:Y:S02]  /*5900*/  UIMAD.WIDE.U32 UR6, UR13, UR11, URZ ;  /* 0x0000000b0d0672a5 */ /* 0x000fe4000f8e00ff */
[----:B------:R-:W-:Y:S02]  /*5910*/  @!UP2 USEL UR8, UR14, UR4, !UP0 ;  /* 0x000000040e08a287 */ /* 0x000fe4000c000000 */
[----:B------:R-:W-:Y:S03]  /*5920*/  @!UP2 UISETP.NE.AND UP0, UPT, UR10, 0x1, UPT ;  /* 0x000000010a00a88c */ /* 0x000fe6000bf05270 */
[----:B------:R-:W-:Y:S02]  /*5930*/  @!UP2 UMOV UR6, UR7 ;  /* 0x000000070006ac82 */ /* 0x000fe40008000000 */
[----:B------:R-:W3:Y:S02]  /*5940*/  @!UP2 LDCU UR4, c[0x0][0xf20] ;  /* 0x0001e400ff04a7ac */ /* 0x000ee40008000800 */
[----:B---3--:R-:W-:Y:S04]  /*5950*/  @!UP2 USHF.R.U32.HI UR6, URZ, UR4, UR6 ;  /* 0x00000004ff06a299 */ /* 0x008fe80008011606 */
[----:B------:R-:W-:Y:S04]  /*5960*/  @!UP2 USEL UR6, UR13, UR6, !UP0 ;  /* 0x000000060d06a287 */ /* 0x000fe8000c000000 */
[----:B------:R-:W-:Y:S02]  /*5970*/  @!UP2 UIADD3 UR4, UPT, UPT, -UR8, UR6, URZ ;  /* 0x000000060804a290 */ /* 0x000fe4000fffe1ff */
[----:B------:R-:W-:Y:S02]  /*5980*/  @!UP2 UIADD3 UR6, UPT, UPT, UR8, -UR6, URZ ;  /* 0x800000060806a290 */ /* 0x000fe4000fffe0ff */
[----:B------:R-:W-:Y:S02]  /*5990*/  @!UP2 UIMAD UR14, UR4, UR5, UR14 ;  /* 0x00000005040ea2a4 */ /* 0x000fe4000f8e020e */
[----:B------:R-:W-:Y:S01]  /*59a0*/  @!UP2 UIMAD UR13, UR6, UR10, UR13 ;  /* 0x0000000a060da2a4 */ /* 0x000fe2000f8e020d */
[----:B------:R-:W-:Y:S11]  /*59b0*/  BRA.U UP3, `(.L_x_100) ;  /* 0x0000000103107547 */ /* 0x000ff6000b800000 */
[----:B--2---:R-:W-:Y:S04]  /*59c0*/  MOV R0, UR51 ;  /* 0x0000003300007c02 */ /* 0x004fe80008000f00 */
[----:B------:R-:W-:Y:S04]  /*59d0*/  SHF.L.U32 R11, R0, 0x1f, RZ ;  /* 0x0000001f000b7819 */ /* 0x000fe800000006ff */
[----:B------:R-:W2:Y:S02]  /*59e0*/  SYNCS.PHASECHK.TRANS64.TRYWAIT P2, [UR21+0x118], R11 ;  /* 0x0001180bff0075a7 */ /* 0x000ea40008041115 */
[----:B--2---:R-:W-:Y:S05]  /*59f0*/  @!P2 BRA `(.L_x_101) ;  /* 0x000000580000a947 */ /* 0x004fea0003800000 */
.L_x_100:
[----:B------:R-:W-:Y:S05]  /*5a00*/  @!P1 BRA `(.L_x_102) ;  /* 0x0000000000309947 */ /* 0x000fea0003800000 */
[----:B------:R-:W-:Y:S01]  /*5a10*/  ISETP.NE.U32.AND P1, PT, R2, RZ, PT ;  /* 0x000000ff0200720c */ /* 0x000fe20003f25070 */
[----:B------:R-:W3:Y:S01]  /*5a20*/  LDCU.64 UR4, c[0x0][0x358] ;  /* 0x00006b00ff0477ac */ /* 0x000ee20008000a00 */
[----:B------:R-:W-:Y:S02]  /*5a30*/  IMAD.MOV.U32 R84, RZ, RZ, 0x1 ;  /* 0x00000001ff547424 */ /* 0x000fe400078e00ff */
[----:B------:R-:W-:Y:S11]  /*5a40*/  ISETP.NE.AND.EX P1, PT, R3, RZ, PT, P1 ;  /* 0x000000ff0300720c */ /* 0x000ff60003f25310 */
[----:B------:R-:W-:Y:S02]  /*5a50*/  @!UPT UIADD3 URZ, UPT, UPT, URZ, URZ, URZ ;  /* 0x000000fffffff290 */ /* 0x000fe4000fffe0ff */
[----:B--2---:R-:W2:Y:S01]  /*5a60*/  @P1 LDC.64 R10, c[0x0][0xc88] ;  /* 0x00032200ff0a1b82 */ /* 0x004ea20000000a00 */
[----:B------:R-:W-:Y:S04]  /*5a70*/  @P1 IMAD R0, R4, UR36, RZ ;  /* 0x0000002404001c24 */ /* 0x000fe8000f8e02ff */
[----:B--2---:R-:W-:Y:S04]  /*5a80*/  @P1 IMAD.WIDE R10, R0, 0x4, R10 ;  /* 0x00000004000a1825 */ /* 0x004fe800078e020a */
[----:B------:R-:W-:Y:S01]  /*5a90*/  HFMA2 R0, -RZ, RZ, 0, 5.9604644775390625e-08 ;  /* 0x00000001ff007431 */ /* 0x000fe200000001ff */
[----:B---3-5:R3:W5:Y:S04]  /*5aa0*/  @P1 LDG.E R41, desc[UR4][R10.64] ;  /* 0x000000040a291981 */ /* 0x028768000c1e1900 */
[----:B------:R-:W-:Y:S01]  /*5ab0*/  @!P1 PRMT R84, R0, 0x7610, R84 ;  /* 0x0000761000549816 */ /* 0x000fe20000000054 */
[----:B---3--:R-:W4:Y:S06]  /*5ac0*/  @!P1 LDC R41, c[0x0][0xc80] ;  /* 0x00032000ff299b82 */ /* 0x008f2c0000000800 */
.L_x_102:
[----:B----45:R-:W-:Y:S01]  /*5ad0*/  @!P0 FSETP.EQ.AND P1, PT, R41, RZ, PT ;  /* 0x000000ff2900820b */ /* 0x030fe20003f22000 */
[----:B------:R-:W-:Y:S01]  /*5ae0*/  @!UPT UIADD3 URZ, UPT, UPT, URZ, URZ, URZ ;  /* 0x000000fffffff290 */ /* 0x000fe2000fffe0ff */
[----:B------:R-:W-:Y:S11]  /*5af0*/  @!P0 BRA `(.L_x_103) ;  /* 0x0000000000188947 */ /* 0x000ff60003800000 */
[----:B------:R-:W-:Y:S02]  /*5b00*/  LOP3.LUT P0, RZ, R84, 0xff, RZ, 0xc0, !PT ;  /* 0x000000ff54ff7812 */ /* 0x000fe4000780c0ff */
[----:B------:R-:W-:Y:S04]  /*5b10*/  ISETP.NE.U32.AND P1, PT, R2, RZ, PT ;  /* 0x000000ff0200720c */ /* 0x000fe80003f25070 */
[----:B------:R-:W-:Y:S04]  /*5b20*/  ISETP.NE.AND.EX P1, PT, R3, RZ, PT, P1 ;  /* 0x000000ff0300720c */ /* 0x000fe80003f25310 */
[----:B------:R-:W-:Y:S03]  /*5b30*/  PLOP3.LUT P1, PT, P1, PT, PT, 0x8, 0x80 ;  /* 0x000000000080781c */ /* 0x000fe60000f2e170 */
[----:B------:R-:W-:Y:S11]  /*5b40*/  @P0 FSETP.EQ.AND P1, PT, R41, RZ, PT ;  /* 0x000000ff2900020b */ /* 0x000ff60003f22000 */
[----:B------:R-:W-:Y:S02]  /*5b50*/  @!UPT UIADD3 URZ, UPT, UPT, URZ, URZ, URZ ;  /* 0x000000fffffff290 */ /* 0x000fe4000fffe0ff */
.L_x_103:
[----:B------:R-:W3:Y:S01]  /*5b60*/  SYNCS.PHASECHK.TRANS64.TRYWAIT P2, [UR21+0xf0], R9 ;  /* 0x0000f009ff0075a7 */ /* 0x000ee20008041115 */
[----:B------:R-:W-:Y:S04]  /*5b70*/  ELECT P0, URZ, PT ;  /* 0x0000000000ff782f */ /* 0x000fe80003800000 */
[----:B------:R-:W-:Y:S11]  /*5b80*/  PLOP3.LUT P1, PT, P1, P0, PT, 0xf2, 0x2f ;  /* 0x00000000002f781c */ /* 0x000ff60000f21e72 */
[----:B------:R-:W-:Y:S02]  /*5b90*/  @!UPT UIADD3 URZ, UPT, UPT, URZ, URZ, URZ ;  /* 0x000000fffffff290 */ /* 0x000fe4000fffe0ff */
[----:B------:R-:W-:Y:S05]  /*5ba0*/  @!P1 IADD3 R8, P0, PT, R16, 0x980, RZ ;  /* 0x0000098010089810 */ /* 0x000fea0007f1e0ff */
[----:B------:R-:W-:Y:S01]  /*5bb0*/  @!P1 IMAD.X R6, RZ, RZ, R17, P0 ;  /* 0x000000ffff069224 */ /* 0x000fe200000e0611 */
[----:B---3--:R-:W-:Y:S07]  /*5bc0*/  @!P2 BRA `(.L_x_104) ;  /* 0x0000005400a4a947 */ /* 0x008fee0003800000 */
.L_x_208:
[----:B------:R-:W-:Y:S01]  /*5bd0*/  @!P1 R2UR UR5, R8 ;  /* 0x00000000080592ca */ /* 0x000fe200000e0000 */
[----:B------:R-:W-:Y:S01]  /*5be0*/  VOTEU.ALL UP0, P1 ;  /* 0x0000000000ff7886 */ /* 0x000fe20000800000 */
[----:B------:R-:W-:Y:S01]  /*5bf0*/  @!P1 R2UR UR4, R6 ;  /* 0x00000000060492ca */ /* 0x000fe200000e0000 */
[----:B--2---:R-:W-:Y:S01]  /*5c00*/  @!P1 IMAD.MOV.U32 R0, RZ, RZ, 0x2000 ;  /* 0x00002000ff009424 */ /* 0x004fe200078e00ff */
[----:B------:R-:W-:Y:S01]  /*5c10*/  UMOV UR8, 0x0 ;  /* 0x0000000000087882 */ /* 0x000fe20000000000 */
[----:B------:R-:W-:Y:S01]  /*5c20*/  UMOV UR9, 0x10000000 ;  /* 0x1000000000097882 */ /* 0x000fe20000000000 */
[----:B------:R-:W-:Y:S01]  /*5c30*/  @!UP0 UIADD3 UR32, UPT, UPT, UR21, 0x200, URZ ;  /* 0x0000020015208890 */ /* 0x000fe2000fffe0ff */
[----:B------:R-:W-:Y:S01]  /*5c40*/  @!P1 IADD3 R8, P0, PT, R16, 0x980, RZ ;  /* 0x0000098010089810 */ /* 0x000fe20007f1e0ff */
[----:B------:R-:W-:Y:S01]  /*5c50*/  VOTEU.ALL UP0, P1 ;  /* 0x0000000000ff7886 */ /* 0x000fe20000800000 */
[----:B------:R-:W-:Y:S03]  /*5c60*/  UPRMT UR6, UR60, 0x654, UR33 ;  /* 0x000006543c067896 */ /* 0x000fe60008000021 */
[----:B------:R-:W-:Y:S02]  /*5c70*/  @!P1 IMAD.X R6, RZ, RZ, R17, P0 ;  /* 0x000000ffff069224 */ /* 0x000fe400000e0611 */
[----:B------:R-:W-:Y:S02]  /*5c80*/  IMAD.U32 R10, RZ, RZ, UR5 ;  /* 0x00000005ff0a7e24 */ /* 0x000fe4000f8e00ff */
[----:B------:R-:W-:Y:S03]  /*5c90*/  IMAD.U32 R11, RZ, RZ, UR4 ;  /* 0x00000004ff0b7e24 */ /* 0x000fe6000f8e00ff */
[----:B------:R-:W-:Y:S02]  /*5ca0*/  @!P1 R2UR UR4, R10 ;  /* 0x000000000a0492ca */ /* 0x000fe400000e0000 */
[----:B------:R-:W-:Y:S11]  /*5cb0*/  @!P1 R2UR UR5, R11 ;  /* 0x000000000b0592ca */ /* 0x000ff600000e0000 */
[----:B------:R-:W-:Y:S02]  /*5cc0*/  @!UPT UIADD3 URZ, UPT, UPT, URZ, URZ, URZ ;  /* 0x000000fffffff290 */ /* 0x000fe4000fffe0ff */
[----:B------:R2:W-:Y:S01]  /*5cd0*/  @!UP0 UTMALDG.3D [UR32], [UR4], desc[UR8] ;  /* 0x00000820040085b4 */ /* 0x0005e20008011000 */
[----:B------:R2:W-:Y:S01]  /*5ce0*/  @!P1 SYNCS.ARRIVE.TRANS64.RED.A0TR RZ, [UR21+0xd0], R0 ;  /* 0x0000d000ffff99a7 */ /* 0x0005e20008300415 */
[----:B------:R-:W-:Y:S01]  /*5cf0*/  SYNCS.ARRIVE.TRANS64.RED.A1T0 RZ, [UR6], RZ ;  /* 0x000000ffffff79a7 */ /* 0x000fe20008100406 */
[----:B------:R-:W3:Y:S02]  /*5d00*/  SYNCS.PHASECHK.TRANS64.TRYWAIT P2, [UR21+0xf8], R9 ;  /* 0x0000f809ff0075a7 */ /* 0x000ee40008041115 */
[----:B--23--:R-:W-:Y:S05]  /*5d10*/  @!P2 BRA `(.L_x_105) ;  /* 0x000000540068a947 */ /* 0x00cfea0003800000 */
.L_x_210:
        /* <DEDUP_REMOVED lines=8> */
[----:B------:R-:W-:Y:S01]  /*5da0*/  @!UP0 UIADD3 UR24, UPT, UPT, UR21, 0x2200, URZ ;  /* 0x0000220015188890 */ /* 0x000fe2000fffe0ff */
[----:B------:R-:W-:Y:S01]  /*5db0*/  VOTEU.ALL UP0, P1 ;  /* 0x0000000000ff7886 */ /* 0x000fe20000800000 */
[----:B------:R-:W-:Y:S01]  /*5dc0*/  UMOV UR27, UR35 ;  /* 0x00000023001b7c82 */ /* 0x000fe20008000000 */
[----:B------:R-:W-:Y:S02]  /*5dd0*/  UMOV UR28, UR36 ;  /* 0x00000024001c7c82 */ /* 0x000fe40008000000 */
[----:B------:R-:W-:Y:S01]  /*5de0*/  IMAD.U32 R10, RZ, RZ, UR5 ;  /* 0x00000005ff0a7e24 */ /* 0x000fe2000f8e00ff */
[----:B------:R-:W-:Y:S01]  /*5df0*/  UPRMT UR6, UR60, 0x654, UR25 ;  /* 0x000006543c067896 */ /* 0x000fe20008000019 */
[----:B------:R-:W-:Y:S02]  /*5e00*/  IMAD.U32 R11, RZ, RZ, UR4 ;  /* 0x00000004ff0b7e24 */ /* 0x000fe4000f8e00ff */
[----:B------:R-:W-:Y:S01]  /*5e10*/  @!P1 IMAD.X R6, RZ, RZ, R17, P0 ;  /* 0x000000ffff069224 */ /* 0x000fe200000e0611 */
        /* <DEDUP_REMOVED lines=8> */
.L_x_212:
[----:B------:R-:W-:Y:S01]  /*5ea0*/  @!P1 R2UR UR5, R8 ;  /* 0x00000000080592ca */ /* 0x000fe200000e0000 */
[----:B------:R-:W-:Y:S01]  /*5eb0*/  VOTEU.ALL UP0, P1 ;  /* 0x0000000000ff7886 */ /* 0x000fe20000800000 */
[----:B------:R-:W-:Y:S01]  /*5ec0*/  @!P1 R2UR UR4, R6 ;  /* 0x00000000060492ca */ /* 0x000fe200000e0000 */
[----:B--2---:R-:W-:Y:S01]  /*5ed0*/  @!P1 IMAD.MOV.U32 R0, RZ, RZ, 0x2000 ;  /* 0x00002000ff009424 */ /* 0x004fe200078e00ff */
[----:B------:R-:W-:Y:S01]  /*5ee0*/  UMOV UR8, 0x0 ;  /* 0x0000000000087882 */ /* 0x000fe20000000000 */
[----:B------:R-:W-:Y:S01]  /*5ef0*/  UMOV UR9, 0x10000000 ;  /* 0x1000000000097882 */ /* 0x000fe20000000000 */
[----:B------:R-:W-:Y:S01]  /*5f00*/  @!UP0 UIADD3 UR18, UPT, UPT, UR34, 0x40, URZ ;  /* 0x0000004022128890 */ /* 0x000fe2000fffe0ff */
[----:B------:R-:W-:Y:S01]  /*5f10*/  VIADD R14, R14, 0x1 ;  /* 0x000000010e0e7836 */ /* 0x000fe20000000000 */
[----:B------:R-:W-:Y:S01]  /*5f20*/  @!UP0 UIADD3 UR16, UPT, UPT, UR21, 0x4200, URZ ;  /* 0x0000420015108890 */ /* 0x000fe2000fffe0ff */
[----:B------:R-:W-:Y:S01]  /*5f30*/  VOTEU.ALL UP0, P1 ;  /* 0x0000000000ff7886 */ /* 0x000fe20000800000 */
[----:B------:R-:W-:Y:S01]  /*5f40*/  UMOV UR19, UR35 ;  /* 0x0000002300137c82 */ /* 0x000fe20008000000 */
[----:B------:R-:W-:Y:S02]  /*5f50*/  UMOV UR20, UR36 ;  /* 0x0000002400147c82 */ /* 0x000fe40008000000 */
[----:B------:R-:W-:Y:S01]  /*5f60*/  IMAD.U32 R10, RZ, RZ, UR5 ;  /* 0x00000005ff0a7e24 */ /* 0x000fe2000f8e00ff */
[----:B------:R-:W-:Y:S01]  /*5f70*/  UPRMT UR6, UR60, 0x654, UR17 ;  /* 0x000006543c067896 */ /* 0x000fe20008000011 */
        /* <DEDUP_REMOVED lines=9> */
.L_x_214:
[----:B------:R-:W-:Y:S01]  /*6010*/  @!P1 IADD3 R6, P0, PT, R16, 0x980, RZ ;  /* 0x0000098010069810 */ /* 0x000fe20007f1e0ff */
[----:B------:R-:W-:Y:S01]  /*6020*/  VOTEU.ALL UP0, P1 ;  /* 0x0000000000ff7886 */ /* 0x000fe20000800000 */
[----:B------:R-:W-:Y:S01]  /*6030*/  UMOV UR6, 0x0 ;  /* 0x0000000000067882 */ /* 0x000fe20000000000 */
[----:B------:R-:W-:Y:S01]  /*6040*/  UMOV UR7, 0x10000000 ;  /* 0x1000000000077882 */ /* 0x000fe20000000000 */
[----:B------:R-:W-:Y:S01]  /*6050*/  @!P1 R2UR UR5, R6 ;  /* 0x00000000060592ca */ /* 0x000fe200000e0000 */
[----:B--2---:R-:W-:Y:S01]  /*6060*/  @!P1 IMAD.X R0, RZ, RZ, R17, P0 ;  /* 0x000000ffff009224 */ /* 0x004fe200000e0611 */
[----:B------:R-:W-:Y:S01]  /*6070*/  @!UP0 UIADD3 UR10, UPT, UPT, UR34, 0x60, URZ ;  /* 0x00000060220a8890 */ /* 0x000fe2000fffe0ff */
[----:B------:R-:W-:Y:S01]  /*6080*/  R2UR UR16, R86 ;  /* 0x00000000561072ca */ /* 0x000fe200000e0000 */
[----:B------:R-:W-:Y:S01]  /*6090*/  @!UP0 UIADD3 UR8, UPT, UPT, UR21, 0x6200, URZ ;  /* 0x0000620015088890 */ /* 0x000fe2000fffe0ff */
[----:B------:R-:W-:Y:S01]  /*60a0*/  ISETP.NE.AND P0, PT, R14, 0x2, PT ;  /* 0x000000020e00780c */ /* 0x000fe20003f05270 */
[----:B------:R-:W-:Y:S01]  /*60b0*/  @!UP0 UIADD3 UR9, UPT, UPT, UR21, 0xe8, URZ ;  /* 0x000000e815098890 */ /* 0x000fe2000fffe0ff */
[----:B------:R-:W-:Y:S01]  /*60c0*/  @!P1 R2UR UR4, R0 ;  /* 0x00000000000492ca */ /* 0x000fe200000e0000 */
[----:B------:R-:W-:Y:S01]  /*60d0*/  VOTEU.ALL UP0, P1 ;  /* 0x0000000000ff7886 */ /* 0x000fe20000800000 */
[----:B------:R-:W-:Y:S01]  /*60e0*/  UMOV UR11, UR35 ;  /* 0x00000023000b7c82 */ /* 0x000fe20008000000 */
[----:B------:R-:W-:Y:S01]  /*60f0*/  UMOV UR12, UR36 ;  /* 0x00000024000c7c82 */ /* 0x000fe20008000000 */
[----:B------:R-:W-:Y:S01]  /*6100*/  SEL R0, RZ, 0x1, P0 ;  /* 0x00000001ff007807 */ /* 0x000fe20000000000 */
[----:B------:R-:W-:Y:S01]  /*6110*/  UIADD3 UR20, UPT, UPT, UR14, UR63, URZ ;  /* 0x0000003f0e147290 */ /* 0x000fe2000fffe0ff */
[----:B------:R-:W-:Y:S01]  /*6120*/  IMAD.U32 R8, RZ, RZ, UR5 ;  /* 0x00000005ff087e24 */ /* 0x000fe2000f8e00ff */
[----:B------:R-:W-:Y:S01]  /*6130*/  LOP3.LUT R15, R15, 0x1, RZ, 0x3c, !PT ;  /* 0x000000010f0f7812 */ /* 0x000fe200078e3cff */
[----:B------:R-:W-:Y:S01]  /*6140*/  UPLOP3.LUT UP3, UPT, UPT, UPT, UPT, 0x80, 0x8 ;  /* 0x000000000008789c */ /* 0x000fe20003f6f070 */
[----:B------:R-:W-:Y:S01]  /*6150*/  LOP3.LUT R13, R13, R0, RZ, 0x3c, !PT ;  /* 0x000000000d0d7212 */ /* 0x000fe200078e3cff */
[----:B------:R-:W-:Y:S01]  /*6160*/  UMOV UR36, UR29 ;  /* 0x0000001d00247c82 */ /* 0x000fe20008000000 */
[----:B------:R-:W-:Y:S02]  /*6170*/  SEL R14, R14, RZ, P0 ;  /* 0x000000ff0e0e7207 */ /* 0x000fe40000000000 */
[----:B------:R-:W-:Y:S01]  /*6180*/  IMAD.U32 R9, RZ, RZ, UR4 ;  /* 0x00000004ff097e24 */ /* 0x000fe2000f8e00ff */
[----:B------:R-:W-:Y:S04]  /*6190*/  @!P1 R2UR UR4, R8 ;  /* 0x00000000080492ca */ /* 0x000fe800000e0000 */
[----:B------:R-:W-:Y:S11]  /*61a0*/  @!P1 R2UR UR5, R9 ;  /* 0x00000000090592ca */ /* 0x000ff600000e0000 */
[----:B------:R-:W-:Y:S02]  /*61b0*/  @!UPT UIADD3 URZ, UPT, UPT, URZ, URZ, URZ ;  /* 0x000000fffffff290 */ /* 0x000fe4000fffe0ff */
[----:B------:R2:W-:Y:S01]  /*61c0*/  @!UP0 UTMALDG.3D [UR8], [UR4], desc[UR6] ;  /* 0x00000608040085b4 */ /* 0x0005e20008011000 */
[----:B------:R3:W-:Y:S01]  /*61d0*/  @!P1 SYNCS.ARRIVE.TRANS64.RED.A0TR RZ, [UR21+0xe8], R7 ;  /* 0x0000e807ffff99a7 */ /* 0x0007e20008300415 */
[----:B------:R-:W-:Y:S01]  /*61e0*/  SYNCS.ARRIVE.TRANS64.RED.A1T0 RZ, [UR37], RZ ;  /* 0x000000ffffff79a7 */ /* 0x000fe20008100425 */
[----:B--2---:R-:W-:Y:S01]  /*61f0*/  UIADD3 UR12, UPT, UPT, UR13, UR16, URZ ;  /* 0x000000100d0c7290 */ /* 0x004fe2000fffe0ff */
[----:B------:R-:W-:Y:S11]  /*6200*/  BRA.U UP1, `(.L_x_108) ;  /* 0xfffffff101687547 */ /* 0x000ff6000b83ffff */
[----:B------:R-:W-:-:S04]  /*6210*/  SHF.L.U32 R3, R15, 0x1f, RZ ;  /* 0x0000001f0f037819 */ /* 0x000fc800000006ff */
[----:B------:R-:W2:Y:S02]  /*6220*/  SYNCS.PHASECHK.TRANS64.TRYWAIT P0, [UR21+0xf0], R3 ;  /* 0x0000f003ff0075a7 */ /* 0x000ea40008001115 */
[----:B--2---:R-:W-:Y:S05]  /*6230*/  @!P0 BRA `(.L_x_109) ;  /* 0x0000005000688947 */ /* 0x004fea0003800000 */
.L_x_216:
[----:B------:R-:W4:Y:S02]  /*6240*/  SYNCS.PHASECHK.TRANS64.TRYWAIT P0, [UR21+0xf8], R3 ;  /* 0x0000f803ff0075a7 */ /* 0x000f240008001115 */
[----:B----4-:R-:W-:Y:S05]  /*6250*/  @!P0 BRA `(.L_x_110) ;  /* 0x0000005000788947 */ /* 0x010fea0003800000 */
.L_x_218:
[----:B------:R-:W4:Y:S02]  /*6260*/  SYNCS.PHASECHK.TRANS64.TRYWAIT P0, [UR21+0x100], R3 ;  /* 0x00010003ff0075a7 */ /* 0x000f240008001115 */
[----:B----4-:R-:W-:Y:S05]  /*6270*/  @!P0 BRA `(.L_x_111) ;  /* 0x0000005000888947 */ /* 0x010fea0003800000 */
.L_x_220:
[----:B--2---:R-:W-:-:S07]  /*6280*/  MOV R0, UR21 ;  /* 0x0000001500007c02 */ /* 0x004fce0008000f00 */
.L_x_112:
[----:B--2---:R-:W-:-:S04]  /*6290*/  SHF.L.U32 R3, R15, 0x1f, RZ ;  /* 0x0000001f0f037819 */ /* 0x004fc800000006ff */
[----:B------:R2:W4:Y:S03]  /*62a0*/  SYNCS.PHASECHK.TRANS64.TRYWAIT P0, [R0+URZ+0x108], R3 ;  /* 0x00010803000075a7 */ /* 0x00052600080011ff */
[----:B----4-:R-:W-:Y:S05]  /*62b0*/  @!P0 NANOSLEEP.SYNCS 0x989680 ;  /* 0x009896800000895d */ /* 0x010fea0003900000 */
[----:B------:R-:W4:Y:S02]  /*62c0*/  @!P0 SYNCS.PHASECHK.TRANS64 P0, [R0+URZ+0x108], R3 ;  /* 0x00010803000085a7 */ /* 0x000f2400080010ff */
[----:B-1--4-:R-:W-:Y:S05]  /*62d0*/  @P0 EXIT ;  /* 0x000000000000094d */ /* 0x012fea0003800000 */
[----:B------:R-:W-:Y:S05]  /*62e0*/  BRA `(.L_x_112) ;  /* 0xfffffffc00e87947 */ /* 0x000fea000383ffff */
.L_x_97:
[----:B------:R-:W-:-:S06]  /*62f0*/  UISETP.GE.AND UP0, UPT, UR19, 0x4, UPT ;  /* 0x000000041300788c */ /* 0x000fcc000bf06270 */
[----:B------:R-:W-:-:S13]  /*6300*/  PLOP3.LUT P0, PT, PT, PT, UP0, 0x80, 0x8 ;  /* 0x000000000008781c */ /* 0x000fda0003f0f008 */
[----:B------:R-:W-:Y:S05]  /*6310*/  @!P0 EXIT ;  /* 0x000000000000894d */ /* 0x000fea0003800000 */
[----:B------:R-:W-:Y:S01]  /*6320*/  BAR.SYNC.DEFER_BLOCKING 0x6, 0xa0 ;  /* 0x0182800000007b1d */ /* 0x000fe20000010000 */
[C---:B------:R-:W-:Y:S01]  /*6330*/  IMAD.SHL.U32 R5, R97.reuse, 0x20, RZ ;  /* 0x0000002061057824 */ /* 0x040fe200078e00ff */
[C---:B------:R-:W-:Y:S01]  /*6340*/  SHF.L.U32 R37, R97.reuse, 0x10, RZ ;  /* 0x0000001061257819 */ /* 0x040fe200000006ff */
[C---:B------:R-:W-:Y:S01]  /*6350*/  IMAD.SHL.U32 R96, R97.reuse, 0x4, RZ ;  /* 0x0000000461607824 */ /* 0x040fe200078e00ff */
[----:B------:R-:W-:Y:S01]  /*6360*/  LOP3.LUT R98, R97, 0x60, RZ, 0xc0, !PT ;  /* 0x0000006061627812 */ /* 0x000fe200078ec0ff */
[----:B------:R-:W-:Y:S01]  /*6370*/  HFMA2 R93, -RZ, RZ, 0, 5.9604644775390625e-08 ;  /* 0x00000001ff5d7431 */ /* 0x000fe200000001ff */
[----:B------:R-:W-:Y:S02]  /*6380*/  UMOV UR44, 0x400 ;  /* 0x00000400002c7882 */ /* 0x000fe40000000000 */
[----:B------:R-:W1:Y:S01]  /*6390*/  LDC.64 R80, c[0x0][0xc88] ;  /* 0x00032200ff507b82 */ /* 0x000e620000000a00 */
[----:B------:R-:W-:Y:S01]  /*63a0*/  ULEA UR44, UR60, UR44, 0x18 ;  /* 0x0000002c3c2c7291 */ /* 0x000fe2000f8ec0ff */
[----:B------:R-:W-:Y:S01]  /*63b0*/  LOP3.LUT R7, R5, 0xc0, RZ, 0xc0, !PT ;  /* 0x000000c005077812 */ /* 0x000fe200078ec0ff */
[----:B------:R-:W-:Y:S01]  /*63c0*/  HFMA2 R91, -RZ, RZ, 0, 0 ;  /* 0x00000000ff5b7431 */ /* 0x000fe200000001ff */
[----:B------:R-:W-:Y:S01]  /*63d0*/  LOP3.LUT R95, R97, 0x2, RZ, 0xc0, !PT ;  /* 0x00000002615f7812 */ /* 0x000fe200078ec0ff */
[----:B------:R-:W-:Y:S01]  /*63e0*/  UIADD3 UR4, UPT, UPT, UR44, 0x200, URZ ;  /* 0x000002002c047890 */ /* 0x000fe2000fffe0ff */
[----:B------:R-:W-:Y:S01]  /*63f0*/  LOP3.LUT R96, R7, 0x18, R96, 0xf8, !PT ;  /* 0x0000001807607812 */ /* 0x000fe200078ef860 */
[----:B------:R-:W-:Y:S01]  /*6400*/  IMAD.MOV.U32 R36, RZ, RZ, RZ ;  /* 0x000000ffff247224 */ /* 0x000fe200078e00ff */
[----:B------:R-:W2:Y:S01]  /*6410*/  LDC.64 R82, c[0x0][0xc90] ;  /* 0x00032400ff527b82 */ /* 0x000ea20000000a00 */
[----:B------:R-:W-:Y:S01]  /*6420*/  LOP3.LUT R37, R37, 0x600000, RZ, 0xc0, !PT ;  /* 0x0060000025257812 */ /* 0x000fe200078ec0ff */
[----:B------:R-:W-:Y:S01]  /*6430*/  IMAD.MOV.U32 R89, RZ, RZ, RZ ;  /* 0x000000ffff597224 */ /* 0x000fe200078e00ff */
[----:B------:R-:W-:Y:S01]  /*6440*/  LOP3.LUT R96, R96, 0xf20, R5, 0xf8, !PT ;  /* 0x00000f2060607812 */ /* 0x000fe200078ef805 */
[----:B------:R-:W-:Y:S01]  /*6450*/  IMAD.U32 R87, RZ, RZ, UR4 ;  /* 0x00000004ff577e24 */ /* 0x000fe2000f8e00ff */
[----:B------:R-:W-:Y:S01]  /*6460*/  LOP3.LUT R97, R97, 0x4, RZ, 0xc0, !PT ;  /* 0x0000000461617812 */ /* 0x000fe200078ec0ff */
[----:B------:R-:W3:Y:S01]  /*6470*/  LDCU UR59, c[0x0][0x370] ;  /* 0x00006e00ff3b77ac */ /* 0x000ee20008000800 */
[----:B------:R-:W-:Y:S01]  /*6480*/  MOV R92, RZ ;  /* 0x000000ff005c7202 */ /* 0x000fe20000000f00 */
[----:B------:R-:W4:Y:S01]  /*6490*/  LDC.64 R78, c[0x0][0xcb0] ;  /* 0x00032c00ff4e7b82 */ /* 0x000f220000000a00 */
[----:B------:R-:W3:Y:S01]  /*64a0*/  LDS R0, [UR44+0x1b0] ;  /* 0x0001b02cff007984 */ /* 0x000ee20008000800 */
[----:B------:R-:W-:Y:S01]  /*64b0*/  IMAD R96, R96, 0x2, R87 ;  /* 0x0000000260607824 */ /* 0x000fe200078e0257 */
[----:B------:R-:W1:Y:S03]  /*64c0*/  LDCU UR43, c[0x0][0xf0c] ;  /* 0x0001e180ff2b77ac */ /* 0x000e660008000800 */
[--C-:B------:R-:W-:Y:S01]  /*64d0*/  IMAD R95, R95, -0x10, R96.reuse ;  /* 0xfffffff05f5f7824 */ /* 0x100fe200078e0260 */
[----:B------:R-:W1:Y:S01]  /*64e0*/  LDCU UR39, c[0x0][0xf30] ;  /* 0x0001e600ff2777ac */ /* 0x000e620008000800 */
[----:B------:R-:W1:Y:S01]  /*64f0*/  LDC.64 R76, c[0x0][0xca8] ;  /* 0x00032a00ff4c7b82 */ /* 0x000e620000000a00 */
[----:B------:R-:W-:Y:S01]  /*6500*/  IMAD R94, R97, -0x10, R96 ;  /* 0xfffffff0615e7824 */ /* 0x000fe200078e0260 */
[----:B------:R-:W1:Y:S01]  /*6510*/  LDCU.64 UR56, c[0x0][0xc88] ;  /* 0x00019100ff3877ac */ /* 0x000e620008000a00 */
[----:B------:R-:W1:Y:S01]  /*6520*/  LDCU.64 UR40, c[0x0][0xf28] ;  /* 0x0001e500ff2877ac */ /* 0x000e620008000a00 */
[----:B------:R-:W1:Y:S01]  /*6530*/  LDCU.128 UR52, c[0x0][0xf10] ;  /* 0x0001e200ff3477ac */ /* 0x000e620008000c00 */
[----:B------:R-:W1:Y:S01]  /*6540*/  LDCU UR58, c[0x0][0x374] ;  /* 0x00006e80ff3a77ac */ /* 0x000e620008000800 */
[----:B------:R-:W-:Y:S01]  /*6550*/  UMOV UR47, URZ ;  /* 0x000000ff002f7c82 */ /* 0x000fe20008000000 */
[----:B------:R-:W-:Y:S01]  /*6560*/  UMOV UR46, URZ ;  /* 0x000000ff002e7c82 */ /* 0x000fe20008000000 */
[----:B--23--:R-:W-:-:S07]  /*6570*/  IMAD.IADD R37, R0, 0x1, R37 ;  /* 0x0000000100257824 */ /* 0x00cfce00078e0225 */
.L_x_156:
[----:B------:R-:W-:Y:S02]  /*6580*/  LEA R3, R89, UR44, 0x3 ;  /* 0x0000002c59037c11 */ /* 0x000fe4000f8e18ff */
[----:B------:R-:W-:Y:S02]  /*6590*/  SHF.L.U32 R0, R91, 0x1f, RZ ;  /* 0x0000001f5b007819 */ /* 0x000fe400000006ff */
[----:B------:R-:W-:Y:S02]  /*65a0*/  LEA R5, R89, UR44, 0x4 ;  /* 0x0000002c59057c11 */ /* 0x000fe4000f8e20ff */
[----:B--2---:R-:W2:Y:S02]  /*65b0*/  SYNCS.PHASECHK.TRANS64.TRYWAIT P0, [R3+URZ+0x120], R0 ;  /* 0x00012000030075a7 */ /* 0x004ea400080011ff */
[----:B-12---:R-:W-:Y:S05]  /*65c0*/  @!P0 BRA `(.L_x_113) ;  /* 0x0000004c00cc8947 */ /* 0x006fea0003800000 */
.L_x_221:
[----:B------:R-:W3:Y:S01]  /*65d0*/  LDS.128 R4, [R5+0x190] ;  /* 0x0001900005047984 */ /* 0x000ee20000000c00 */
[----:B------:R-:W-:Y:S01]  /*65e0*/  UISETP.GE.AND UP0, UPT, UR42, 0x1, UPT ;  /* 0x000000012a00788c */ /* 0x000fe2000bf06270 */
[----:B------:R-:W-:Y:S01]  /*65f0*/  @!PT LDS RZ, [RZ] ;  /* 0x00000000fffff984 */ /* 0x000fe20000000800 */
[----:B------:R-:W-:Y:S01]  /*6600*/  @!PT LDS RZ, [RZ] ;  /* 0x00000000fffff984 */ /* 0x000fe20000000800 */
[----:B------:R-:W-:Y:S01]  /*6610*/  @!PT LDS RZ, [RZ] ;  /* 0x00000000fffff984 */ /* 0x000fe20000000800 */
[----:B------:R-:W-:Y:S01]  /*6620*/  @!PT LDS RZ, [RZ] ;  /* 0x00000000fffff984 */ /* 0x000fe20000000800 */
[----:B------:R1:W-:Y:S06]  /*6630*/  MEMBAR.ALL.CTA ;  /* 0x0000000000007992 */ /* 0x0003ec0000008000 */
[----:B-1----:R-:W1:Y:S01]  /*6640*/  FENCE.VIEW.ASYNC.S ;  /* 0x00000000000073c6 */ /* 0x002e620000000000 */
[----:B---3--:R-:W-:Y:S11]  /*6650*/  LOP3.LUT P0, RZ, R6, 0x1, RZ, 0xc0, !PT ;  /* 0x0000000106ff7812 */ /* 0x008ff6000780c0ff */
[----:B------:R-:W-:Y:S02]  /*6660*/  @!UPT UIADD3 URZ, UPT, UPT, URZ, URZ, URZ ;  /* 0x000000fffffff290 */ /* 0x000fe4000fffe0ff */
[----:B-1----:R-:W-:Y:S01]  /*6670*/  VOTEU.ANY UP1, P0 ;  /* 0x0000000000ff7886 */ /* 0x002fe20000020100 */
[----:B------:R-:W-:Y:S01]  /*6680*/  PLOP3.LUT P0, PT, PT, PT, UP1, 0x80, 0x8 ;  /* 0x000000000008781c */ /* 0x000fe20003f0f018 */
[----:B------:R-:W-:Y:S11]  /*6690*/  UP2UR UR62, UPR, URZ, 0x2 ;  /* 0x00000002ff3e7883 */ /* 0x000ff60008000000 */
[----:B------:R-:W-:Y:S01]  /*66a0*/  @!UPT UIADD3 URZ, UPT, UPT, URZ, URZ, URZ ;  /* 0x000000fffffff290 */ /* 0x000fe2000fffe0ff */
[----:B--2---:R-:W-:Y:S02]  /*66b0*/  @P0 SHF.R.U32.HI R0, RZ, 0x10, R5 ;  /* 0x00000010ff000819 */ /* 0x004fe40000011605 */
        /* <DEDUP_REMOVED lines=12> */
[----:B------:R-:W2:Y:S01]  /*6780*/  LDCU UR13, c[0x0][0xf20] ;  /* 0x0001e400ff0d77ac */ /* 0x000ea20008000800 */
[----:B------:R-:W-:Y:S02]  /*6790*/  UIMAD.WIDE.U32 UR4, UR58, UR55, URZ ;  /* 0x000000373a0472a5 */ /* 0x000fe4000f8e00ff */
[----:B------:R-:W-:Y:S02]  /*67a0*/  UIMAD.WIDE.U32 UR6, UR59, UR52, URZ ;  /* 0x000000343b0672a5 */ /* 0x000fe4000f8e00ff */
[----:B------:R-:W-:Y:S02]  /*67b0*/  UISETP.NE.AND UP0, UPT, UR54, 0x1, UPT ;  /* 0x000000013600788c */ /* 0x000fe4000bf05270 */
[----:B------:R-:W-:Y:S02]  /*67c0*/  UIMAD.WIDE.U32 UR8, UR37, UR55, URZ ;  /* 0x00000037250872a5 */ /* 0x000fe4000f8e00ff */
[----:B------:R-:W-:Y:S02]  /*67d0*/  UIMAD.WIDE.U32 UR10, UR38, UR52, URZ ;  /* 0x00000034260a72a5 */ /* 0x000fe4000f8e00ff */
[----:B------:R-:W-:Y:S02]  /*67e0*/  UISETP.NE.AND UP1, UPT, UR43, 0x1, UPT ;  /* 0x000000012b00788c */ /* 0x000fe4000bf25270 */
[----:B------:R-:W-:Y:S01]  /*67f0*/  UISETP.NE.AND UP2, UPT, UR42, 0x1, UPT ;  /* 0x000000012a00788c */ /* 0x000fe2000bf45270 */
[----:B------:R-:W-:Y:S02]  /*6800*/  UMOV UR4, UR5 ;  /* 0x0000000500047c82 */ /* 0x000fe40008000000 */
[----:B--2---:R-:W-:Y:S03]  /*6810*/  USHF.R.U32.HI UR5, URZ, UR13, UR4 ;  /* 0x0000000dff057299 */ /* 0x004fe60008011604 */
[----:B------:R-:W-:Y:S02]  /*6820*/  UMOV UR4, UR7 ;  /* 0x0000000700047c82 */ /* 0x000fe40008000000 */
[----:B------:R-:W-:Y:S02]  /*6830*/  USHF.R.U32.HI UR7, URZ, UR53, UR4 ;  /* 0x00000035ff077299 */ /* 0x000fe40008011604 */
[----:B------:R-:W-:Y:S02]  /*6840*/  USEL UR4, UR58, UR5, !UP0 ;  /* 0x000000053a047287 */ /* 0x000fe4000c000000 */
[----:B------:R-:W-:Y:S01]  /*6850*/  USEL UR7, UR59, UR7, !UP1 ;  /* 0x000000073b077287 */ /* 0x000fe2000c800000 */
[----:B------:R-:W-:Y:S01]  /*6860*/  UMOV UR5, UR9 ;  /* 0x0000000900057c82 */ /* 0x000fe20008000000 */
[----:B------:R-:W-:Y:S02]  /*6870*/  UIMAD.WIDE.U32 UR8, UR4, UR40, URZ ;  /* 0x00000028040872a5 */ /* 0x000fe4000f8e00ff */
[----:B------:R-:W-:Y:S03]  /*6880*/  USHF.R.U32.HI UR6, URZ, UR13, UR5 ;  /* 0x0000000dff067299 */ /* 0x000fe60008011605 */
[----:B------:R-:W-:Y:S01]  /*6890*/  UMOV UR5, UR11 ;  /* 0x0000000b00057c82 */ /* 0x000fe20008000000 */
[----:B------:R-:W-:Y:S02]  /*68a0*/  UIMAD.WIDE.U32 UR10, UR7, UR40, URZ ;  /* 0x00000028070a72a5 */ /* 0x000fe4000f8e00ff */
[----:B------:R-:W-:Y:S02]  /*68b0*/  USHF.R.U32.HI UR13, URZ, UR53, UR5 ;  /* 0x00000035ff0d7299 */ /* 0x000fe40008011605 */
[----:B------:R-:W-:Y:S01]  /*68c0*/  USEL UR6, UR37, UR6, !UP0 ;  /* 0x0000000625067287 */ /* 0x000fe2000c000000 */
[----:B------:R-:W-:Y:S02]  /*68d0*/  UMOV UR5, UR9 ;  /* 0x0000000900057c82 */ /* 0x000fe40008000000 */
[----:B------:R-:W-:Y:S01]  /*68e0*/  UMOV UR10, UR11 ;  /* 0x0000000b000a7c82 */ /* 0x000fe20008000000 */
[----:B------:R-:W-:Y:S02]  /*68f0*/  @UP2 USHF.R.U32.HI UR4, URZ, UR41, UR5 ;  /* 0x00000029ff042299 */ /* 0x000fe40008011605 */
[----:B------:R-:W-:Y:S02]  /*6900*/  @UP2 USHF.R.U32.HI UR7, URZ, UR41, UR10 ;  /* 0x00000029ff072299 */ /* 0x000fe4000801160a */
[----:B------:R-:W-:Y:S02]  /*6910*/  UIMAD UR4, UR42, UR4, URZ ;  /* 0x000000042a0472a4 */ /* 0x000fe4000f8e02ff */
        /* <DEDUP_REMOVED lines=8> */
[----:B------:R-:W-:Y:S02]  /*69a0*/  USEL UR11, UR6, UR4, !UP2 ;  /* 0x00000004060b7287 */ /* 0x000fe4000d000000 */
[----:B------:R-:W-:Y:S02]  /*69b0*/  UIADD3 UR8, UPT, UPT, -UR5, URZ, URZ ;  /* 0x000000ff05087290 */ /* 0x000fe4000fffe1ff */
[----:B------:R-:W-:Y:S01]  /*69c0*/  UIADD3 UR10, UPT, UPT, -UR11, URZ, URZ ;  /* 0x000000ff0b0a7290 */ /* 0x000fe2000fffe1ff */
[----:B------:R-:W-:Y:S01]  /*69d0*/  @!UP0 UMOV UR4, UR9 ;  /* 0x0000000900048c82 */ /* 0x000fe20008000000 */
[----:B------:R-:W-:Y:S02]  /*69e0*/  UIADD3 UR9, UPT, UPT, -UR6, URZ, URZ ;  /* 0x000000ff06097290 */ /* 0x000fe4000fffe1ff */
[----:B------:R-:W-:Y:S02]  /*69f0*/  @!UP0 USHF.R.U32.HI UR4, URZ, UR41, UR4 ;  /* 0x00000029ff048299 */ /* 0x000fe40008011604 */
[----:B------:R-:W-:Y:S02]  /*6a00*/  UIMAD UR10, UR42, UR10, UR6 ;  /* 0x0000000a2a0a72a4 */ /* 0x000fe4000f8e0206 */
[----:B------:R-:W-:Y:S04]  /*6a10*/  @!UP0 USEL UR4, UR5, UR4, !UP2 ;  /* 0x0000000405048287 */ /* 0x000fe8000d000000 */
[----:B------:R-:W-:Y:S02]  /*6a20*/  @!UP0 UIMAD UR10, UR7, UR10, UR4 ;  /* 0x0000000a070a82a4 */ /* 0x000fe4000f8e0204 */
[----:B------:R-:W-:Y:S02]  /*6a30*/  @!UP0 UIADD3 UR11, UPT, UPT, UR11, -UR4, URZ ;  /* 0x800000040b0b8290 */ /* 0x000fe4000fffe0ff */
[----:B------:R-:W-:Y:S02]  /*6a40*/  UIMAD UR7, UR43, UR8, UR38 ;  /* 0x000000082b0772a4 */ /* 0x000fe4000f8e0226 */
[----:B------:R-:W-:Y:S02]  /*6a50*/  @!UP0 UIMAD UR6, UR11, UR42, UR5 ;  /* 0x0000002a0b0682a4 */ /* 0x000fe4000f8e0205 */
[----:B------:R-:W-:Y:S01]  /*6a60*/  UIMAD UR4, UR54, UR9, UR37 ;  /* 0x00000009360472a4 */ /* 0x000fe2000f8e0225 */
[----:B------:R-:W-:Y:S02]  /*6a70*/  @!UP0 UMOV UR5, UR10 ;  /* 0x0000000a00058c82 */ /* 0x000fe40008000000 */
[----:B------:R-:W-:Y:S02]  /*6a80*/  UIMAD UR38, UR5, UR43, UR7 ;  /* 0x0000002b052672a4 */ /* 0x000fe4000f8e0207 */
[----:B------:R-:W-:Y:S11]  /*6a90*/  UIMAD UR37, UR6, UR54, UR4 ;  /* 0x00000036062572a4 */ /* 0x000ff6000f8e0204 */
[----:B------:R-:W-:Y:S01]  /*6aa0*/  @!UPT UIADD3 URZ, UPT, UPT, URZ, URZ, URZ ;  /* 0x000000fffffff290 */ /* 0x000fe2000fffe0ff */
.L_x_114:
[----:B------:R-:W-:Y:S01]  /*6ab0*/  UISETP.NE.AND UP0, UPT, UR39, 0x1, UPT ;  /* 0x000000012700788c */ /* 0x000fe2000bf05270 */
[----:B------:R-:W-:Y:S01]  /*6ac0*/  LOP3.LUT P0, RZ, R87, 0x1b0, RZ, 0xc0, !PT ;  /* 0x000001b057ff7812 */ /* 0x000fe2000780c0ff */
[----:B------:R-:W-:Y:S01]  /*6ad0*/  USHF.L.U32 UR49, UR12, 0x7, URZ ;  /* 0x000000070c317899 */ /* 0x000fe200080006ff */
[----:B------:R-:W-:Y:S01]  /*6ae0*/  BSSY.RECONVERGENT B6, `(.L_x_115) ;  /* 0x0000034000067945 */ /* 0x000fe20003800200 */
[----:B------:R-:W-:Y:S01]  /*6af0*/  USHF.L.U32 UR50, UR20, 0x7, URZ ;  /* 0x0000000714327899 */ /* 0x000fe200080006ff */
[----:B------:R-:W-:Y:S06]  /*6b00*/  IADD3 R89, PT, PT, R89, 0x1, RZ ;  /* 0x0000000159597810 */ /* 0x000fec0007ffe0ff */
[----:B------:R-:W2:Y:S01]  /*6b10*/  @!UP0 LDCU.128 UR16, c[0x0][0xf10] ;  /* 0x0001e200ff1087ac */ /* 0x000ea20008000c00 */
[----:B------:R-:W3:Y:S01]  /*6b20*/  @!UP0 LDCU UR5, c[0x0][0xf0c] ;  /* 0x0001e180ff0587ac */ /* 0x000ee20008000800 */
[----:B------:R-:W4:Y:S01]  /*6b30*/  @!UP0 LDCU UR10, c[0x0][0xf20] ;  /* 0x0001e400ff0a87ac */ /* 0x000f220008000800 */
[----:B--2---:R-:W-:Y:S02]  /*6b40*/  UIMAD.WIDE.U32 UR8, UR38, UR16, URZ ;  /* 0x00000010260872a5 */ /* 0x004fe4000f8e00ff */
[----:B------:R-:W-:Y:S02]  /*6b50*/  UIMAD.WIDE.U32 UR6, UR37, UR19, URZ ;  /* 0x00000013250672a5 */ /* 0x000fe4000f8e00ff */
[----:B------:R-:W-:Y:S03]  /*6b60*/  @!UP0 UISETP.NE.AND UP1, UPT, UR18, 0x1, UPT ;  /* 0x000000011200888c */ /* 0x000fe6000bf25270 */
[----:B------:R-:W-:Y:S01]  /*6b70*/  @!UP0 UMOV UR4, UR9 ;  /* 0x0000000900048c82 */ /* 0x000fe20008000000 */
[----:B---3--:R-:W-:Y:S02]  /*6b80*/  @!UP0 UISETP.NE.AND UP2, UPT, UR5, 0x1, UPT ;  /* 0x000000010500888c */ /* 0x008fe4000bf45270 */
[----:B------:R-:W-:Y:S01]  /*6b90*/  @!UP0 USHF.R.U32.HI UR4, URZ, UR17, UR4 ;  /* 0x00000011ff048299 */ /* 0x000fe20008011604 */
[----:B------:R-:W-:Y:S02]  /*6ba0*/  @!UP0 UMOV UR6, UR7 ;  /* 0x0000000700068c82 */ /* 0x000fe40008000000 */
[----:B----4-:R-:W-:Y:S02]  /*6bb0*/  @!UP0 USHF.R.U32.HI UR6, URZ, UR10, UR6 ;  /* 0x0000000aff068299 */ /* 0x010fe40008011606 */
[----:B------:R-:W-:Y:S02]  /*6bc0*/  @!UP0 USEL UR7, UR38, UR4, !UP2 ;  /* 0x0000000426078287 */ /* 0x000fe4000d000000 */
[----:B------:R-:W-:Y:S04]  /*6bd0*/  @!UP0 USEL UR6, UR37, UR6, !UP1 ;  /* 0x0000000625068287 */ /* 0x000fe8000c800000 */
[----:B------:R-:W-:Y:S02]  /*6be0*/  @!UP0 UIADD3 UR4, UPT, UPT, -UR7, UR6, URZ ;  /* 0x0000000607048290 */ /* 0x000fe4000fffe1ff */
[----:B------:R-:W-:Y:S02]  /*6bf0*/  @!UP0 UIADD3 UR6, UPT, UPT, UR7, -UR6, URZ ;  /* 0x8000000607068290 */ /* 0x000fe4000fffe0ff */
[----:B------:R-:W-:Y:S02]  /*6c00*/  @!UP0 UIMAD UR38, UR4, UR5, UR38 ;  /* 0x00000005042682a4 */ /* 0x000fe4000f8e0226 */
[----:B------:R-:W-:Y:S01]  /*6c10*/  @!UP0 UIMAD UR37, UR6, UR18, UR37 ;  /* 0x00000012062582a4 */ /* 0x000fe2000f8e0225 */
[----:B------:R-:W-:Y:S11]  /*6c20*/  @!P0 BRA `(.L_x_116) ;  /* 0x00000000007c8947 */ /* 0x000ff60003800000 */
[----:B------:R-:W2:Y:S01]  /*6c30*/  LDCU.64 UR8, c[0x4][0x80] ;  /* 0x01001000ff0877ac */ /* 0x000ea20008000a00 */
[----:B------:R-:W-:Y:S01]  /*6c40*/  MOV R2, 0x0 ;  /* 0x0000000000027802 */ /* 0x000fe20000000f00 */
[----:B------:R-:W-:Y:S02]  /*6c50*/  HFMA2 R12, -RZ, RZ, 0, 5.9604644775390625e-08 ;  /* 0x00000001ff0c7431 */ /* 0x000fe400000001ff */
[----:B------:R-:W-:Y:S01]  /*6c60*/  IMAD.MOV.U32 R8, RZ, RZ, 0x70 ;  /* 0x00000070ff087424 */ /* 0x000fe200078e00ff */
[----:B------:R3:W4:Y:S01]  /*6c70*/  LDC.64 R14, c[0x4][R2] ;  /* 0x01000000020e7b82 */ /* 0x0007220000000a00 */
[----:B------:R-:W1:Y:S01]  /*6c80*/  LDCU.64 UR6, c[0x4][0x88] ;  /* 0x01001100ff0677ac */ /* 0x000e620008000a00 */
[----:B------:R-:W-:Y:S01]  /*6c90*/  IMAD.MOV.U32 R13, RZ, RZ, RZ ;  /* 0x000000ffff0d7224 */ /* 0x000fe200078e00ff */
[----:B------:R-:W1:Y:S01]  /*6ca0*/  LDCU.64 UR4, c[0x4][0x8] ;  /* 0x01000100ff0477ac */ /* 0x000e620008000a00 */
[----:B--2---:R-:W-:Y:S01]  /*6cb0*/  MOV R5, UR9 ;  /* 0x0000000900057c02 */ /* 0x004fe20008000f00 */
[----:B------:R-:W-:Y:S01]  /*6cc0*/  IMAD.U32 R4, RZ, RZ, UR8 ;  /* 0x00000008ff047e24 */ /* 0x000fe2000f8e00ff */
[----:B-1----:R-:W-:Y:S01]  /*6cd0*/  MOV R7, UR7 ;  /* 0x0000000700077c02 */ /* 0x002fe20008000f00 */
[----:B------:R-:W-:Y:S01]  /*6ce0*/  IMAD.U32 R6, RZ, RZ, UR6 ;  /* 0x00000006ff067e24 */ /* 0x000fe2000f8e00ff */
[----:B------:R-:W-:Y:S01]  /*6cf0*/  MOV R11, UR5 ;  /* 0x00000005000b7c02 */ /* 0x000fe20008000f00 */
[----:B------:R-:W-:Y:S02]  /*6d00*/  IMAD.U32 R10, RZ, RZ, UR4 ;  /* 0x00000004ff0a7e24 */ /* 0x000fe4000f8e00ff */
[----:B------:R-:W-:Y:S07]  /*6d10*/  LEPC R20, `(.L_x_117) ;  /* 0x000000001014794e */ /* 0x000fee0000000000 */
[----:B---345:R-:W-:Y:S05]  /*6d20*/  CALL.ABS.NOINC R14 ;  /* 0x000000000e007343 */ /* 0x038fea0003c00000 */
.L_x_117:
[----:B------:R-:W1:Y:S01]  /*6d30*/  LDCU.64 UR8, c[0x4][0x80] ;  /* 0x01001000ff0877ac */ /* 0x000e620008000a00 */
[----:B------:R-:W2:Y:S01]  /*6d40*/  LDC.64 R2, c[0x4][R2] ;  /* 0x0100000002027b82 */ /* 0x000ea20000000a00 */
[----:B------:R-:W-:Y:S02]  /*6d50*/  HFMA2 R12, -RZ, RZ, 0, 5.9604644775390625e-08 ;  /* 0x00000001ff0c7431 */ /* 0x000fe400000001ff */
[----:B------:R-:W-:Y:S02]  /*6d60*/  IMAD.MOV.U32 R8, RZ, RZ, 0x70 ;  /* 0x00000070ff087424 */ /* 0x000fe400078e00ff */
[----:B------:R-:W-:Y:S01]  /*6d70*/  IMAD.MOV.U32 R13, RZ, RZ, RZ ;  /* 0x000000ffff0d7224 */ /* 0x000fe200078e00ff */
[----:B------:R-:W3:Y:S01]  /*6d80*/  LDCU.64 UR6, c[0x4][0x88] ;  /* 0x01001100ff0677ac */ /* 0x000ee20008000a00 */
[----:B------:R-:W4:Y:S01]  /*6d90*/  LDCU.64 UR4, c[0x4][0x8] ;  /* 0x01000100ff0477ac */ /* 0x000f220008000a00 */
[----:B-1----:R-:W-:Y:S02]  /*6da0*/  MOV R4, UR8 ;  /* 0x0000000800047c02 */ /* 0x002fe40008000f00 */
[----:B------:R-:W-:Y:S02]  /*6db0*/  MOV R5, UR9 ;  /* 0x0000000900057c02 */ /* 0x000fe40008000f00 */
[----:B---3--:R-:W-:Y:S01]  /*6dc0*/  MOV R7, UR7 ;  /* 0x0000000700077c02 */ /* 0x008fe20008000f00 */
[----:B------:R-:W-:Y:S01]  /*6dd0*/  IMAD.U32 R6, RZ, RZ, UR6 ;  /* 0x00000006ff067e24 */ /* 0x000fe2000f8e00ff */
[----:B----4-:R-:W-:Y:S01]  /*6de0*/  MOV R11, UR5 ;  /* 0x00000005000b7c02 */ /* 0x010fe20008000f00 */
[----:B------:R-:W-:Y:S02]  /*6df0*/  IMAD.U32 R10, RZ, RZ, UR4 ;  /* 0x00000004ff0a7e24 */ /* 0x000fe4000f8e00ff */
[----:B------:R-:W-:Y:S07]  /*6e00*/  LEPC R20, `(.L_x_116) ;  /* 0x000000001014794e */ /* 0x000fee0000000000 */
[----:B--2---:R-:W-:Y:S05]  /*6e10*/  CALL.ABS.NOINC R2 ;  /* 0x0000000002007343 */ /* 0x004fea0003c00000 */
.L_x_116:
[----:B------:R-:W-:Y:S05]  /*6e20*/  BSYNC.RECONVERGENT B6 ;  /* 0x0000000000067941 */ /* 0x000fea0003800200 */
.L_x_115:
[----:B------:R-:W-:Y:S02]  /*6e30*/  ISETP.NE.U32.AND P0, PT, RZ, UR56, PT ;  /* 0x00000038ff007c0c */ /* 0x000fe4000bf05070 */
[C---:B------:R-:W-:Y:S02]  /*6e40*/  ISETP.NE.U32.AND P1, PT, R82.reuse, RZ, PT ;  /* 0x000000ff5200720c */ /* 0x040fe40003f25070 */
[----:B------:R-:W-:Y:S02]  /*6e50*/  ISETP.NE.U32.AND P4, PT, R82, RZ, PT ;  /* 0x000000ff5200720c */ /* 0x000fe40003f85070 */
[----:B------:R-:W-:Y:S02]  /*6e60*/  ISETP.NE.AND.EX P0, PT, RZ, UR57, PT, P0 ;  /* 0x00000039ff007c0c */ /* 0x000fe4000bf05300 */
[C---:B------:R-:W-:Y:S02]  /*6e70*/  ISETP.NE.AND.EX P1, PT, R83.reuse, RZ, PT, P1 ;  /* 0x000000ff5300720c */ /* 0x040fe40003f25310 */
[----:B------:R-:W-:Y:S02]  /*6e80*/  ISETP.NE.AND.EX P4, PT, R83, RZ, P0, P4 ;  /* 0x000000ff5300720c */ /* 0x000fe40000785340 */
[----:B------:R-:W-:Y:S02]  /*6e90*/  ISETP.NE.U32.AND P5, PT, R78, RZ, PT ;  /* 0x000000ff4e00720c */ /* 0x000fe40003fa5070 */
[----:B------:R-:W-:Y:S02]  /*6ea0*/  ISETP.NE.U32.AND P3, PT, RZ, UR56, PT ;  /* 0x00000038ff007c0c */ /* 0x000fe4000bf65070 */
[----:B------:R-:W-:Y:S02]  /*6eb0*/  PLOP3.LUT P2, PT, PT, PT, PT, 0x8, 0x80 ;  /* 0x000000000080781c */ /* 0x000fe40003f4e170 */
[----:B------:R-:W-:Y:S02]  /*6ec0*/  ISETP.NE.AND.EX P5, PT, R79, RZ, PT, P5 ;  /* 0x000000ff4f00720c */ /* 0x000fe40003fa5350 */
[----:B------:R-:W-:Y:S03]  /*6ed0*/  ISETP.NE.AND.EX P3, PT, RZ, UR57, PT, P3 ;  /* 0x00000039ff007c0c */ /* 0x000fe6000bf65330 */
[----:B------:R-:W-:Y:S01]  /*6ee0*/  @!P4 PLOP3.LUT P2, PT, P1, PT, PT, 0x80, 0x8 ;  /* 0x000000000008c81c */ /* 0x000fe20000f4f070 */
[----:B------:R-:W-:Y:S01]  /*6ef0*/  @!UPT UIADD3 URZ, UPT, UPT, URZ, URZ, URZ ;  /* 0x000000fffffff290 */ /* 0x000fe2000fffe0ff */
[----:B------:R-:W-:Y:S11]  /*6f00*/  @!P1 BRA `(.L_x_118) ;  /* 0x0000000000309947 */ /* 0x000ff60003800000 */
[----:B------:R-:W-:Y:S01]  /*6f10*/  ISETP.NE.U32.AND P0, PT, R80, RZ, PT ;  /* 0x000000ff5000720c */ /* 0x000fe20003f05070 */
[----:B------:R-:W2:Y:S01]  /*6f20*/  LDCU.64 UR4, c[0x0][0x358] ;  /* 0x00006b00ff0477ac */ /* 0x000ea20008000a00 */
[----:B------:R-:W-:Y:S02]  /*6f30*/  IMAD.MOV.U32 R84, RZ, RZ, 0x1 ;  /* 0x00000001ff547424 */ /* 0x000fe400078e00ff */
[----:B------:R-:W-:Y:S11]  /*6f40*/  ISETP.NE.AND.EX P0, PT, R81, RZ, PT, P0 ;  /* 0x000000ff5100720c */ /* 0x000ff60003f05300 */
[----:B------:R-:W-:Y:S02]  /*6f50*/  @!UPT UIADD3 URZ, UPT, UPT, URZ, URZ, URZ ;  /* 0x000000fffffff290 */ /* 0x000fe4000fffe0ff */
[----:B------:R-:W3:Y:S01]  /*6f60*/  @P0 LDC.64 R2, c[0x0][0xc88] ;  /* 0x00032200ff020b82 */ /* 0x000ee20000000a00 */
[----:B-1----:R-:W-:Y:S04]  /*6f70*/  @P0 IMAD R0, R82, UR36, RZ ;  /* 0x0000002452000c24 */ /* 0x002fe8000f8e02ff */
[----:B---3--:R-:W-:Y:S04]  /*6f80*/  @P0 IMAD.WIDE R2, R0, 0x4, R2 ;  /* 0x0000000400020825 */ /* 0x008fe800078e0202 */
[----:B------:R-:W-:Y:S01]  /*6f90*/  HFMA2 R0, -RZ, RZ, 0, 5.9604644775390625e-08 ;  /* 0x00000001ff007431 */ /* 0x000fe200000001ff */
[----:B--2--5:R2:W5:Y:S04]  /*6fa0*/  @P0 LDG.E R41, desc[UR4][R2.64] ;  /* 0x0000000402290981 */ /* 0x024568000c1e1900 */
[----:B------:R-:W-:Y:S01]  /*6fb0*/  @!P0 PRMT R84, R0, 0x7610, R84 ;  /* 0x0000761000548816 */ /* 0x000fe20000000054 */
[----:B--2---:R-:W3:Y:S06]  /*6fc0*/  @!P0 LDC R41, c[0x0][0xc80] ;  /* 0x00032000ff298b82 */ /* 0x004eec0000000800 */
.L_x_118:
[----:B------:R-:W-:Y:S05]  /*6fd0*/  @!P5 BRA `(.L_x_119) ;  /* 0x000000000024d947 */ /* 0x000fea0003800000 */
[----:B------:R-:W-:Y:S01]  /*6fe0*/  ISETP.NE.U32.AND P0, PT, R76, RZ, PT ;  /* 0x000000ff4c00720c */ /* 0x000fe20003f05070 */
[----:B------:R-:W2:Y:S03]  /*6ff0*/  LDCU.64 UR4, c[0x0][0x358] ;  /* 0x00006b00ff0477ac */ /* 0x000ea60008000a00 */
[----:B------:R-:W-:Y:S11]  /*7000*/  ISETP.NE.AND.EX P0, PT, R77, RZ, PT, P0 ;  /* 0x000000ff4d00720c */ /* 0x000ff60003f05300 */
[----:B------:R-:W-:Y:S02]  /*7010*/  @!UPT UIADD3 URZ, UPT, UPT, URZ, URZ, URZ ;  /* 0x000000fffffff290 */ /* 0x000fe4000fffe0ff */
[----:B------:R-:W4:Y:S01]  /*7020*/  @P0 LDC.64 R2, c[0x0][0xca8] ;  /* 0x00032a00ff020b82 */ /* 0x000f220000000a00 */
[----:B-1----:R-:W-:Y:S04]  /*7030*/  @P0 IMAD R0, R78, UR36, RZ ;  /* 0x000000244e000c24 */ /* 0x002fe8000f8e02ff */
[----:B----4-:R-:W-:Y:S05]  /*7040*/  @P0 IMAD.WIDE R2, R0, 0x4, R2 ;  /* 0x0000000400020825 */ /* 0x010fea00078e0202 */
[----:B--2--5:R2:W5:Y:S02]  /*7050*/  @P0 LDG.E R38, desc[UR4][R2.64] ;  /* 0x0000000402260981 */ /* 0x024564000c1e1900 */
[----:B--2---:R-:W4:Y:S02]  /*7060*/  @!P0 LDC R38, c[0x0][0xca0] ;  /* 0x00032800ff268b82 */ /* 0x004f240000000800 */
.L_x_119:
[----:B---3-5:R-:W-:Y:S01]  /*7070*/  FSETP.NEU.AND P0, PT, R41, RZ, PT ;  /* 0x000000ff2900720b */ /* 0x028fe20003f0d000 */
[----:B------:R-:W-:Y:S01]  /*7080*/  BSSY B1, `(.L_x_120) ;  /* 0x0000038000017945 */ /* 0x000fe20003800000 */
[----:B------:R-:W-:Y:S01]  /*7090*/  SEL R5, RZ, 0xffffffff, P3 ;  /* 0xffffffffff057807 */ /* 0x000fe20001800000 */
[----:B------:R-:W-:Y:S01]  /*70a0*/  IMAD.MOV.U32 R46, RZ, RZ, 0x1 ;  /* 0x00000001ff2e7424 */ /* 0x000fe200078e00ff */
[----:B------:R-:W-:Y:S01]  /*70b0*/  @!P4 LOP3.LUT P3, RZ, R84, 0xff, RZ, 0xc0, !PT ;  /* 0x000000ff54ffc812 */ /* 0x000fe2000786c0ff */
[C---:B------:R-:W-:Y:S01]  /*70c0*/  IMAD R39, R36.reuse, 0x80, R37 ;  /* 0x0000008024277824 */ /* 0x040fe200078e0225 */
[----:B-1----:R-:W-:Y:S01]  /*70d0*/  @!P4 SEL R0, RZ, 0xffffffff, P0 ;  /* 0xffffffffff00c807 */ /* 0x002fe20000000000 */
[----:B------:R-:W-:Y:S01]  /*70e0*/  IMAD R90, R97, -0x10, R95 ;  /* 0xfffffff0615a7824 */ /* 0x000fe200078e025f */
[----:B------:R-:W-:Y:S01]  /*70f0*/  LOP3.LUT R93, R93, 0x1, RZ, 0x3c, !PT ;  /* 0x000000015d5d7812 */ /* 0x000fe200078e3cff */
[----:B------:R-:W-:Y:S01]  /*7100*/  IMAD.MOV.U32 R47, RZ, RZ, RZ ;  /* 0x000000ffff2f7224 */ /* 0x000fe200078e00ff */
[C---:B------:R-:W-:Y:S02]  /*7110*/  @P2 SEL R0, R5.reuse, R0, !P3 ;  /* 0x0000000005002207 */ /* 0x040fe40005800000 */
[----:B------:R-:W-:Y:S02]  /*7120*/  CS2R R74, SRZ ;  /* 0x00000000004a7805 */ /* 0x000fe4000001ff00 */
[----:B------:R-:W-:Y:S02]  /*7130*/  LEA R100, R36, UR44, 0x3 ;  /* 0x0000002c24647c11 */ /* 0x000fe4000f8e18ff */
[----:B------:R-:W-:Y:S02]  /*7140*/  CS2R R72, SRZ ;  /* 0x0000000000487805 */ /* 0x000fe4000001ff00 */
[----:B------:R-:W-:Y:S02]  /*7150*/  @!P4 LOP3.LUT R0, R0, 0x1, RZ, 0xc0, !PT ;  /* 0x000000010000c812 */ /* 0x000fe400078ec0ff */
[----:B------:R-:W-:Y:S02]  /*7160*/  CS2R R66, SRZ ;  /* 0x0000000000427805 */ /* 0x000fe4000001ff00 */
[----:B------:R-:W-:Y:S02]  /*7170*/  SHF.L.U32 R3, R92, 0x1f, RZ ;  /* 0x0000001f5c037819 */ /* 0x000fe400000006ff */
[----:B------:R-:W-:Y:S02]  /*7180*/  CS2R R64, SRZ ;  /* 0x0000000000407805 */ /* 0x000fe4000001ff00 */
[----:B------:R-:W-:Y:S02]  /*7190*/  ISETP.NE.U32.OR P5, PT, R0, 0x1, P4 ;  /* 0x000000010000780c */ /* 0x000fe400027a5470 */
[----:B------:R-:W-:Y:S02]  /*71a0*/  CS2R R58, SRZ ;  /* 0x00000000003a7805 */ /* 0x000fe4000001ff00 */
[----:B------:R-:W-:Y:S02]  /*71b0*/  LOP3.LUT P4, R88, R84, 0xff, RZ, 0xc0, !PT ;  /* 0x000000ff54587812 */ /* 0x000fe4000788c0ff */
[----:B------:R-:W-:Y:S02]  /*71c0*/  CS2R R56, SRZ ;  /* 0x0000000000387805 */ /* 0x000fe4000001ff00 */
[----:B------:R-:W-:Y:S02]  /*71d0*/  SEL R0, RZ, 0xffffffff, P0 ;  /* 0xffffffffff007807 */ /* 0x000fe40000000000 */
[----:B------:R-:W-:Y:S02]  /*71e0*/  CS2R R50, SRZ ;  /* 0x0000000000327805 */ /* 0x000fe4000001ff00 */
[----:B------:R-:W-:Y:S02]  /*71f0*/  P2R R99, PR, RZ, 0x20 ;  /* 0x00000020ff637803 */ /* 0x000fe40000000000 */
[----:B------:R-:W-:Y:S02]  /*7200*/  CS2R R48, SRZ ;  /* 0x0000000000307805 */ /* 0x000fe4000001ff00 */
[----:B------:R-:W-:Y:S04]  /*7210*/  @P1 SEL R0, R5, R0, !P4 ;  /* 0x0000000005001207 */ /* 0x000fe80006000000 */
[----:B------:R-:W-:Y:S02]  /*7220*/  LOP3.LUT R0, R0, 0x1, RZ, 0xc0, !PT ;  /* 0x0000000100007812 */ /* 0x000fe400078ec0ff */
[----:B------:R-:W-:Y:S02]  /*7230*/  @P5 SHF.L.U32 R2, R93, 0x1f, RZ ;  /* 0x0000001f5d025819 */ /* 0x000fe400000006ff */
[----:B------:R-:W-:Y:S02]  /*7240*/  ISETP.NE.U32.AND P0, PT, R0, 0x1, PT ;  /* 0x000000010000780c */ /* 0x000fe40003f05070 */
[----:B------:R-:W1:Y:S02]  /*7250*/  @P5 SYNCS.PHASECHK.TRANS64.TRYWAIT P3, [UR44+0xd0], R2 ;  /* 0x0000d002ff0055a7 */ /* 0x000e64000806112c */
[----:B------:R-:W-:Y:S01]  /*7260*/  P2R R60, PR, RZ, 0x1 ;  /* 0x00000001ff3c7803 */ /* 0x000fe20000000000 */
[----:B------:R2:W3:Y:S01]  /*7270*/  SYNCS.PHASECHK.TRANS64.TRYWAIT P2, [R100+URZ+0x140], R3 ;  /* 0x00014003640075a7 */ /* 0x0004e200080411ff */
[----:B-1----:R-:W-:Y:S01]  /*7280*/  @P5 SEL R46, RZ, 0x1, !P3 ;  /* 0x00000001ff2e5807 */ /* 0x002fe20005800000 */
[----:B--2---:R-:W-:Y:S06]  /*7290*/  @!P5 BRA `(.L_x_121) ;  /* 0x000000000058d947 */ /* 0x004fec0003800000 */
[----:B------:R-:W-:Y:S01]  /*72a0*/  IMAD.MOV.U32 R75, RZ, RZ, RZ ;  /* 0x000000ffff4b7224 */ /* 0x000fe200078e00ff */
[----:B------:R-:W-:Y:S01]  /*72b0*/  ISETP.NE.AND P0, PT, R46, RZ, PT ;  /* 0x000000ff2e00720c */ /* 0x000fe20003f05270 */
[----:B------:R-:W-:Y:S01]  /*72c0*/  BSSY B0, `(.L_x_122) ;  /* 0x000000c000007945 */ /* 0x000fe20003800000 */
[----:B------:R-:W-:Y:S02]  /*72d0*/  CS2R R50, SRZ ;  /* 0x0000000000327805 */ /* 0x000fe4000001ff00 */
[----:B------:R-:W-:Y:S02]  /*72e0*/  CS2R R48, SRZ ;  /* 0x0000000000307805 */ /* 0x000fe4000001ff00 */
[----:B------:R-:W-:Y:S02]  /*72f0*/  CS2R R58, SRZ ;  /* 0x00000000003a7805 */ /* 0x000fe4000001ff00 */
[----:B------:R-:W-:Y:S02]  /*7300*/  CS2R R56, SRZ ;  /* 0x0000000000387805 */ /* 0x000fe4000001ff00 */
[----:B------:R-:W-:Y:S02]  /*7310*/  CS2R R66, SRZ ;  /* 0x0000000000427805 */ /* 0x000fe4000001ff00 */
[----:B------:R-:W-:Y:S02]  /*7320*/  CS2R R64, SRZ ;  /* 0x0000000000407805 */ /* 0x000fe4000001ff00 */
[----:B------:R-:W-:Y:S01]  /*7330*/  CS2R R72, SRZ ;  /* 0x0000000000487805 */ /* 0x000fe2000001ff00 */
[----:B------:R-:W-:Y:S06]  /*7340*/  @P0 BRA `(.L_x_123) ;  /* 0x00000000000c0947 */ /* 0x000fec0003800000 */
[----:B------:R-:W-:Y:S04]  /*7350*/  SHF.L.U32 R5, R93, 0x1f, RZ ;  /* 0x0000001f5d057819 */ /* 0x000fe800000006ff */
[----:B------:R-:W1:Y:S02]  /*7360*/  SYNCS.PHASECHK.TRANS64.TRYWAIT P0, [UR44+0xd0], R5 ;  /* 0x0000d005ff0075a7 */ /* 0x000e64000800112c */
[----:B-1----:R-:W-:Y:S05]  /*7370*/  @!P0 BRA `(.L_x_124) ;  /* 0x0000004000748947 */ /* 0x002fea0003800000 */
.L_x_123:
[----:B------:R-:W-:Y:S05]  /*7380*/  BSYNC B0 ;  /* 0x0000000000007941 */ /* 0x000fea0003800000 */
.L_x_122:
[----:B------:R-:W-:Y:S01]  /*7390*/  ISETP.NE.AND P0, PT, R60, RZ, PT ;  /* 0x000000ff3c00720c */ /* 0x000fe20003f05270 */
[----:B------:R-:W-:Y:S11]  /*73a0*/  HFMA2 R47, -RZ, RZ, 0, 5.9604644775390625e-08 ;  /* 0x00000001ff2f7431 */ /* 0x000ff600000001ff */
[----:B------:R-:W-:Y:S01]  /*73b0*/  @!UPT UIADD3 URZ, UPT, UPT, URZ, URZ, URZ ;  /* 0x000000fffffff290 */ /* 0x000fe2000fffe0ff */
[----:B------:R2:W1:Y:S04]  /*73c0*/  @P0 LDS.128 R48, [R96] ;  /* 0x0000000060300984 */ /* 0x0004680000000c00 */
[----:B------:R2:W1:Y:S04]  /*73d0*/  @P0 LDS.128 R56, [R95+0x10] ;  /* 0x000010005f380984 */ /* 0x0004680000000c00 */
[----:B------:R2:W1:Y:S04]  /*73e0*/  @P0 LDS.128 R64, [R94+0x20] ;  /* 0x000020005e400984 */ /* 0x0004680000000c00 */
[----:B------:R2:W1:Y:S02]  /*73f0*/  @P0 LDS.128 R72, [R90+0x30] ;  /* 0x000030005a480984 */ /* 0x0004640000000c00 */
.L_x_121:
[----:B------:R-:W-:Y:S05]  /*7400*/  BSYNC B1 ;  /* 0x0000000000017941 */ /* 0x000fea0003800000 */
.L_x_120:
[----:B-1----:R-:W-:Y:S04]  /*7410*/  SHF.R.U32.HI R0, RZ, 0x15, R39 ;  /* 0x00000015ff007819 */ /* 0x002fe80000011627 */
[----:B------:R-:W-:Y:S01]  /*7420*/  LOP3.LUT P0, RZ, R0, 0x3, R85, 0x48, !PT ;  /* 0x0000000300ff7812 */ /* 0x000fe20007804855 */
[----:B------:R-:W-:Y:S01]  /*7430*/  @!UPT UIADD3 URZ, UPT, UPT, URZ, URZ, URZ ;  /* 0x000000fffffff290 */ /* 0x000fe2000fffe0ff */
[----:B---3--:R-:W-:Y:S11]  /*7440*/  @P2 BRA `(.L_x_125) ;  /* 0x0000000000082947 */ /* 0x008ff60003800000 */
[----:B------:R-:W1:Y:S02]  /*7450*/  SYNCS.PHASECHK.TRANS64.TRYWAIT P1, [R100+URZ+0x140], R3 ;  /* 0x00014003640075a7 */ /* 0x000e6400080211ff */
[----:B-1----:R-:W-:Y:S05]  /*7460*/  @!P1 BRA `(.L_x_126) ;  /* 0x0000004000509947 */ /* 0x002fea0003800000 */
.L_x_125:
[----:B------:R-:W-:Y:S05]  /*7470*/  @!P0 BRA `(.L_x_127) ;  /* 0x0000000000408947 */ /* 0x000fea0003800000 */
[----:B------:R-:W3:Y:S01]  /*7480*/  LDCU.64 UR8, c[0x4][0x70] ;  /* 0x01000e00ff0877ac */ /* 0x000ee20008000a00 */
[----:B-1----:R-:W-:Y:S01]  /*7490*/  MOV R3, 0x0 ;  /* 0x0000000000037802 */ /* 0x002fe20000000f00 */
[----:B------:R-:W-:Y:S02]  /*74a0*/  HFMA2 R12, -RZ, RZ, 0, 5.9604644775390625e-08 ;  /* 0x00000001ff0c7431 */ /* 0x000fe400000001ff */
[----:B------:R-:W-:Y:S02]  /*74b0*/  IMAD.MOV.U32 R8, RZ, RZ, 0x192 ;  /* 0x00000192ff087424 */ /* 0x000fe400078e00ff */
[----:B------:R-:W-:Y:S01]  /*74c0*/  IMAD.MOV.U32 R13, RZ, RZ, RZ ;  /* 0x000000ffff0d7224 */ /* 0x000fe200078e00ff */
[----:B------:R-:W1:Y:S01]  /*74d0*/  LDCU.64 UR6, c[0x4][0x78] ;  /* 0x01000f00ff0677ac */ /* 0x000e620008000a00 */
[----:B------:R-:W2:Y:S01]  /*74e0*/  LDC.64 R2, c[0x4][R3] ;  /* 0x0100000003027b82 */ /* 0x000ea20000000a00 */
[----:B------:R-:W5:Y:S01]  /*74f0*/  LDCU.64 UR4, c[0x4][0x10] ;  /* 0x01000200ff0477ac */ /* 0x000f620008000a00 */
[----:B---3--:R-:W-:Y:S01]  /*7500*/  MOV R5, UR9 ;  /* 0x0000000900057c02 */ /* 0x008fe20008000f00 */
[----:B------:R-:W-:Y:S01]  /*7510*/  IMAD.U32 R4, RZ, RZ, UR8 ;  /* 0x00000008ff047e24 */ /* 0x000fe2000f8e00ff */
[----:B-1----:R-:W-:Y:S01]  /*7520*/  MOV R7, UR7 ;  /* 0x0000000700077c02 */ /* 0x002fe20008000f00 */
[----:B------:R-:W-:Y:S01]  /*7530*/  IMAD.U32 R6, RZ, RZ, UR6 ;  /* 0x00000006ff067e24 */ /* 0x000fe2000f8e00ff */
[----:B-----5:R-:W-:Y:S01]  /*7540*/  MOV R11, UR5 ;  /* 0x00000005000b7c02 */ /* 0x020fe20008000f00 */
[----:B------:R-:W-:Y:S02]  /*7550*/  IMAD.U32 R10, RZ, RZ, UR4 ;  /* 0x00000004ff0a7e24 */ /* 0x000fe4000f8e00ff */
[----:B------:R-:W-:Y:S07]  /*7560*/  LEPC R20, `(.L_x_127) ;  /* 0x000000001014794e */ /* 0x000fee0000000000 */
[----:B--2-4-:R-:W-:Y:S05]  /*7570*/  CALL.ABS.NOINC R2 ;  /* 0x0000000002007343 */ /* 0x014fea0003c00000 */
.L_x_127:
[C---:B------:R-:W-:Y:S01]  /*7580*/  SHF.L.U32 R40, R48.reuse, 0x10, RZ ;  /* 0x0000001030287819 */ /* 0x040fe200000006ff */
[----:B------:R-:W-:Y:S05]  /*7590*/  WARPSYNC.ALL ;  /* 0x0000000000007948 */ /* 0x000fea0003800000 */
[----:B------:R-:W-:Y:S01]  /*75a0*/  R2UR UR4, R39 ;  /* 0x00000000270472ca */ /* 0x000fe200000e0000 */
[----:B------:R-:W-:Y:S01]  /*75b0*/  BSSY.RECONVERGENT B0, `(.L_x_128) ;  /* 0x0000088000007945 */ /* 0x000fe20003800200 */
[----:B------:R-:W-:Y:S02]  /*75c0*/  LOP3.LUT R43, R48, 0xffff0000, RZ, 0xc0, !PT ;  /* 0xffff0000302b7812 */ /* 0x000fe400078ec0ff */
[----:B------:R-:W-:Y:S02]  /*75d0*/  SHF.L.U32 R42, R49, 0x10, RZ ;  /* 0x00000010312a7819 */ /* 0x000fe400000006ff */
[----:B------:R-:W-:Y:S02]  /*75e0*/  SHF.L.U32 R45, R51, 0x10, RZ ;  /* 0x00000010332d7819 */ /* 0x000fe400000006ff */
[----:B------:R-:W-:Y:S02]  /*75f0*/  LOP3.LUT R44, R75, 0xffff0000, RZ, 0xc0, !PT ;  /* 0xffff00004b2c7812 */ /* 0x000fe400078ec0ff */
[----:B------:R-:W-:Y:S03]  /*7600*/  ISETP.NE.AND P0, PT, R98, RZ, PT ;  /* 0x000000ff6200720c */ /* 0x000fe60003f05270 */
[----:B------:R-:W4:Y:S02]  /*7610*/  LDTM.x32 R4, tmem[UR4] ;  /* 0x00000004000479ee */ /* 0x000f2400082c0000 */
[C---:B----4-:R-:W-:Y:S01]  /*7620*/  FMUL R0, R38.reuse, R4 ;  /* 0x0000000426007220 */ /* 0x050fe20000400000 */
[C---:B------:R-:W-:Y:S01]  /*7630*/  FMUL R2, R38.reuse, R5 ;  /* 0x0000000526027220 */ /* 0x040fe20000400000 */
[C---:B-1----:R-:W-:Y:S01]  /*7640*/  FMUL R3, R38.reuse, R6 ;  /* 0x0000000626037220 */ /* 0x042fe20000400000 */
[----:B------:R-:W-:Y:S01]  /*7650*/  FMUL R7, R38, R7 ;  /* 0x0000000726077220 */ /* 0x000fe20000400000 */
[----:B------:R-:W-:Y:S01]  /*7660*/  FFMA R0, R41, R40, R0 ;  /* 0x0000002829007223 */ /* 0x000fe20000000000 */
[----:B------:R-:W-:Y:S01]  /*7670*/  LOP3.LUT R40, R49, 0xffff0000, RZ, 0xc0, !PT ;  /* 0xffff000031287812 */ /* 0x000fe200078ec0ff */
[C---:B------:R-:W-:Y:S01]  /*7680*/  FFMA R2, R41.reuse, R43, R2 ;  /* 0x0000002b29027223 */ /* 0x040fe20000000002 */
[C---:B------:R-:W-:Y:S01]  /*7690*/  SHF.L.U32 R43, R50.reuse, 0x10, RZ ;  /* 0x00000010322b7819 */ /* 0x040fe200000006ff */
[C---:B------:R-:W-:Y:S01]  /*76a0*/  FFMA R3, R41.reuse, R42, R3 ;  /* 0x0000002a29037223 */ /* 0x040fe20000000003 */
[----:B------:R-:W-:Y:S01]  /*76b0*/  LOP3.LUT R42, R50, 0xffff0000, RZ, 0xc0, !PT ;  /* 0xffff0000322a7812 */ /* 0x000fe200078ec0ff */
[----:B------:R-:W-:Y:S01]  /*76c0*/  FMUL R4, R38, R8 ;  /* 0x0000000826047220 */ /* 0x000fe20000400000 */
[----:B------:R-:W-:Y:S01]  /*76d0*/  F2FP.BF16.F32.PACK_AB R52, R2, R0 ;  /* 0x000000000234723e */ /* 0x000fe200000010ff */
[----:B------:R-:W-:Y:S01]  /*76e0*/  FFMA R7, R41, R40, R7 ;  /* 0x0000002829077223 */ /* 0x000fe20000000007 */
[----:B------:R-:W-:Y:S01]  /*76f0*/  LOP3.LUT R40, R51, 0xffff0000, RZ, 0xc0, !PT ;  /* 0xffff000033287812 */ /* 0x000fe200078ec0ff */
[C---:B------:R-:W-:Y:S01]  /*7700*/  FMUL R5, R38.reuse, R9 ;  /* 0x0000000926057220 */ /* 0x040fe20000400000 */
[C---:B------:R-:W-:Y:S01]  /*7710*/  FMUL R6, R38.reuse, R10 ;  /* 0x0000000a26067220 */ /* 0x040fe20000400000 */
[----:B------:R-:W-:Y:S01]  /*7720*/  FMUL R11, R38, R11 ;  /* 0x0000000b260b7220 */ /* 0x000fe20000400000 */
[----:B------:R-:W-:Y:S01]  /*7730*/  F2FP.BF16.F32.PACK_AB R53, R7, R3 ;  /* 0x000000030735723e */ /* 0x000fe200000010ff */
[C---:B------:R-:W-:Y:S01]  /*7740*/  FFMA R4, R41.reuse, R43, R4 ;  /* 0x0000002b29047223 */ /* 0x040fe20000000004 */
[C---:B------:R-:W-:Y:S01]  /*7750*/  SHF.L.U32 R43, R56.reuse, 0x10, RZ ;  /* 0x00000010382b7819 */ /* 0x040fe200000006ff */
[----:B------:R-:W-:Y:S01]  /*7760*/  FFMA R5, R41, R42, R5 ;  /* 0x0000002a29057223 */ /* 0x000fe20000000005 */
[----:B------:R-:W-:Y:S01]  /*7770*/  LOP3.LUT R42, R57, 0xffff0000, RZ, 0xc0, !PT ;  /* 0xffff0000392a7812 */ /* 0x000fe200078ec0ff */
[----:B------:R-:W-:Y:S01]  /*7780*/  FFMA R6, R41, R45, R6 ;  /* 0x0000002d29067223 */ /* 0x000fe20000000006 */
[----:B------:R-:W-:Y:S01]  /*7790*/  SHF.L.U32 R45, R57, 0x10, RZ ;  /* 0x00000010392d7819 */ /* 0x000fe200000006ff */
[----:B------:R-:W-:Y:S01]  /*77a0*/  FFMA R11, R41, R40, R11 ;  /* 0x00000028290b7223 */ /* 0x000fe2000000000b */
[----:B------:R-:W-:Y:S01]  /*77b0*/  LOP3.LUT R40, R56, 0xffff0000, RZ, 0xc0, !PT ;  /* 0xffff000038287812 */ /* 0x000fe200078ec0ff */
[C---:B------:R-:W-:Y:S01]  /*77c0*/  FMUL R8, R38.reuse, R12 ;  /* 0x0000000c26087220 */ /* 0x040fe20000400000 */
[----:B------:R-:W-:Y:S01]  /*77d0*/  F2FP.BF16.F32.PACK_AB R54, R5, R4 ;  /* 0x000000040536723e */ /* 0x000fe200000010ff */
[C---:B------:R-:W-:Y:S01]  /*77e0*/  FMUL R9, R38.reuse, R13 ;  /* 0x0000000d26097220 */ /* 0x040fe20000400000 */
[----:B------:R-:W-:Y:S01]  /*77f0*/  F2FP.BF16.F32.PACK_AB R55, R11, R6 ;  /* 0x000000060b37723e */ /* 0x000fe200000010ff */
[C---:B------:R-:W-:Y:S01]  /*7800*/  FMUL R10, R38.reuse, R14 ;  /* 0x0000000e260a7220 */ /* 0x040fe20000400000 */
[----:B------:R-:W-:Y:S01]  /*7810*/  FMUL R15, R38, R15 ;  /* 0x0000000f260f7220 */ /* 0x000fe20000400000 */
[----:B------:R-:W-:Y:S01]  /*7820*/  FFMA R8, R41, R43, R8 ;  /* 0x0000002b29087223 */ /* 0x000fe20000000008 */
[----:B------:R-:W-:Y:S01]  /*7830*/  SHF.L.U32 R43, R59, 0x10, RZ ;  /* 0x000000103b2b7819 */ /* 0x000fe200000006ff */
[C---:B------:R-:W-:Y:S01]  /*7840*/  FFMA R9, R41.reuse, R40, R9 ;  /* 0x0000002829097223 */ /* 0x040fe20000000009 */
[C---:B------:R-:W-:Y:S01]  /*7850*/  SHF.L.U32 R40, R58.reuse, 0x10, RZ ;  /* 0x000000103a287819 */ /* 0x040fe200000006ff */
        /* <DEDUP_REMOVED lines=8> */
[----:B------:R-:W-:Y:S01]  /*78e0*/  FMUL R14, R38, R18 ;  /* 0x00000012260e7220 */ /* 0x000fe20000400000 */
[----:B------:R-:W-:Y:S01]  /*78f0*/  FFMA R12, R41, R40, R12 ;  /* 0x00000028290c7223 */ /* 0x000fe2000000000c */
[----:B------:R-:W-:Y:S01]  /*7900*/  LOP3.LUT R40, R59, 0xffff0000, RZ, 0xc0, !PT ;  /* 0xffff00003b287812 */ /* 0x000fe200078ec0ff */
[C---:B------:R-:W-:Y:S01]  /*7910*/  FFMA R13, R41.reuse, R42, R13 ;  /* 0x0000002a290d7223 */ /* 0x040fe2000000000d */
[----:B------:R-:W-:Y:S01]  /*7920*/  LOP3.LUT R42, R64, 0xffff0000, RZ, 0xc0, !PT ;  /* 0xffff0000402a7812 */ /* 0x000fe200078ec0ff */
[----:B------:R-:W-:Y:S01]  /*7930*/  FMUL R19, R38, R19 ;  /* 0x0000001326137220 */ /* 0x000fe20000400000 */
[----:B------:R-:W-:Y:S01]  /*7940*/  FFMA R14, R41, R43, R14 ;  /* 0x0000002b290e7223 */ /* 0x000fe2000000000e */
[----:B------:R-:W-:Y:S01]  /*7950*/  SHF.L.U32 R43, R64, 0x10, RZ ;  /* 0x00000010402b7819 */ /* 0x000fe200000006ff */
[----:B------:R1:W-:Y:S01]  /*7960*/  STS.128 [R96], R52 ;  /* 0x0000003460007388 */ /* 0x0003e20000000c00 */
[----:B------:R-:W-:Y:S01]  /*7970*/  F2FP.BF16.F32.PACK_AB R70, R13, R12 ;  /* 0x0000000c0d46723e */ /* 0x000fe200000010ff */
[C---:B------:R-:W-:Y:S01]  /*7980*/  FMUL R16, R38.reuse, R20 ;  /* 0x0000001426107220 */ /* 0x040fe20000400000 */
        /* <DEDUP_REMOVED lines=8> */
[C---:B------:R-:W-:Y:S01]  /*7a10*/  FFMA R17, R41.reuse, R42, R17 ;  /* 0x0000002a29117223 */ /* 0x040fe20000000011 */
[----:B------:R-:W-:Y:S01]  /*7a20*/  FFMA R18, R41, R45, R18 ;  /* 0x0000002d29127223 */ /* 0x000fe20000000012 */
[----:B------:R1:W-:Y:S01]  /*7a30*/  STS.128 [R95+0x10], R68 ;  /* 0x000010445f007388 */ /* 0x0003e20000000c00 */
[----:B------:R-:W-:Y:S01]  /*7a40*/  SHF.L.U32 R45, R67, 0x10, RZ ;  /* 0x00000010432d7819 */ /* 0x000fe200000006ff */
[----:B------:R-:W-:Y:S01]  /*7a50*/  FFMA R23, R41, R40, R23 ;  /* 0x0000002829177223 */ /* 0x000fe20000000017 */
[----:B------:R-:W-:Y:S01]  /*7a60*/  LOP3.LUT R40, R66, 0xffff0000, RZ, 0xc0, !PT ;  /* 0xffff000042287812 */ /* 0x000fe200078ec0ff */
[C---:B------:R-:W-:Y:S01]  /*7a70*/  FMUL R20, R38.reuse, R24 ;  /* 0x0000001826147220 */ /* 0x040fe20000400000 */
[----:B------:R-:W-:Y:S01]  /*7a80*/  LOP3.LUT R42, R67, 0xffff0000, RZ, 0xc0, !PT ;  /* 0xffff0000432a7812 */ /* 0x000fe200078ec0ff */
[C---:B------:R-:W-:Y:S01]  /*7a90*/  FMUL R21, R38.reuse, R25 ;  /* 0x0000001926157220 */ /* 0x040fe20000400000 */
[----:B------:R-:W-:Y:S01]  /*7aa0*/  F2FP.BF16.F32.PACK_AB R104, R17, R16 ;  /* 0x000000101168723e */ /* 0x000fe200000010ff */
[C---:B------:R-:W-:Y:S01]  /*7ab0*/  FMUL R22, R38.reuse, R26 ;  /* 0x0000001a26167220 */ /* 0x040fe20000400000 */
[----:B------:R-:W-:Y:S01]  /*7ac0*/  FMUL R27, R38, R27 ;  /* 0x0000001b261b7220 */ /* 0x000fe20000400000 */
[C---:B------:R-:W-:Y:S01]  /*7ad0*/  FFMA R20, R41.reuse, R43, R20 ;  /* 0x0000002b29147223 */ /* 0x040fe20000000014 */
[C---:B------:R-:W-:Y:S01]  /*7ae0*/  FFMA R21, R41.reuse, R40, R21 ;  /* 0x0000002829157223 */ /* 0x040fe20000000015 */
[C---:B------:R-:W-:Y:S01]  /*7af0*/  FFMA R22, R41.reuse, R45, R22 ;  /* 0x0000002d29167223 */ /* 0x040fe20000000016 */
[----:B------:R-:W-:Y:S01]  /*7b00*/  FFMA R27, R41, R42, R27 ;  /* 0x0000002a291b7223 */ /* 0x000fe2000000001b */
[----:B------:R-:W-:Y:S01]  /*7b10*/  SHF.L.U32 R40, R72, 0x10, RZ ;  /* 0x0000001048287819 */ /* 0x000fe200000006ff */
[----:B------:R-:W-:Y:S01]  /*7b20*/  FMUL R24, R38, R28 ;  /* 0x0000001c26187220 */ /* 0x000fe20000400000 */
[----:B------:R-:W-:Y:S01]  /*7b30*/  LOP3.LUT R42, R72, 0xffff0000, RZ, 0xc0, !PT ;  /* 0xffff0000482a7812 */ /* 0x000fe200078ec0ff */
[C---:B------:R-:W-:Y:S01]  /*7b40*/  FMUL R25, R38.reuse, R29 ;  /* 0x0000001d26197220 */ /* 0x040fe20000400000 */
[----:B------:R-:W-:Y:S01]  /*7b50*/  SHF.L.U32 R43, R73, 0x10, RZ ;  /* 0x00000010492b7819 */ /* 0x000fe200000006ff */
[C---:B------:R-:W-:Y:S01]  /*7b60*/  FMUL R26, R38.reuse, R30 ;  /* 0x0000001e261a7220 */ /* 0x040fe20000400000 */
[C---:B------:R-:W-:Y:S01]  /*7b70*/  FFMA R24, R41.reuse, R40, R24 ;  /* 0x0000002829187223 */ /* 0x040fe20000000018 */
[----:B------:R-:W-:Y:S01]  /*7b80*/  FFMA R25, R41, R42, R25 ;  /* 0x0000002a29197223 */ /* 0x000fe20000000019 */
[----:B------:R-:W-:Y:S01]  /*7b90*/  LOP3.LUT R40, R73, 0xffff0000, RZ, 0xc0, !PT ;  /* 0xffff000049287812 */ /* 0x000fe200078ec0ff */
[----:B------:R-:W-:Y:S01]  /*7ba0*/  FFMA R26, R41, R43, R26 ;  /* 0x0000002b291a7223 */ /* 0x000fe2000000001a */
[----:B------:R-:W-:Y:S01]  /*7bb0*/  FMUL R31, R38, R31 ;  /* 0x0000001f261f7220 */ /* 0x000fe20000400000 */
[----:B------:R-:W-:Y:S01]  /*7bc0*/  SHF.L.U32 R43, R74, 0x10, RZ ;  /* 0x000000104a2b7819 */ /* 0x000fe200000006ff */
[----:B------:R-:W-:Y:S01]  /*7bd0*/  FMUL R28, R38, R32 ;  /* 0x00000020261c7220 */ /* 0x000fe20000400000 */
[----:B------:R-:W-:Y:S01]  /*7be0*/  LOP3.LUT R42, R74, 0xffff0000, RZ, 0xc0, !PT ;  /* 0xffff00004a2a7812 */ /* 0x000fe200078ec0ff */
[C---:B------:R-:W-:Y:S01]  /*7bf0*/  FMUL R29, R38.reuse, R33 ;  /* 0x00000021261d7220 */ /* 0x040fe20000400000 */
[----:B------:R-:W-:Y:S01]  /*7c00*/  SHF.L.U32 R45, R75, 0x10, RZ ;  /* 0x000000104b2d7819 */ /* 0x000fe200000006ff */
[C---:B------:R-:W-:Y:S01]  /*7c10*/  FMUL R30, R38.reuse, R34 ;  /* 0x00000022261e7220 */ /* 0x040fe20000400000 */
[----:B------:R-:W-:Y:S01]  /*7c20*/  FFMA R31, R41, R40, R31 ;  /* 0x00000028291f7223 */ /* 0x000fe2000000001f */
[----:B------:R-:W-:Y:S01]  /*7c30*/  FMUL R35, R38, R35 ;  /* 0x0000002326237220 */ /* 0x000fe20000400000 */
[----:B------:R-:W-:Y:S01]  /*7c40*/  F2FP.BF16.F32.PACK_AB R105, R23, R18 ;  /* 0x000000121769723e */ /* 0x000fe200000010ff */
[----:B------:R-:W-:Y:S01]  /*7c50*/  FFMA R28, R41, R43, R28 ;  /* 0x0000002b291c7223 */ /* 0x000fe2000000001c */
[----:B------:R-:W-:Y:S01]  /*7c60*/  F2FP.BF16.F32.PACK_AB R106, R21, R20 ;  /* 0x00000014156a723e */ /* 0x000fe200000010ff */
[----:B------:R-:W-:Y:S01]  /*7c70*/  FFMA R29, R41, R42, R29 ;  /* 0x0000002a291d7223 */ /* 0x000fe2000000001d */
[----:B------:R-:W-:Y:S01]  /*7c80*/  F2FP.BF16.F32.PACK_AB R107, R27, R22 ;  /* 0x000000161b6b723e */ /* 0x000fe200000010ff */
[C---:B------:R-:W-:Y:S01]  /*7c90*/  FFMA R30, R41.reuse, R45, R30 ;  /* 0x0000002d291e7223 */ /* 0x040fe2000000001e */
[----:B------:R-:W-:Y:S01]  /*7ca0*/  FFMA R35, R41, R44, R35 ;  /* 0x0000002c29237223 */ /* 0x000fe20000000023 */
[----:B------:R-:W-:Y:S02]  /*7cb0*/  F2FP.BF16.F32.PACK_AB R108, R25, R24 ;  /* 0x00000018196c723e */ /* 0x000fe400000010ff */
[----:B------:R1:W-:Y:S01]  /*7cc0*/  STS.128 [R94+0x20], R104 ;  /* 0x000020685e007388 */ /* 0x0003e20000000c00 */
[----:B------:R-:W-:Y:S02]  /*7cd0*/  F2FP.BF16.F32.PACK_AB R109, R31, R26 ;  /* 0x0000001a1f6d723e */ /* 0x000fe400000010ff */
[----:B------:R-:W-:Y:S02]  /*7ce0*/  F2FP.BF16.F32.PACK_AB R110, R29, R28 ;  /* 0x0000001c1d6e723e */ /* 0x000fe400000010ff */
[----:B------:R-:W-:Y:S05]  /*7cf0*/  F2FP.BF16.F32.PACK_AB R111, R35, R30 ;  /* 0x0000001e236f723e */ /* 0x000fea00000010ff */
[----:B------:R1:W-:Y:S01]  /*7d00*/  STS.128 [R90+0x30], R108 ;  /* 0x0000306c5a007388 */ /* 0x0003e20000000c00 */
[----:B------:R-:W-:Y:S01]  /*7d10*/  @!PT LDS RZ, [RZ] ;  /* 0x00000000fffff984 */ /* 0x000fe20000000800 */
[----:B------:R-:W-:Y:S01]  /*7d20*/  @!PT LDS RZ, [RZ] ;  /* 0x00000000fffff984 */ /* 0x000fe20000000800 */
[----:B------:R-:W-:Y:S01]  /*7d30*/  @!PT LDS RZ, [RZ] ;  /* 0x00000000fffff984 */ /* 0x000fe20000000800 */
[----:B------:R-:W-:Y:S01]  /*7d40*/  @!PT LDS RZ, [RZ] ;  /* 0x00000000fffff984 */ /* 0x000fe20000000800 */
[----:B------:R3:W-:Y:S07]  /*7d50*/  MEMBAR.ALL.CTA ;  /* 0x0000000000007992 */ /* 0x0007ee0000008000 */
[----:B---3--:R-:W3:Y:S02]  /*7d60*/  FENCE.VIEW.ASYNC.S ;  /* 0x00000000000073c6 */ /* 0x008ee40000000000 */
[----:B---3--:R-:W-:Y:S06]  /*7d70*/  BAR.SYNC.DEFER_BLOCKING 0x1, 0x80 ;  /* 0x0042000000007b1d */ /* 0x008fec0000010000 */
[----:B------:R-:W-:Y:S05]  /*7d80*/  @P0 BRA `(.L_x_129) ;  /* 0x0000000000280947 */ /* 0x000fea0003800000 */
[----:B------:R-:W3:Y:S01]  /*7d90*/  LDCU.64 UR6, c[0x0][0x348] ;  /* 0x00006900ff0677ac */ /* 0x000ee20008000a00 */
[----:B------:R-:W-:Y:S01]  /*7da0*/  UIADD3 UR4, UPT, UPT, UR44, 0x200, URZ ;  /* 0x000002002c047890 */ /* 0x000fe2000fffe0ff */
[----:B------:R-:W-:Y:S05]  /*7db0*/  UMOV UR51, UR36 ;  /* 0x0000002400337c82 */ /* 0x000fea0008000000 */
[----:B------:R-:W-:Y:S04]  /*7dc0*/  MOV R87, UR4 ;  /* 0x0000000400577c02 */ /* 0x000fe80008000f00 */
[----:B------:R-:W-:Y:S01]  /*7dd0*/  R2UR UR48, R87 ;  /* 0x00000000573072ca */ /* 0x000fe200000e0000 */
[----:B---3--:R-:W-:Y:S04]  /*7de0*/  UIADD3 UR4, UP0, UPT, UR6, 0xa80, URZ ;  /* 0x00000a8006047890 */ /* 0x008fe8000ff1e0ff */
[----:B------:R-:W-:Y:S09]  /*7df0*/  UIADD3.X UR5, UPT, UPT, URZ, UR7, URZ, UP0, !UPT ;  /* 0x00000007ff057290 */ /* 0x000ff200087fe4ff */
[----:B------:R3:W-:Y:S01]  /*7e00*/  UTMASTG.3D [UR48], [UR4] ;  /* 0x00000030040073b5 */ /* 0x0007e20008010000 */
[----:B------:R0:W-:Y:S01]  /*7e10*/  UTMACMDFLUSH ;  /* 0x00000000000079b7 */ /* 0x0001e20000000000 */
[----:B---3--:R-:W-:Y:S04]  /*7e20*/  DEPBAR.LE SB0, 0x1 ;  /* 0x000080400000791a */ /* 0x008fe80000000000 */
.L_x_129:
[----:B------:R-:W-:Y:S05]  /*7e30*/  BSYNC.RECONVERGENT B0 ;  /* 0x0000000000007941 */ /* 0x000fea0003800200 */
.L_x_128:
[----:B------:R-:W-:Y:S01]  /*7e40*/  BAR.SYNC.DEFER_BLOCKING 0x1, 0x80 ;  /* 0x0042000000007b1d */ /* 0x000fe20000010000 */
[----:B------:R-:W-:Y:S01]  /*7e50*/  ISETP.NE.AND P1, PT, R99, RZ, PT ;  /* 0x000000ff6300720c */ /* 0x000fe20003f25270 */
[----:B------:R-:W-:Y:S01]  /*7e60*/  UISETP.NE.AND UP0, UPT, UR47, URZ, UPT ;  /* 0x000000ff2f00728c */ /* 0x000fe2000bf05270 */
[----:B------:R-:W-:Y:S11]  /*7e70*/  LEA R3, R47, UR44, 0x3 ;  /* 0x0000002c2f037c11 */ /* 0x000ff6000f8e18ff */
[----:B------:R-:W-:Y:S01]  /*7e80*/  @P1 SHF.L.U32 R2, R93, 0x1f, RZ ;  /* 0x0000001f5d021819 */ /* 0x000fe200000006ff */
[----:B------:R-:W-:Y:S06]  /*7e90*/  BRA.U !UP0, `(.L_x_130) ;  /* 0x0000000108247547 */ /* 0x000fec000b800000 */
[----:B------:R-:W-:Y:S01]  /*7ea0*/  IMAD.U32 R5, RZ, RZ, UR46 ;  /* 0x0000002eff057e24 */ /* 0x000fe2000f8e00ff */
[----:B------:R-:W-:Y:S01]  /*7eb0*/  MOV R0, UR60 ;  /* 0x0000003c00007c02 */ /* 0x000fe20008000f00 */
[----:B------:R-:W-:Y:S03]  /*7ec0*/  UIADD3 UR4, UPT, UPT, UR46, 0x1, URZ ;  /* 0x000000012e047890 */ /* 0x000fe6000fffe0ff */
[----:B------:R-:W-:Y:S01]  /*7ed0*/  @P1 LEA R5, R5, UR44, 0x3 ;  /* 0x0000002c05051c11 */ /* 0x000fe2000f8e18ff */
[----:B------:R-:W-:Y:S04]  /*7ee0*/  UISETP.NE.AND UP0, UPT, UR4, 0x4, UPT ;  /* 0x000000040400788c */ /* 0x000fe8000bf05270 */
[----:B------:R-:W-:Y:S01]  /*7ef0*/  @P1 VIADD R5, R5, 0xf0 ;  /* 0x000000f005051836 */ /* 0x000fe20000000000 */
[----:B------:R-:W-:Y:S04]  /*7f00*/  USEL UR46, UR4, URZ, UP0 ;  /* 0x000000ff042e7287 */ /* 0x000fe80008000000 */
[----:B------:R-:W-:Y:S04]  /*7f10*/  @P1 PRMT R0, R0, 0x654, R5 ;  /* 0x0000065400001816 */ /* 0x000fe80000000005 */
[----:B------:R3:W-:Y:S04]  /*7f20*/  @P1 SYNCS.ARRIVE.TRANS64.RED.A1T0 RZ, [R0+URZ], RZ ;  /* 0x000000ff00ff19a7 */ /* 0x0007e800081004ff */
.L_x_130:
[----:B------:R-:W4:Y:S01]  /*7f30*/  @P1 SYNCS.PHASECHK.TRANS64.TRYWAIT P0, [R3+URZ+0xd0], R2 ;  /* 0x0000d002030015a7 */ /* 0x000f2200080011ff */
[----:B------:R-:W-:Y:S01]  /*7f40*/  BSSY B1, `(.L_x_131) ;  /* 0x0000016000017945 */ /* 0x000fe20003800000 */
[----:B----4-:R-:W-:Y:S03]  /*7f50*/  @P1 SEL R46, RZ, 0x1, !P0 ;  /* 0x00000001ff2e1807 */ /* 0x010fe60004000000 */
[----:B------:R-:W-:Y:S05]  /*7f60*/  @!P1 BRA `(.L_x_132) ;  /* 0x00000000004c9947 */ /* 0x000fea0003800000 */
[----:B------:R-:W-:Y:S01]  /*7f70*/  ISETP.NE.AND P0, PT, R46, RZ, PT ;  /* 0x000000ff2e00720c */ /* 0x000fe20003f05270 */
[----:B------:R-:W-:Y:S01]  /*7f80*/  BSSY B0, `(.L_x_133) ;  /* 0x000000b000007945 */ /* 0x000fe20003800000 */
[----:B------:R-:W-:Y:S11]  /*7f90*/  ISETP.NE.AND P1, PT, R60, RZ, PT ;  /* 0x000000ff3c00720c */ /* 0x000ff60003f25270 */
[----:B------:R-:W-:Y:S02]  /*7fa0*/  @!UPT UIADD3 URZ, UPT, UPT, URZ, URZ, URZ ;  /* 0x000000fffffff290 */ /* 0x000fe4000fffe0ff */
[C---:B------:R-:W-:Y:S01]  /*7fb0*/  @P1 IMAD R6, R47.reuse, 0x2000, R96 ;  /* 0x000020002f061824 */ /* 0x040fe200078e0260 */
[C---:B------:R-:W-:Y:S01]  /*7fc0*/  @P1 LEA R4, R47.reuse, R94, 0xd ;  /* 0x0000005e2f041211 */ /* 0x040fe200078e68ff */
[C---:B------:R-:W-:Y:S02]  /*7fd0*/  @P1 IMAD R5, R47.reuse, 0x2000, R95 ;  /* 0x000020002f051824 */ /* 0x040fe400078e025f */
[----:B------:R-:W-:Y:S01]  /*7fe0*/  @P1 IMAD R2, R47, 0x2000, R90 ;  /* 0x000020002f021824 */ /* 0x000fe200078e025a */
[----:B------:R-:W-:Y:S06]  /*7ff0*/  @P0 BRA `(.L_x_134) ;  /* 0x00000000000c0947 */ /* 0x000fec0003800000 */
[----:B---3--:R-:W-:Y:S04]  /*8000*/  SHF.L.U32 R0, R93, 0x1f, RZ ;  /* 0x0000001f5d007819 */ /* 0x008fe800000006ff */
[----:B------:R-:W3:Y:S02]  /*8010*/  SYNCS.PHASECHK.TRANS64.TRYWAIT P0, [R3+URZ+0xd0], R0 ;  /* 0x0000d000030075a7 */ /* 0x000ee400080011ff */
[----:B---3--:R-:W-:Y:S05]  /*8020*/  @!P0 BRA `(.L_x_135) ;  /* 0x0000003400748947 */ /* 0x008fea0003800000 */
.L_x_134:
[----:B------:R-:W-:Y:S05]  /*8030*/  BSYNC B0 ;  /* 0x0000000000007941 */ /* 0x000fea0003800000 */
.L_x_133:
[----:B------:R-:W-:Y:S02]  /*8040*/  ISETP.NE.AND P0, PT, R60, RZ, PT ;  /* 0x000000ff3c00720c */ /* 0x000fe40003f05270 */
[----:B------:R-:W-:Y:S11]  /*8050*/  IADD3 R47, PT, PT, R47, 0x1, RZ ;  /* 0x000000012f2f7810 */ /* 0x000ff60007ffe0ff */
[----:B------:R4:W1:Y:S04]  /*8060*/  @P0 LDS.128 R48, [R6] ;  /* 0x0000000006300984 */ /* 0x0008680000000c00 */
[----:B------:R4:W1:Y:S04]  /*8070*/  @P0 LDS.128 R56, [R5+0x10] ;  /* 0x0000100005380984 */ /* 0x0008680000000c00 */
[----:B------:R4:W1:Y:S04]  /*8080*/  @P0 LDS.128 R64, [R4+0x20] ;  /* 0x0000200004400984 */ /* 0x0008680000000c00 */
[----:B------:R4:W1:Y:S02]  /*8090*/  @P0 LDS.128 R72, [R2+0x30] ;  /* 0x0000300002480984 */ /* 0x0008640000000c00 */
.L_x_132:
[----:B------:R-:W-:Y:S05]  /*80a0*/  BSYNC B1 ;  /* 0x0000000000017941 */ /* 0x000fea0003800000 */
.L_x_131:
[----:B---3--:R-:W-:Y:S05]  /*80b0*/  VIADD R0, R39, 0x20 ;  /* 0x0000002027007836 */ /* 0x008fea0000000000 */
[----:B------:R-:W-:Y:S04]  /*80c0*/  SHF.R.U32.HI R0, RZ, 0x15, R0 ;  /* 0x00000015ff007819 */ /* 0x000fe80000011600 */
[----:B------:R-:W-:Y:S11]  /*80d0*/  LOP3.LUT P0, RZ, R0, 0x3, R85, 0x48, !PT ;  /* 0x0000000300ff7812 */ /* 0x000ff60007804855 */
[----:B------:R-:W-:Y:S02]  /*80e0*/  @!UPT UIADD3 URZ, UPT, UPT, URZ, URZ, URZ ;  /* 0x000000fffffff290 */ /* 0x000fe4000fffe0ff */
[----:B------:R-:W-:Y:S05]  /*80f0*/  @!P0 BRA `(.L_x_136) ;  /* 0x0000000000408947 */ /* 0x000fea0003800000 */
[----:B------:R-:W3:Y:S01]  /*8100*/  LDCU.64 UR8, c[0x4][0x70] ;  /* 0x01000e00ff0877ac */ /* 0x000ee20008000a00 */
[----:B------:R-:W-:Y:S01]  /*8110*/  MOV R3, 0x0 ;  /* 0x0000000000037802 */ /* 0x000fe20000000f00 */
[----:B------:R-:W-:Y:S02]  /*8120*/  HFMA2 R12, -RZ, RZ, 0, 5.9604644775390625e-08 ;  /* 0x00000001ff0c7431 */ /* 0x000fe400000001ff */
[----:B------:R-:W-:Y:S02]  /*8130*/  IMAD.MOV.U32 R8, RZ, RZ, 0x192 ;  /* 0x00000192ff087424 */ /* 0x000fe400078e00ff */
[----:B------:R-:W-:Y:S01]  /*8140*/  IMAD.MOV.U32 R13, RZ, RZ, RZ ;  /* 0x000000ffff0d7224 */ /* 0x000fe200078e00ff */
[----:B------:R-:W5:Y:S01]  /*8150*/  LDCU.64 UR6, c[0x4][0x78] ;  /* 0x01000f00ff0677ac */ /* 0x000f620008000a00 */
[----:B----4-:R-:W4:Y:S01]  /*8160*/  LDC.64 R2, c[0x4][R3] ;  /* 0x0100000003027b82 */ /* 0x010f220000000a00 */
[----:B------:R-:W2:Y:S01]  /*8170*/  LDCU.64 UR4, c[0x4][0x10] ;  /* 0x01000200ff0477ac */ /* 0x000ea20008000a00 */
[----:B---3--:R-:W-:Y:S01]  /*8180*/  MOV R5, UR9 ;  /* 0x0000000900057c02 */ /* 0x008fe20008000f00 */
[----:B------:R-:W-:Y:S01]  /*8190*/  IMAD.U32 R4, RZ, RZ, UR8 ;  /* 0x00000008ff047e24 */ /* 0x000fe2000f8e00ff */
[----:B-----5:R-:W-:Y:S01]  /*81a0*/  MOV R7, UR7 ;  /* 0x0000000700077c02 */ /* 0x020fe20008000f00 */
[----:B------:R-:W-:Y:S01]  /*81b0*/  IMAD.U32 R6, RZ, RZ, UR6 ;  /* 0x00000006ff067e24 */ /* 0x000fe2000f8e00ff */
[----:B--2---:R-:W-:Y:S01]  /*81c0*/  MOV R11, UR5 ;  /* 0x00000005000b7c02 */ /* 0x004fe20008000f00 */
[----:B------:R-:W-:Y:S02]  /*81d0*/  IMAD.U32 R10, RZ, RZ, UR4 ;  /* 0x00000004ff0a7e24 */ /* 0x000fe4000f8e00ff */
[----:B------:R-:W-:Y:S07]  /*81e0*/  LEPC R20, `(.L_x_136) ;  /* 0x000000001014794e */ /* 0x000fee0000000000 */
[----:B-1--4-:R-:W-:Y:S05]  /*81f0*/  CALL.ABS.NOINC R2 ;  /* 0x0000000002007343 */ /* 0x012fea0003c00000 */
.L_x_136:
[C---:B-1----:R-:W-:Y:S01]  /*8200*/  SHF.L.U32 R40, R48.reuse, 0x10, RZ ;  /* 0x0000001030287819 */ /* 0x042fe200000006ff */
[----:B------:R-:W-:Y:S05]  /*8210*/  WARPSYNC.ALL ;  /* 0x0000000000007948 */ /* 0x000fea0003800000 */
[----:B------:R-:W-:Y:S01]  /*8220*/  R2UR UR4, R39 ;  /* 0x00000000270472ca */ /* 0x000fe200000e0000 */
[----:B------:R-:W-:Y:S01]  /*8230*/  BSSY.RECONVERGENT B0, `(.L_x_137) ;  /* 0x0000090000007945 */ /* 0x000fe20003800200 */
[----:B------:R-:W-:Y:S02]  /*8240*/  LOP3.LUT R43, R48, 0xffff0000, RZ, 0xc0, !PT ;  /* 0xffff0000302b7812 */ /* 0x000fe400078ec0ff */
[----:B------:R-:W-:Y:S02]  /*8250*/  LOP3.LUT R42, R49, 0xffff0000, RZ, 0xc0, !PT ;  /* 0xffff0000312a7812 */ /* 0x000fe400078ec0ff */
[----:B------:R-:W-:Y:S02]  /*8260*/  SHF.L.U32 R45, R51, 0x10, RZ ;  /* 0x00000010332d7819 */ /* 0x000fe400000006ff */
[----:B------:R-:W-:Y:S02]  /*8270*/  ISETP.NE.AND P6, PT, R99, RZ, PT ;  /* 0x000000ff6300720c */ /* 0x000fe40003fc5270 */
[----:B------:R-:W-:Y:S02]  /*8280*/  MOV R52, UR46 ;  /* 0x0000002e00347c02 */ /* 0x000fe40008000f00 */
[----:B------:R-:W-:Y:S01]  /*8290*/  MOV R61, UR60 ;  /* 0x0000003c003d7c02 */ /* 0x000fe20008000f00 */
[----:B----4-:R-:W1:Y:S01]  /*82a0*/  LDTM.x32 R4, tmem[UR4+0x20] ;  /* 0x00002004000479ee */ /* 0x010e6200082c0000 */
[----:B------:R-:W-:Y:S02]  /*82b0*/  LOP3.LUT R44, R75, 0xffff0000, RZ, 0xc0, !PT ;  /* 0xffff00004b2c7812 */ /* 0x000fe400078ec0ff */
[----:B------:R-:W-:Y:S02]  /*82c0*/  ISETP.NE.AND P0, PT, R98, RZ, PT ;  /* 0x000000ff6200720c */ /* 0x000fe40003f05270 */
[----:B------:R-:W-:Y:S03]  /*82d0*/  LEA R62, R47, UR44, 0x3 ;  /* 0x0000002c2f3e7c11 */ /* 0x000fe6000f8e18ff */
[----:B------:R-:W-:Y:S02]  /*82e0*/  @P6 LEA R52, R52, UR44, 0x3 ;  /* 0x0000002c34346c11 */ /* 0x000fe4000f8e18ff */
[----:B------:R-:W-:Y:S02]  /*82f0*/  @P6 SHF.L.U32 R63, R93, 0x1f, RZ ;  /* 0x0000001f5d3f6819 */ /* 0x000fe400000006ff */
[----:B------:R-:W-:Y:S04]  /*8300*/  @P6 IADD3 R52, PT, PT, R52, 0xf0, RZ ;  /* 0x000000f034346810 */ /* 0x000fe80007ffe0ff */
[----:B------:R-:W-:Y:S01]  /*8310*/  @P6 PRMT R61, R61, 0x654, R52 ;  /* 0x000006543d3d6816 */ /* 0x000fe20000000034 */
[C---:B-1----:R-:W-:Y:S01]  /*8320*/  FMUL R0, R38.reuse, R4 ;  /* 0x0000000426007220 */ /* 0x042fe20000400000 */
[C---:B------:R-:W-:Y:S01]  /*8330*/  FMUL R2, R38.reuse, R5 ;  /* 0x0000000526027220 */ /* 0x040fe20000400000 */
[C---:B------:R-:W-:Y:S01]  /*8340*/  FMUL R3, R38.reuse, R6 ;  /* 0x0000000626037220 */ /* 0x040fe20000400000 */
[----:B------:R-:W-:Y:S01]  /*8350*/  FMUL R7, R38, R7 ;  /* 0x0000000726077220 */ /* 0x000fe20000400000 */
[----:B------:R-:W-:Y:S01]  /*8360*/  FFMA R0, R41, R40, R0 ;  /* 0x0000002829007223 */ /* 0x000fe20000000000 */
[----:B------:R-:W-:Y:S01]  /*8370*/  SHF.L.U32 R40, R49, 0x10, RZ ;  /* 0x0000001031287819 */ /* 0x000fe200000006ff */
[C---:B------:R-:W-:Y:S01]  /*8380*/  FFMA R2, R41.reuse, R43, R2 ;  /* 0x0000002b29027223 */ /* 0x040fe20000000002 */
[----:B------:R-:W-:Y:S01]  /*8390*/  SHF.L.U32 R43, R50, 0x10, RZ ;  /* 0x00000010322b7819 */ /* 0x000fe200000006ff */
[C---:B------:R-:W-:Y:S01]  /*83a0*/  FMUL R4, R38.reuse, R8 ;  /* 0x0000000826047220 */ /* 0x040fe20000400000 */
[----:B------:R-:W-:Y:S01]  /*83b0*/  FMUL R5, R38, R9 ;  /* 0x0000000926057220 */ /* 0x000fe20000400000 */
[C---:B------:R-:W-:Y:S01]  /*83c0*/  FFMA R3, R41.reuse, R40, R3 ;  /* 0x0000002829037223 */ /* 0x040fe20000000003 */
[----:B------:R-:W-:Y:S01]  /*83d0*/  LOP3.LUT R40, R50, 0xffff0000, RZ, 0xc0, !PT ;  /* 0xffff000032287812 */ /* 0x000fe200078ec0ff */
[----:B------:R-:W-:Y:S01]  /*83e0*/  FFMA R7, R41, R42, R7 ;  /* 0x0000002a29077223 */ /* 0x000fe20000000007 */
[----:B------:R-:W-:Y:S01]  /*83f0*/  LOP3.LUT R42, R51, 0xffff0000, RZ, 0xc0, !PT ;  /* 0xffff0000332a7812 */ /* 0x000fe200078ec0ff */
[----:B------:R-:W-:Y:S01]  /*8400*/  FMUL R6, R38, R10 ;  /* 0x0000000a26067220 */ /* 0x000fe20000400000 */
[----:B------:R-:W-:Y:S01]  /*8410*/  F2FP.BF16.F32.PACK_AB R52, R2, R0 ;  /* 0x000000000234723e */ /* 0x000fe200000010ff */
[----:B------:R-:W-:Y:S01]  /*8420*/  FMUL R11, R38, R11 ;  /* 0x0000000b260b7220 */ /* 0x000fe20000400000 */
[----:B------:R-:W-:Y:S01]  /*8430*/  F2FP.BF16.F32.PACK_AB R53, R7, R3 ;  /* 0x000000030735723e */ /* 0x000fe200000010ff */
        /* <DEDUP_REMOVED lines=20> */
[C---:B------:R-:W-:Y:S01]  /*8580*/  FMUL R12, R38.reuse, R16 ;  /* 0x00000010260c7220 */ /* 0x040fe20000400000 */
        /* <DEDUP_REMOVED lines=13> */
[----:B------:R1:W-:Y:S01]  /*8660*/  STS.128 [R96+0x2000], R52 ;  /* 0x0020003460007388 */ /* 0x0003e20000000c00 */
[----:B------:R-:W-:Y:S01]  /*8670*/  F2FP.BF16.F32.PACK_AB R70, R13, R12 ;  /* 0x0000000c0d46723e */ /* 0x000fe200000010ff */
[----:B------:R-:W-:Y:S01]  /*8680*/  FFMA R19, R41, R40, R19 ;  /* 0x0000002829137223 */ /* 0x000fe20000000013 */
[----:B------:R-:W-:Y:S01]  /*8690*/  LOP3.LUT R40, R64, 0xffff0000, RZ, 0xc0, !PT ;  /* 0xffff000040287812 */ /* 0x000fe200078ec0ff */
[C---:B------:R-:W-:Y:S01]  /*86a0*/  FMUL R16, R38.reuse, R20 ;  /* 0x0000001426107220 */ /* 0x040fe20000400000 */
[C---:B------:R-:W-:Y:S01]  /*86b0*/  FMUL R17, R38.reuse, R21 ;  /* 0x0000001526117220 */ /* 0x040fe20000400000 */
[C---:B------:R-:W-:Y:S01]  /*86c0*/  FMUL R18, R38.reuse, R22 ;  /* 0x0000001626127220 */ /* 0x040fe20000400000 */
[----:B------:R-:W-:Y:S01]  /*86d0*/  F2FP.BF16.F32.PACK_AB R71, R19, R14 ;  /* 0x0000000e1347723e */ /* 0x000fe200000010ff */
[----:B------:R-:W-:Y:S01]  /*86e0*/  FMUL R23, R38, R23 ;  /* 0x0000001726177220 */ /* 0x000fe20000400000 */
[----:B------:R-:W-:Y:S01]  /*86f0*/  FFMA R16, R41, R43, R16 ;  /* 0x0000002b29107223 */ /* 0x000fe20000000010 */
[----:B------:R-:W-:Y:S01]  /*8700*/  SHF.L.U32 R43, R67, 0x10, RZ ;  /* 0x00000010432b7819 */ /* 0x000fe200000006ff */
[C---:B------:R-:W-:Y:S01]  /*8710*/  FFMA R17, R41.reuse, R40, R17 ;  /* 0x0000002829117223 */ /* 0x040fe20000000011 */
[----:B------:R1:W-:Y:S01]  /*8720*/  STS.128 [R95+0x2010], R68 ;  /* 0x002010445f007388 */ /* 0x0003e20000000c00 */
        /* <DEDUP_REMOVED lines=8> */
[C---:B------:R-:W-:Y:S01]  /*87b0*/  FMUL R22, R38.reuse, R26 ;  /* 0x0000001a26167220 */ /* 0x040fe20000400000 */
[----:B------:R-:W-:Y:S01]  /*87c0*/  FFMA R20, R41, R40, R20 ;  /* 0x0000002829147223 */ /* 0x000fe20000000014 */
[----:B------:R-:W-:Y:S01]  /*87d0*/  LOP3.LUT R40, R67, 0xffff0000, RZ, 0xc0, !PT ;  /* 0xffff000043287812 */ /* 0x000fe200078ec0ff */
[C---:B------:R-:W-:Y:S01]  /*87e0*/  FFMA R21, R41.reuse, R42, R21 ;  /* 0x0000002a29157223 */ /* 0x040fe20000000015 */
[C---:B------:R-:W-:Y:S01]  /*87f0*/  FFMA R22, R41.reuse, R43, R22 ;  /* 0x0000002b29167223 */ /* 0x040fe20000000016 */
[----:B------:R-:W-:Y:S01]  /*8800*/  FMUL R27, R38, R27 ;  /* 0x0000001b261b7220 */ /* 0x000fe20000400000 */
[----:B------:R-:W-:Y:S01]  /*8810*/  SHF.L.U32 R43, R72, 0x10, RZ ;  /* 0x00000010482b7819 */ /* 0x000fe200000006ff */
[----:B------:R-:W-:Y:S01]  /*8820*/  FMUL R24, R38, R28 ;  /* 0x0000001c26187220 */ /* 0x000fe20000400000 */
[----:B------:R-:W-:Y:S01]  /*8830*/  LOP3.LUT R42, R72, 0xffff0000, RZ, 0xc0, !PT ;  /* 0xffff0000482a7812 */ /* 0x000fe200078ec0ff */
[C---:B------:R-:W-:Y:S01]  /*8840*/  FMUL R25, R38.reuse, R29 ;  /* 0x0000001d26197220 */ /* 0x040fe20000400000 */
[C---:B------:R-:W-:Y:S01]  /*8850*/  FMUL R26, R38.reuse, R30 ;  /* 0x0000001e261a7220 */ /* 0x040fe20000400000 */
[C---:B------:R-:W-:Y:S01]  /*8860*/  FFMA R27, R41.reuse, R40, R27 ;  /* 0x00000028291b7223 */ /* 0x040fe2000000001b */
[----:B------:R-:W-:Y:S01]  /*8870*/  FFMA R24, R41, R43, R24 ;  /* 0x0000002b29187223 */ /* 0x000fe20000000018 */
[----:B------:R-:W-:Y:S01]  /*8880*/  LOP3.LUT R40, R73, 0xffff0000, RZ, 0xc0, !PT ;  /* 0xffff000049287812 */ /* 0x000fe200078ec0ff */
[C---:B------:R-:W-:Y:S01]  /*8890*/  FFMA R25, R41.reuse, R42, R25 ;  /* 0x0000002a29197223 */ /* 0x040fe20000000019 */
[----:B------:R-:W-:Y:S01]  /*88a0*/  FMUL R31, R38, R31 ;  /* 0x0000001f261f7220 */ /* 0x000fe20000400000 */
[----:B------:R-:W-:Y:S01]  /*88b0*/  SHF.L.U32 R43, R74, 0x10, RZ ;  /* 0x000000104a2b7819 */ /* 0x000fe200000006ff */
[----:B------:R-:W-:Y:S01]  /*88c0*/  FFMA R26, R41, R45, R26 ;  /* 0x0000002d291a7223 */ /* 0x000fe2000000001a */
        /* <DEDUP_REMOVED lines=29> */
[----:B------:R-:W-:Y:S02]  /*8aa0*/  UIADD3 UR9, UPT, UPT, UR49, 0x20, URZ ;  /* 0x0000002031097890 */ /* 0x000fe4000fffe0ff */
[----:B------:R-:W-:Y:S01]  /*8ab0*/  UIADD3 UR8, UPT, UPT, UR44, 0x2200, URZ ;  /* 0x000022002c087890 */ /* 0x000fe2000fffe0ff */
[----:B------:R-:W-:Y:S01]  /*8ac0*/  UMOV UR10, UR50 ;  /* 0x00000032000a7c82 */ /* 0x000fe20008000000 */
[----:B------:R-:W-:Y:S01]  /*8ad0*/  UMOV UR11, UR36 ;  /* 0x00000024000b7c82 */ /* 0x000fe20008000000 */
[----:B---3--:R-:W-:Y:S04]  /*8ae0*/  UIADD3 UR4, UP0, UPT, UR6, 0xa80, URZ ;  /* 0x00000a8006047890 */ /* 0x008fe8000ff1e0ff */
[----:B------:R-:W-:Y:S09]  /*8af0*/  UIADD3.X UR5, UPT, UPT, URZ, UR7, URZ, UP0, !UPT ;  /* 0x00000007ff057290 */ /* 0x000ff200087fe4ff */
[----:B------:R3:W-:Y:S01]  /*8b00*/  UTMASTG.3D [UR8], [UR4] ;  /* 0x00000008040073b5 */ /* 0x0007e20008010000 */
[----:B------:R0:W-:Y:S01]  /*8b10*/  UTMACMDFLUSH ;  /* 0x00000000000079b7 */ /* 0x0001e20000000000 */
[----:B---3--:R-:W-:Y:S04]  /*8b20*/  DEPBAR.LE SB0, 0x1 ;  /* 0x000080400000791a */ /* 0x008fe80000000000 */
.L_x_138:
[----:B------:R-:W-:Y:S05]  /*8b30*/  BSYNC.RECONVERGENT B0 ;  /* 0x0000000000007941 */ /* 0x000fea0003800200 */
.L_x_137:
[----:B------:R-:W-:Y:S01]  /*8b40*/  BAR.SYNC.DEFER_BLOCKING 0x1, 0x80 ;  /* 0x0042000000007b1d */ /* 0x000fe20000010000 */
[----:B------:R-:W-:Y:S04]  /*8b50*/  UIADD3 UR4, UPT, UPT, UR46, 0x1, URZ ;  /* 0x000000012e047890 */ /* 0x000fe8000fffe0ff */
[----:B------:R-:W-:Y:S04]  /*8b60*/  UISETP.NE.AND UP0, UPT, UR4, 0x4, UPT ;  /* 0x000000040400788c */ /* 0x000fe8000bf05270 */
[----:B------:R-:W-:Y:S01]  /*8b70*/  USEL UR45, UR4, URZ, UP0 ;  /* 0x000000ff042d7287 */ /* 0x000fe20008000000 */
[----:B------:R3:W-:Y:S01]  /*8b80*/  @P6 SYNCS.ARRIVE.TRANS64.RED.A1T0 RZ, [R61+URZ], RZ ;  /* 0x000000ff3dff69a7 */ /* 0x0007e200081004ff */
[----:B------:R-:W-:Y:S01]  /*8b90*/  BSSY B1, `(.L_x_139) ;  /* 0x0000017000017945 */ /* 0x000fe20003800000 */
[----:B------:R-:W4:Y:S02]  /*8ba0*/  @P6 SYNCS.PHASECHK.TRANS64.TRYWAIT P0, [R62+URZ+0xd0], R63 ;  /* 0x0000d03f3e0065a7 */ /* 0x000f2400080011ff */
[----:B----4-:R-:W-:Y:S01]  /*8bb0*/  @P6 SEL R46, RZ, 0x1, !P0 ;  /* 0x00000001ff2e6807 */ /* 0x010fe20004000000 */
[----:B---3--:R-:W-:Y:S06]  /*8bc0*/  @!P6 BRA `(.L_x_140) ;  /* 0x00000000004ce947 */ /* 0x008fec0003800000 */
        /* <DEDUP_REMOVED lines=9> */
[----:B------:R-:W-:Y:S04]  /*8c60*/  SHF.L.U32 R5, R93, 0x1f, RZ ;  /* 0x0000001f5d057819 */ /* 0x000fe800000006ff */
[----:B------:R-:W3:Y:S02]  /*8c70*/  SYNCS.PHASECHK.TRANS64.TRYWAIT P0, [R62+URZ+0xd0], R5 ;  /* 0x0000d0053e0075a7 */ /* 0x000ee400080011ff */
[----:B---3--:R-:W-:Y:S05]  /*8c80*/  @!P0 BRA `(.L_x_143) ;  /* 0x0000002800708947 */ /* 0x008fea0003800000 */
.L_x_142:
[----:B------:R-:W-:Y:S05]  /*8c90*/  BSYNC B0 ;  /* 0x0000000000007941 */ /* 0x000fea0003800000 */
.L_x_141:
[----:B------:R-:W-:Y:S02]  /*8ca0*/  ISETP.NE.AND P0, PT, R60, RZ, PT ;  /* 0x000000ff3c00720c */ /* 0x000fe40003f05270 */
[----:B------:R-:W-:Y:S11]  /*8cb0*/  IADD3 R47, PT, PT, R47, 0x1, RZ ;  /* 0x000000012f2f7810 */ /* 0x000ff60007ffe0ff */
[----:B------:R4:W1:Y:S04]  /*8cc0*/  @P0 LDS.128 R48, [R4] ;  /* 0x0000000004300984 */ /* 0x0008680000000c00 */
[----:B------:R4:W1:Y:S04]  /*8cd0*/  @P0 LDS.128 R56, [R3+0x10] ;  /* 0x0000100003380984 */ /* 0x0008680000000c00 */
[----:B------:R4:W1:Y:S04]  /*8ce0*/  @P0 LDS.128 R64, [R2+0x20] ;  /* 0x0000200002400984 */ /* 0x0008680000000c00 */
[----:B------:R4:W1:Y:S02]  /*8cf0*/  @P0 LDS.128 R72, [R0+0x30] ;  /* 0x0000300000480984 */ /* 0x0008640000000c00 */
.L_x_140:
[----:B------:R-:W-:Y:S05]  /*8d00*/  BSYNC B1 ;  /* 0x0000000000017941 */ /* 0x000fea0003800000 */
.L_x_139:
[----:B----4-:R-:W-:Y:S05]  /*8d10*/  VIADD R0, R39, 0x40 ;  /* 0x0000004027007836 */ /* 0x010fea0000000000 */
        /* <DEDUP_REMOVED lines=9> */
[----:B------:R-:W4:Y:S01]  /*8db0*/  LDCU.64 UR6, c[0x4][0x78] ;  /* 0x01000f00ff0677ac */ /* 0x000f220008000a00 */
[----:B------:R-:W1:Y:S01]  /*8dc0*/  LDC.64 R2, c[0x4][R3] ;  /* 0x0100000003027b82 */ /* 0x000e620000000a00 */
[----:B------:R-:W5:Y:S01]  /*8dd0*/  LDCU.64 UR4, c[0x4][0x10] ;  /* 0x01000200ff0477ac */ /* 0x000f620008000a00 */
[----:B---3--:R-:W-:Y:S01]  /*8de0*/  MOV R5, UR9 ;  /* 0x0000000900057c02 */ /* 0x008fe20008000f00 */
[----:B------:R-:W-:Y:S01]  /*8df0*/  IMAD.U32 R4, RZ, RZ, UR8 ;  /* 0x00000008ff047e24 */ /* 0x000fe2000f8e00ff */
[----:B----4-:R-:W-:Y:S01]  /*8e00*/  MOV R7, UR7 ;  /* 0x0000000700077c02 */ /* 0x010fe20008000f00 */
[----:B------:R-:W-:Y:S01]  /*8e10*/  IMAD.U32 R6, RZ, RZ, UR6 ;  /* 0x00000006ff067e24 */ /* 0x000fe2000f8e00ff */
[----:B-----5:R-:W-:Y:S01]  /*8e20*/  MOV R11, UR5 ;  /* 0x00000005000b7c02 */ /* 0x020fe20008000f00 */
[----:B------:R-:W-:Y:S02]  /*8e30*/  IMAD.U32 R10, RZ, RZ, UR4 ;  /* 0x00000004ff0a7e24 */ /* 0x000fe4000f8e00ff */
[----:B------:R-:W-:Y:S07]  /*8e40*/  LEPC R20, `(.L_x_144) ;  /* 0x000000001014794e */ /* 0x000fee0000000000 */
[----:B-12---:R-:W-:Y:S05]  /*8e50*/  CALL.ABS.NOINC R2 ;  /* 0x0000000002007343 */ /* 0x006fea0003c00000 */
.L_x_144:
        /* <DEDUP_REMOVED lines=10> */
[----:B---3--:R-:W1:Y:S01]  /*8f00*/  LDTM.x32 R4, tmem[UR4+0x40] ;  /* 0x00004004000479ee */ /* 0x008e6200082c0000 */
        /* <DEDUP_REMOVED lines=136> */
.L_x_146:
[----:B------:R-:W-:Y:S05]  /*9790*/  BSYNC.RECONVERGENT B0 ;  /* 0x0000000000007941 */ /* 0x000fea0003800200 */
.L_x_145:
        /* <DEDUP_REMOVED lines=21> */
.L_x_150:
[----:B------:R-:W-:Y:S05]  /*98f0*/  BSYNC B0 ;  /* 0x0000000000007941 */ /* 0x000fea0003800000 */
.L_x_149:
[----:B------:R-:W-:Y:S11]  /*9900*/  ISETP.NE.AND P0, PT, R60, RZ, PT ;  /* 0x000000ff3c00720c */ /* 0x000ff60003f05270 */
[----:B------:R-:W-:Y:S02]  /*9910*/  @!UPT UIADD3 URZ, UPT, UPT, URZ, URZ, URZ ;  /* 0x000000fffffff290 */ /* 0x000fe4000fffe0ff */
[----:B------:R4:W1:Y:S04]  /*9920*/  @P0 LDS.128 R48, [R3] ;  /* 0x0000000003300984 */ /* 0x0008680000000c00 */
[----:B------:R4:W1:Y:S04]  /*9930*/  @P0 LDS.128 R56, [R2+0x10] ;  /* 0x0000100002380984 */ /* 0x0008680000000c00 */
[----:B------:R4:W1:Y:S04]  /*9940*/  @P0 LDS.128 R64, [R0+0x20] ;  /* 0x0000200000400984 */ /* 0x0008680000000c00 */
[----:B------:R4:W1:Y:S02]  /*9950*/  @P0 LDS.128 R72, [R47+0x30] ;  /* 0x000030002f480984 */ /* 0x0008640000000c00 */
.L_x_148:
[----:B------:R-:W-:Y:S05]  /*9960*/  BSYNC B1 ;  /* 0x0000000000017941 */ /* 0x000fea0003800000 */
.L_x_147:
        /* <DEDUP_REMOVED lines=21> */
.L_x_152:
[----:B------:R-:W-:Y:S01]  /*9ac0*/  ISETP.NE.AND P0, PT, R98, RZ, PT ;  /* 0x000000ff6200720c */ /* 0x000fe20003f05270 */
[----:B------:R-:W-:Y:S05]  /*9ad0*/  WARPSYNC.ALL ;  /* 0x0000000000007948 */ /* 0x000fea0003800000 */
[----:B------:R-:W-:Y:S01]  /*9ae0*/  R2UR UR4, R39 ;  /* 0x00000000270472ca */ /* 0x000fe200000e0000 */
[----:B------:R-:W-:Y:S01]  /*9af0*/  BSSY.RECONVERGENT B0, `(.L_x_153) ;  /* 0x000008c000007945 */ /* 0x000fe20003800200 */
[C---:B-1----:R-:W-:Y:S02]  /*9b00*/  SHF.L.U32 R40, R48.reuse, 0x10, RZ ;  /* 0x0000001030287819 */ /* 0x042fe400000006ff */
[----:B------:R-:W-:Y:S02]  /*9b10*/  LOP3.LUT R42, R48, 0xffff0000, RZ, 0xc0, !PT ;  /* 0xffff0000302a7812 */ /* 0x000fe400078ec0ff */
[C---:B------:R-:W-:Y:S02]  /*9b20*/  SHF.L.U32 R43, R49.reuse, 0x10, RZ ;  /* 0x00000010312b7819 */ /* 0x040fe400000006ff */
[----:B------:R-:W-:Y:S02]  /*9b30*/  LOP3.LUT R44, R49, 0xffff0000, RZ, 0xc0, !PT ;  /* 0xffff0000312c7812 */ /* 0x000fe400078ec0ff */
[C---:B------:R-:W-:Y:S02]  /*9b40*/  SHF.L.U32 R45, R50.reuse, 0x10, RZ ;  /* 0x00000010322d7819 */ /* 0x040fe400000006ff */
[----:B------:R-:W-:Y:S01]  /*9b50*/  LOP3.LUT R46, R50, 0xffff0000, RZ, 0xc0, !PT ;  /* 0xffff0000322e7812 */ /* 0x000fe200078ec0ff */
[----:B---3--:R-:W1:Y:S01]  /*9b60*/  LDTM.x32 R4, tmem[UR4+0x60] ;  /* 0x00006004000479ee */ /* 0x008e6200082c0000 */
[C---:B------:R-:W-:Y:S01]  /*9b70*/  SHF.L.U32 R47, R51.reuse, 0x10, RZ ;  /* 0x00000010332f7819 */ /* 0x040fe200000006ff */
[----:B------:R-:W-:Y:S01]  /*9b80*/  NOP ;  /* 0x0000000000007918 */ /* 0x000fe20000000000 */
[----:B------:R-:W-:Y:S02]  /*9b90*/  LOP3.LUT R48, R51, 0xffff0000, RZ, 0xc0, !PT ;  /* 0xffff000033307812 */ /* 0x000fe400078ec0ff */
[C---:B------:R-:W-:Y:S02]  /*9ba0*/  SHF.L.U32 R49, R56.reuse, 0x10, RZ ;  /* 0x0000001038317819 */ /* 0x040fe400000006ff */
[----:B------:R-:W-:Y:S02]  /*9bb0*/  LOP3.LUT R51, R56, 0xffff0000, RZ, 0xc0, !PT ;  /* 0xffff000038337812 */ /* 0x000fe400078ec0ff */
[C---:B------:R-:W-:Y:S02]  /*9bc0*/  SHF.L.U32 R50, R57.reuse, 0x10, RZ ;  /* 0x0000001039327819 */ /* 0x040fe400000006ff */
[----:B------:R-:W-:Y:S02]  /*9bd0*/  LOP3.LUT R52, R57, 0xffff0000, RZ, 0xc0, !PT ;  /* 0xffff000039347812 */ /* 0x000fe400078ec0ff */
[C---:B------:R-:W-:Y:S02]  /*9be0*/  SHF.L.U32 R53, R58.reuse, 0x10, RZ ;  /* 0x000000103a357819 */ /* 0x040fe400000006ff */
[----:B------:R-:W-:Y:S02]  /*9bf0*/  LOP3.LUT R54, R58, 0xffff0000, RZ, 0xc0, !PT ;  /* 0xffff00003a367812 */ /* 0x000fe400078ec0ff */
[C---:B------:R-:W-:Y:S02]  /*9c00*/  SHF.L.U32 R55, R59.reuse, 0x10, RZ ;  /* 0x000000103b377819 */ /* 0x040fe400000006ff */
[----:B------:R-:W-:Y:S02]  /*9c10*/  IADD3 R102, PT, PT, R100, 0x150, RZ ;  /* 0x0000015064667810 */ /* 0x000fe40007ffe0ff */
[----:B------:R-:W-:Y:S02]  /*9c20*/  LOP3.LUT R56, R59, 0xffff0000, RZ, 0xc0, !PT ;  /* 0xffff00003b387812 */ /* 0x000fe400078ec0ff */
[----:B------:R-:W-:Y:S01]  /*9c30*/  SHF.L.U32 R57, R64, 0x10, RZ ;  /* 0x0000001040397819 */ /* 0x000fe200000006ff */
[----:B-1----:R-:W-:Y:S01]  /*9c40*/  FMUL R4, R38, R4 ;  /* 0x0000000426047220 */ /* 0x002fe20000400000 */
[----:B------:R-:W-:Y:S01]  /*9c50*/  LOP3.LUT R58, R64, 0xffff0000, RZ, 0xc0, !PT ;  /* 0xffff0000403a7812 */ /* 0x000fe200078ec0ff */
[----:B------:R-:W-:Y:S01]  /*9c60*/  FMUL R5, R38, R5 ;  /* 0x0000000526057220 */ /* 0x000fe20000400000 */
[----:B------:R-:W-:Y:S01]  /*9c70*/  LOP3.LUT R116, R102, 0xfefffff8, RZ, 0xc0, !PT ;  /* 0xfefffff866747812 */ /* 0x000fe200078ec0ff */
[C---:B------:R-:W-:Y:S01]  /*9c80*/  FFMA R4, R41.reuse, R40, R4 ;  /* 0x0000002829047223 */ /* 0x040fe20000000004 */
[C---:B------:R-:W-:Y:S01]  /*9c90*/  FMUL R6, R38.reuse, R6 ;  /* 0x0000000626067220 */ /* 0x040fe20000400000 */
[----:B------:R-:W-:Y:S01]  /*9ca0*/  FFMA R5, R41, R42, R5 ;  /* 0x0000002a29057223 */ /* 0x000fe20000000005 */
[----:B------:R-:W-:Y:S01]  /*9cb0*/  SHF.L.U32 R59, R65, 0x10, RZ ;  /* 0x00000010413b7819 */ /* 0x000fe200000006ff */
[----:B------:R1:W-:Y:S01]  /*9cc0*/  SYNCS.ARRIVE.TRANS64.RED.A1T0 RZ, [R116+URZ], RZ ;  /* 0x000000ff74ff79a7 */ /* 0x0003e200081004ff */
[----:B------:R-:W-:Y:S01]  /*9cd0*/  FFMA R6, R41, R43, R6 ;  /* 0x0000002b29067223 */ /* 0x000fe20000000006 */
[C---:B------:R-:W-:Y:S01]  /*9ce0*/  FMUL R7, R38.reuse, R7 ;  /* 0x0000000726077220 */ /* 0x040fe20000400000 */
[----:B------:R-:W-:Y:S01]  /*9cf0*/  F2FP.BF16.F32.PACK_AB R104, R5, R4 ;  /* 0x000000040568723e */ /* 0x000fe200000010ff */
[C---:B------:R-:W-:Y:S01]  /*9d00*/  FMUL R8, R38.reuse, R8 ;  /* 0x0000000826087220 */ /* 0x040fe20000400000 */
[----:B------:R-:W-:Y:S01]  /*9d10*/  FMUL R9, R38, R9 ;  /* 0x0000000926097220 */ /* 0x000fe20000400000 */
[----:B------:R-:W-:Y:S01]  /*9d20*/  LOP3.LUT R60, R65, 0xffff0000, RZ, 0xc0, !PT ;  /* 0xffff0000413c7812 */ /* 0x000fe200078ec0ff */
[C---:B------:R-:W-:Y:S01]  /*9d30*/  FFMA R7, R41.reuse, R44, R7 ;  /* 0x0000002c29077223 */ /* 0x040fe20000000007 */
[C---:B------:R-:W-:Y:S01]  /*9d40*/  FFMA R8, R41.reuse, R45, R8 ;  /* 0x0000002d29087223 */ /* 0x040fe20000000008 */
[----:B------:R-:W-:Y:S01]  /*9d50*/  SHF.L.U32 R61, R66, 0x10, RZ ;  /* 0x00000010423d7819 */ /* 0x000fe200000006ff */
[----:B------:R-:W-:Y:S01]  /*9d60*/  FFMA R9, R41, R46, R9 ;  /* 0x0000002e29097223 */ /* 0x000fe20000000009 */
[C---:B------:R-:W-:Y:S01]  /*9d70*/  FMUL R10, R38.reuse, R10 ;  /* 0x0000000a260a7220 */ /* 0x040fe20000400000 */
[----:B------:R-:W-:Y:S01]  /*9d80*/  F2FP.BF16.F32.PACK_AB R105, R7, R6 ;  /* 0x000000060769723e */ /* 0x000fe200000010ff */
[C---:B------:R-:W-:Y:S01]  /*9d90*/  FMUL R11, R38.reuse, R11 ;  /* 0x0000000b260b7220 */ /* 0x040fe20000400000 */
[----:B------:R-:W-:Y:S01]  /*9da0*/  FMUL R0, R38, R12 ;  /* 0x0000000c26007220 */ /* 0x000fe20000400000 */
[----:B------:R-:W-:Y:S01]  /*9db0*/  F2FP.BF16.F32.PACK_AB R106, R9, R8 ;  /* 0x00000008096a723e */ /* 0x000fe200000010ff */
[C---:B------:R-:W-:Y:S01]  /*9dc0*/  FFMA R10, R41.reuse, R47, R10 ;  /* 0x0000002f290a7223 */ /* 0x040fe2000000000a */
[C---:B------:R-:W-:Y:S01]  /*9dd0*/  FFMA R11, R41.reuse, R48, R11 ;  /* 0x00000030290b7223 */ /* 0x040fe2000000000b */
[----:B------:R-:W-:Y:S01]  /*9de0*/  LOP3.LUT R62, R66, 0xffff0000, RZ, 0xc0, !PT ;  /* 0xffff0000423e7812 */ /* 0x000fe200078ec0ff */
[----:B------:R-:W-:Y:S01]  /*9df0*/  FFMA R0, R41, R49, R0 ;  /* 0x0000003129007223 */ /* 0x000fe20000000000 */
[C---:B------:R-:W-:Y:S01]  /*9e00*/  FMUL R2, R38.reuse, R13 ;  /* 0x0000000d26027220 */ /* 0x040fe20000400000 */
[----:B------:R-:W-:Y:S01]  /*9e10*/  SHF.L.U32 R63, R67, 0x10, RZ ;  /* 0x00000010433f7819 */ /* 0x000fe200000006ff */
[C---:B------:R-:W-:Y:S01]  /*9e20*/  FMUL R3, R38.reuse, R14 ;  /* 0x0000000e26037220 */ /* 0x040fe20000400000 */
[----:B------:R-:W-:Y:S01]  /*9e30*/  F2FP.BF16.F32.PACK_AB R107, R11, R10 ;  /* 0x0000000a0b6b723e */ /* 0x000fe200000010ff */
[----:B------:R-:W-:Y:S01]  /*9e40*/  FFMA R2, R41, R51, R2 ;  /* 0x0000003329027223 */ /* 0x000fe20000000002 */
[C---:B------:R-:W-:Y:S01]  /*9e50*/  FMUL R15, R38.reuse, R15 ;  /* 0x0000000f260f7220 */ /* 0x040fe20000400000 */
[C---:B------:R-:W-:Y:S01]  /*9e60*/  FMUL R12, R38.reuse, R16 ;  /* 0x00000010260c7220 */ /* 0x040fe20000400000 */
[----:B------:R-:W-:Y:S01]  /*9e70*/  FMUL R13, R38, R17 ;  /* 0x00000011260d7220 */ /* 0x000fe20000400000 */
[----:B------:R1:W-:Y:S01]  /*9e80*/  STS.128 [R96+0x6000], R104 ;  /* 0x0060006860007388 */ /* 0x0003e20000000c00 */
[----:B------:R-:W-:Y:S01]  /*9e90*/  LOP3.LUT R64, R67, 0xffff0000, RZ, 0xc0, !PT ;  /* 0xffff000043407812 */ /* 0x000fe200078ec0ff */
[C---:B------:R-:W-:Y:S01]  /*9ea0*/  FFMA R3, R41.reuse, R50, R3 ;  /* 0x0000003229037223 */ /* 0x040fe20000000003 */
[----:B------:R-:W-:Y:S01]  /*9eb0*/  SHF.L.U32 R65, R72, 0x10, RZ ;  /* 0x0000001048417819 */ /* 0x000fe200000006ff */
[C---:B------:R-:W-:Y:S01]  /*9ec0*/  FFMA R15, R41.reuse, R52, R15 ;  /* 0x00000034290f7223 */ /* 0x040fe2000000000f */
[----:B------:R-:W-:Y:S01]  /*9ed0*/  F2FP.BF16.F32.PACK_AB R108, R2, R0 ;  /* 0x00000000026c723e */ /* 0x000fe200000010ff */
[C---:B------:R-:W-:Y:S01]  /*9ee0*/  FFMA R12, R41.reuse, R53, R12 ;  /* 0x00000035290c7223 */ /* 0x040fe2000000000c */
[C---:B------:R-:W-:Y:S01]  /*9ef0*/  FFMA R13, R41.reuse, R54, R13 ;  /* 0x00000036290d7223 */ /* 0x040fe2000000000d */
[C---:B------:R-:W-:Y:S01]  /*9f00*/  FMUL R14, R38.reuse, R18 ;  /* 0x00000012260e7220 */ /* 0x040fe20000400000 */
[C---:B------:R-:W-:Y:S01]  /*9f10*/  FMUL R19, R38.reuse, R19 ;  /* 0x0000001326137220 */ /* 0x040fe20000400000 */
[C---:B------:R-:W-:Y:S01]  /*9f20*/  FMUL R16, R38.reuse, R20 ;  /* 0x0000001426107220 */ /* 0x040fe20000400000 */
[C---:B------:R-:W-:Y:S01]  /*9f30*/  FMUL R17, R38.reuse, R21 ;  /* 0x0000001526117220 */ /* 0x040fe20000400000 */
[C---:B------:R-:W-:Y:S01]  /*9f40*/  FFMA R14, R41.reuse, R55, R14 ;  /* 0x00000037290e7223 */ /* 0x040fe2000000000e */
        /* <DEDUP_REMOVED lines=9> */
[----:B------:R-:W-:Y:S01]  /*9fe0*/  FFMA R23, R41, R60, R23 ;  /* 0x0000003c29177223 */ /* 0x000fe20000000017 */
[C---:B------:R-:W-:Y:S01]  /*9ff0*/  FMUL R27, R38.reuse, R27 ;  /* 0x0000001b261b7220 */ /* 0x040fe20000400000 */
[----:B------:R-:W-:Y:S01]  /*a000*/  F2FP.BF16.F32.PACK_AB R109, R15, R3 ;  /* 0x000000030f6d723e */ /* 0x000fe200000010ff */
[----:B------:R-:W-:Y:S01]  /*a010*/  FFMA R20, R41, R61, R20 ;  /* 0x0000003d29147223 */ /* 0x000fe20000000014 */
[----:B------:R-:W-:Y:S01]  /*a020*/  F2FP.BF16.F32.PACK_AB R110, R13, R12 ;  /* 0x0000000c0d6e723e */ /* 0x000fe200000010ff */
[----:B------:R-:W-:Y:S01]  /*a030*/  FMUL R24, R38, R28 ;  /* 0x0000001c26187220 */ /* 0x000fe20000400000 */
[----:B------:R-:W-:Y:S01]  /*a040*/  F2FP.BF16.F32.PACK_AB R111, R19, R14 ;  /* 0x0000000e136f723e */ /* 0x000fe200000010ff */
[----:B------:R-:W-:Y:S01]  /*a050*/  FFMA R21, R41, R62, R21 ;  /* 0x0000003e29157223 */ /* 0x000fe20000000015 */
[----:B------:R-:W-:Y:S01]  /*a060*/  LOP3.LUT R66, R72, 0xffff0000, RZ, 0xc0, !PT ;  /* 0xffff000048427812 */ /* 0x000fe200078ec0ff */
[C---:B------:R-:W-:Y:S01]  /*a070*/  FMUL R25, R38.reuse, R29 ;  /* 0x0000001d26197220 */ /* 0x040fe20000400000 */
[----:B------:R-:W-:Y:S01]  /*a080*/  SHF.L.U32 R67, R73, 0x10, RZ ;  /* 0x0000001049437819 */ /* 0x000fe200000006ff */
[----:B------:R1:W-:Y:S01]  /*a090*/  STS.128 [R95+0x6010], R108 ;  /* 0x0060106c5f007388 */ /* 0x0003e20000000c00 */
[----:B------:R-:W-:Y:S01]  /*a0a0*/  FFMA R22, R41, R63, R22 ;  /* 0x0000003f29167223 */ /* 0x000fe20000000016 */
[----:B------:R-:W-:Y:S01]  /*a0b0*/  LOP3.LUT R68, R73, 0xffff0000, RZ, 0xc0, !PT ;  /* 0xffff000049447812 */ /* 0x000fe200078ec0ff */
[----:B------:R-:W-:Y:S01]  /*a0c0*/  FMUL R26, R38, R30 ;  /* 0x0000001e261a7220 */ /* 0x000fe20000400000 */
[C---:B------:R-:W-:Y:S01]  /*a0d0*/  FFMA R27, R41.reuse, R64, R27 ;  /* 0x00000040291b7223 */ /* 0x040fe2000000001b */
[----:B------:R-:W-:Y:S01]  /*a0e0*/  SHF.L.U32 R69, R74, 0x10, RZ ;  /* 0x000000104a457819 */ /* 0x000fe200000006ff */
[----:B------:R-:W-:Y:S01]  /*a0f0*/  FMUL R31, R38, R31 ;  /* 0x0000001f261f7220 */ /* 0x000fe20000400000 */
[C---:B------:R-:W-:Y:S01]  /*a100*/  FFMA R24, R41.reuse, R65, R24 ;  /* 0x0000004129187223 */ /* 0x040fe20000000018 */
[----:B------:R-:W-:Y:S01]  /*a110*/  LOP3.LUT R70, R74, 0xffff0000, RZ, 0xc0, !PT ;  /* 0xffff00004a467812 */ /* 0x000fe200078ec0ff */
[C---:B------:R-:W-:Y:S01]  /*a120*/  FMUL R28, R38.reuse, R32 ;  /* 0x00000020261c7220 */ /* 0x040fe20000400000 */
[----:B------:R-:W-:Y:S01]  /*a130*/  FFMA R25, R41, R66, R25 ;  /* 0x0000004229197223 */ /* 0x000fe20000000019 */
[----:B------:R-:W-:Y:S01]  /*a140*/  SHF.L.U32 R71, R75, 0x10, RZ ;  /* 0x000000104b477819 */ /* 0x000fe200000006ff */
[C---:B------:R-:W-:Y:S01]  /*a150*/  FMUL R29, R38.reuse, R33 ;  /* 0x00000021261d7220 */ /* 0x040fe20000400000 */
[----:B------:R-:W-:Y:S01]  /*a160*/  FFMA R26, R41, R67, R26 ;  /* 0x00000043291a7223 */ /* 0x000fe2000000001a */
[----:B------:R-:W-:Y:S01]  /*a170*/  LOP3.LUT R72, R75, 0xffff0000, RZ, 0xc0, !PT ;  /* 0xffff00004b487812 */ /* 0x000fe200078ec0ff */
        /* <DEDUP_REMOVED lines=8> */
[----:B------:R-:W-:Y:S01]  /*a200*/  FFMA R30, R41, R71, R30 ;  /* 0x00000047291e7223 */ /* 0x000fe2000000001e */
[----:B------:R-:W-:Y:S01]  /*a210*/  F2FP.BF16.F32.PACK_AB R115, R27, R22 ;  /* 0x000000161b73723e */ /* 0x000fe200000010ff */
[----:B------:R-:W-:Y:S01]  /*a220*/  FFMA R35, R41, R72, R35 ;  /* 0x0000004829237223 */ /* 0x000fe20000000023 */
[----:B------:R-:W-:Y:S02]  /*a230*/  F2FP.BF16.F32.PACK_AB R100, R25, R24 ;  /* 0x000000181964723e */ /* 0x000fe400000010ff */
[----:B------:R-:W-:Y:S01]  /*a240*/  F2FP.BF16.F32.PACK_AB R101, R31, R26 ;  /* 0x0000001a1f65723e */ /* 0x000fe200000010ff */
[----:B------:R1:W-:Y:S01]  /*a250*/  STS.128 [R94+0x6020], R112 ;  /* 0x006020705e007388 */ /* 0x0003e20000000c00 */
        /* <DEDUP_REMOVED lines=21> */
.L_x_154:
[----:B------:R-:W-:Y:S05]  /*a3b0*/  BSYNC.RECONVERGENT B0 ;  /* 0x0000000000007941 */ /* 0x000fea0003800200 */
.L_x_153:
[----:B------:R-:W-:Y:S01]  /*a3c0*/  BAR.SYNC.DEFER_BLOCKING 0x1, 0x80 ;  /* 0x0042000000007b1d */ /* 0x000fe20000010000 */
[----:B------:R-:W-:Y:S01]  /*a3d0*/  UISETP.NE.AND UP0, UPT, UR47, -0x4, UPT ;  /* 0xfffffffc2f00788c */ /* 0x000fe2000bf05270 */
[----:B------:R-:W-:Y:S08]  /*a3e0*/  IADD3 R0, PT, PT, R36, 0x1, RZ ;  /* 0x0000000124007810 */ /* 0x000ff00007ffe0ff */
[----:B------:R-:W-:Y:S05]  /*a3f0*/  BRA.U !UP0, `(.L_x_155) ;  /* 0x0000000108287547 */ /* 0x000fea000b800000 */
[----:B------:R-:W-:Y:S01]  /*a400*/  ISETP.NE.AND P0, PT, R99, RZ, PT ;  /* 0x000000ff6300720c */ /* 0x000fe20003f05270 */
[----:B------:R-:W-:Y:S01]  /*a410*/  IMAD.U32 R3, RZ, RZ, UR46 ;  /* 0x0000002eff037e24 */ /* 0x000fe2000f8e00ff */
[----:B------:R-:W-:Y:S01]  /*a420*/  UIADD3 UR4, UPT, UPT, UR46, 0x1, URZ ;  /* 0x000000012e047890 */ /* 0x000fe2000fffe0ff */
[----:B------:R-:W-:Y:S03]  /*a430*/  IMAD.U32 R2, RZ, RZ, UR60 ;  /* 0x0000003cff027e24 */ /* 0x000fe6000f8e00ff */
[----:B------:R-:W-:Y:S04]  /*a440*/  UISETP.NE.AND UP0, UPT, UR4, 0x4, UPT ;  /* 0x000000040400788c */ /* 0x000fe8000bf05270 */
[----:B------:R-:W-:Y:S03]  /*a450*/  USEL UR46, UR4, URZ, UP0 ;  /* 0x000000ff042e7287 */ /* 0x000fe60008000000 */
[----:B------:R-:W-:Y:S05]  /*a460*/  @P0 LEA R3, R3, UR44, 0x3 ;  /* 0x0000002c03030c11 */ /* 0x000fea000f8e18ff */
[----:B------:R-:W-:Y:S05]  /*a470*/  @P0 VIADD R3, R3, 0xf0 ;  /* 0x000000f003030836 */ /* 0x000fea0000000000 */
[----:B------:R-:W-:Y:S04]  /*a480*/  @P0 PRMT R2, R2, 0x654, R3 ;  /* 0x0000065402020816 */ /* 0x000fe80000000003 */
[----:B------:R3:W-:Y:S03]  /*a490*/  @P0 SYNCS.ARRIVE.TRANS64.RED.A1T0 RZ, [R2+URZ], RZ ;  /* 0x000000ff02ff09a7 */ /* 0x0007e600081004ff */
.L_x_155:
[----:B------:R-:W-:Y:S01]  /*a4a0*/  R2UR UR4, R86 ;  /* 0x00000000560472ca */ /* 0x000fe200000e0000 */
[----:B------:R-:W-:Y:S01]  /*a4b0*/  UISETP.NE.AND UP0, UPT, UR62, URZ, UPT ;  /* 0x000000ff3e00728c */ /* 0x000fe2000bf05270 */
[----:B------:R-:W-:Y:S01]  /*a4c0*/  ISETP.NE.AND P0, PT, R89, 0x2, PT ;  /* 0x000000025900780c */ /* 0x000fe20003f05270 */
[----:B------:R-:W-:Y:S01]  /*a4d0*/  UIADD3 UR20, UPT, UPT, UR38, UR63, URZ ;  /* 0x0000003f26147290 */ /* 0x000fe2000fffe0ff */
[----:B------:R-:W-:Y:S01]  /*a4e0*/  ISETP.NE.AND P1, PT, R0, 0x2, PT ;  /* 0x000000020000780c */ /* 0x000fe20003f25270 */
[----:B------:R-:W-:Y:S01]  /*a4f0*/  UIADD3 UR47, UPT, UPT, UR47, 0x4, URZ ;  /* 0x000000042f2f7890 */ /* 0x000fe2000fffe0ff */
[----:B---3--:R-:W-:Y:S01]  /*a500*/  SEL R2, RZ, 0x1, P0 ;  /* 0x00000001ff027807 */ /* 0x008fe20000000000 */
[----:B------:R-:W-:Y:S01]  /*a510*/  UMOV UR36, UR61 ;  /* 0x0000003d00247c82 */ /* 0x000fe20008000000 */
[----:B------:R-:W-:Y:S02]  /*a520*/  SEL R3, RZ, 0x1, P1 ;  /* 0x00000001ff037807 */ /* 0x000fe40000800000 */
[----:B------:R-:W-:Y:S02]  /*a530*/  LOP3.LUT R91, R91, R2, RZ, 0x3c, !PT ;  /* 0x000000025b5b7212 */ /* 0x000fe400078e3cff */
[----:B------:R-:W-:Y:S01]  /*a540*/  LOP3.LUT R92, R92, R3, RZ, 0x3c, !PT ;  /* 0x000000035c5c7212 */ /* 0x000fe200078e3cff */
[----:B------:R-:W-:Y:S01]  /*a550*/  UIADD3 UR12, UPT, UPT, UR37, UR4, URZ ;  /* 0x00000004250c7290 */ /* 0x000fe2000fffe0ff */
[----:B------:R-:W-:Y:S02]  /*a560*/  SEL R89, R89, RZ, P0 ;  /* 0x000000ff59597207 */ /* 0x000fe40000000000 */
[----:B------:R-:W-:Y:S01]  /*a570*/  SEL R36, R0, RZ, P1 ;  /* 0x000000ff00247207 */ /* 0x000fe20000800000 */
[----:B------:R-:W-:Y:S08]  /*a580*/  BRA.U UP0, `(.L_x_156) ;  /* 0xffffffbd00fc7547 */ /* 0x000ff0000b83ffff */
[----:B------:R-:W3:Y:S01]  /*a590*/  LDCU.64 UR4, c[0x0][0xc88] ;  /* 0x00019100ff0477ac */ /* 0x000ee20008000a00 */
[----:B------:R-:W4:Y:S01]  /*a5a0*/  LDCU.64 UR6, c[0x0][0xc90] ;  /* 0x00019200ff0677ac */ /* 0x000f220008000a00 */
[----:B---3--:R-:W-:Y:S02]  /*a5b0*/  ISETP.NE.U32.AND P2, PT, RZ, UR4, PT ;  /* 0x00000004ff007c0c */ /* 0x008fe4000bf45070 */
[----:B----4-:R-:W-:Y:S02]  /*a5c0*/  ISETP.NE.U32.AND P1, PT, RZ, UR6, PT ;  /* 0x00000006ff007c0c */ /* 0x010fe4000bf25070 */
[----:B------:R-:W-:Y:S02]  /*a5d0*/  ISETP.NE.AND.EX P2, PT, RZ, UR5, PT, P2 ;  /* 0x00000005ff007c0c */ /* 0x000fe4000bf45320 */
[----:B------:R-:W-:-:S13]  /*a5e0*/  ISETP.NE.AND.EX P0, PT, RZ, UR7, PT, P1 ;  /* 0x00000007ff007c0c */ /* 0x000fda000bf05310 */
[----:B------:R-:W-:Y:S05]  /*a5f0*/  @P2 BRA P0, `(.L_x_157) ;  /* 0x00000000003c2947 */ /* 0x000fea0000000000 */
[----:B------:R-:W-:-:S13]  /*a600*/  ISETP.NE.AND.EX P1, PT, RZ, UR7, PT, P1 ;  /* 0x00000007ff007c0c */ /* 0x000fda000bf25310 */
[----:B------:R-:W-:Y:S05]  /*a610*/  @P1 BRA `(.L_x_158) ;  /* 0x00000000000c1947 */ /* 0x000fea0003800000 */
[----:B------:R-:W-:-:S13]  /*a620*/  FSETP.NEU.AND P0, PT, R41, RZ, PT ;  /* 0x000000ff2900720b */ /* 0x000fda0003f0d000 */
[----:B------:R-:W-:Y:S05]  /*a630*/  @!P0 EXIT ;  /* 0x000000000000894d */ /* 0x000fea0003800000 */
[----:B------:R-:W-:Y:S05]  /*a640*/  BRA `(.L_x_157) ;  /* 0x0000000000287947 */ /* 0x000fea0003800000 */
.L_x_158:
[----:B------:R-:W-:Y:S01]  /*a650*/  ISETP.NE.AND P0, PT, R88, RZ, PT ;  /* 0x000000ff5800720c */ /* 0x000fe20003f05270 */
[----:B------:R-:W-:-:S12]  /*a660*/  BSSY.RECONVERGENT B0, `(.L_x_157) ;  /* 0x0000008000007945 */ /* 0x000fd80003800200 */
[----:B------:R-:W-:Y:S05]  /*a670*/  @P0 BRA `(.L_x_159) ;  /* 0x0000000000100947 */ /* 0x000fea0003800000 */
[----:B------:R-:W-:-:S04]  /*a680*/  ISETP.NE.U32.AND P0, PT, RZ, UR4, PT ;  /* 0x00000004ff007c0c */ /* 0x000fc8000bf05070 */
[----:B------:R-:W-:-:S13]  /*a690*/  ISETP.NE.AND.EX P0, PT, RZ, UR5, PT, P0 ;  /* 0x00000005ff007c0c */ /* 0x000fda000bf05300 */
[----:B------:R-:W-:Y:S05]  /*a6a0*/  @!P0 EXIT ;  /* 0x000000000000894d */ /* 0x000fea0003800000 */
[----:B------:R-:W-:Y:S05]  /*a6b0*/  BRA `(.L_x_160) ;  /* 0x0000000000087947 */ /* 0x000fea0003800000 */
.L_x_159:
[----:B------:R-:W-:-:S13]  /*a6c0*/  FSETP.NEU.AND P0, PT, R41, RZ, PT ;  /* 0x000000ff2900720b */ /* 0x000fda0003f0d000 */
[----:B------:R-:W-:Y:S05]  /*a6d0*/  @!P0 EXIT ;  /* 0x000000000000894d */ /* 0x000fea0003800000 */
.L_x_160:
[----:B------:R-:W-:Y:S05]  /*a6e0*/  BSYNC.RECONVERGENT B0 ;  /* 0x0000000000007941 */ /* 0x000fea0003800200 */
.L_x_157:
[----:B------:R-:W-:Y:S01]  /*a6f0*/  ULEA UR6, UR46, UR44, 0x3 ;  /* 0x0000002c2e067291 */ /* 0x000fe2000f8e18ff */
[----:B------:R-:W-:-:S04]  /*a700*/  DEPBAR.LE SB0, 0x0 ;  /* 0x000080000000791a */ /* 0x000fc80000000000 */
[----:B------:R-:W-:-:S04]  /*a710*/  UIADD3 UR6, UPT, UPT, UR6, 0xf0, URZ ;  /* 0x000000f006067890 */ /* 0x000fc8000fffe0ff */
[----:B------:R-:W-:-:S09]  /*a720*/  UPRMT UR6, UR60, 0x654, UR6 ;  /* 0x000006543c067896 */ /* 0x000fd20008000006 */
[----:B------:R-:W-:Y:S01]  /*a730*/  SYNCS.ARRIVE.TRANS64.RED.A1T0 RZ, [UR6], RZ ;  /* 0x000000ffffff79a7 */ /* 0x000fe20008100406 */
[----:B------:R-:W-:Y:S05]  /*a740*/  EXIT ;  /* 0x000000000000794d */ /* 0x000fea0003800000 */
.L_x_25:
[----:B--2---:R2:W3:Y:S02]  /*a750*/  SYNCS.PHASECHK.TRANS64.TRYWAIT P0, [R3+URZ+0x170], R2 ;  /* 0x00017002030075a7 */ /* 0x0044e400080011ff */
[----:B---3--:R-:W-:Y:S05]  /*a760*/  @!P0 NANOSLEEP.SYNCS 0x989680 ;  /* 0x009896800000895d */ /* 0x008fea0003900000 */
[----:B------:R-:W3:Y:S02]  /*a770*/  @!P0 SYNCS.PHASECHK.TRANS64 P0, [R3+URZ+0x170], R2 ;  /* 0x00017002030085a7 */ /* 0x000ee400080010ff */
[----:B---3--:R-:W-:Y:S05]  /*a780*/  @!P0 BRA `(.L_x_25) ;  /* 0xfffffffc00f08947 */ /* 0x008fea000383ffff */
[----:B------:R-:W-:Y:S05]  /*a790*/  BRA `(.L_x_161) ;  /* 0xffffff7400e47947 */ /* 0x000fea000383ffff */
.L_x_28:
[----:B-1----:R-:W-:-:S07]  /*a7a0*/  MOV R0, UR5 ;  /* 0x0000000500007c02 */ /* 0x002fce0008000f00 */
.L_x_162:
[----:B-1----:R1:W2:Y:S02]  /*a7b0*/  SYNCS.PHASECHK.TRANS64.TRYWAIT P0, [R0+URZ+0x68], R3 ;  /* 0x00006803000075a7 */ /* 0x0022a400080011ff */
[----:B--2---:R-:W-:Y:S05]  /*a7c0*/  @!P0 NANOSLEEP.SYNCS 0x989680 ;  /* 0x009896800000895d */ /* 0x004fea0003900000 */
[----:B------:R-:W2:Y:S02]  /*a7d0*/  @!P0 SYNCS.PHASECHK.TRANS64 P0, [R0+URZ+0x68], R3 ;  /* 0x00006803000085a7 */ /* 0x000ea400080010ff */
[----:B--2---:R-:W-:Y:S05]  /*a7e0*/  @!P0 BRA `(.L_x_162) ;  /* 0xfffffffc00f08947 */ /* 0x004fea000383ffff */
[----:B------:R-:W-:Y:S05]  /*a7f0*/  BRA `(.L_x_27) ;  /* 0xffffff7800507947 */ /* 0x000fea000383ffff */
.L_x_37:
[----:B-1----:R-:W-:-:S07]  /*a800*/  MOV R0, UR14 ;  /* 0x0000000e00007c02 */ /* 0x002fce0008000f00 */
.L_x_163:
[----:B-1----:R1:W2:Y:S02]  /*a810*/  SYNCS.PHASECHK.TRANS64.TRYWAIT P0, [R0+URZ+0x68], R3 ;  /* 0x00006803000075a7 */ /* 0x0022a400080011ff */
[----:B--2---:R-:W-:Y:S05]  /*a820*/  @!P0 NANOSLEEP.SYNCS 0x989680 ;  /* 0x009896800000895d */ /* 0x004fea0003900000 */
[----:B------:R-:W2:Y:S02]  /*a830*/  @!P0 SYNCS.PHASECHK.TRANS64 P0, [R0+URZ+0x68], R3 ;  /* 0x00006803000085a7 */ /* 0x000ea400080010ff */
[----:B--2---:R-:W-:Y:S05]  /*a840*/  @!P0 BRA `(.L_x_163) ;  /* 0xfffffffc00f08947 */ /* 0x004fea000383ffff */
[----:B------:R-:W-:Y:S05]  /*a850*/  BRA `(.L_x_36) ;  /* 0xffffff7c00707947 */ /* 0x000fea000383ffff */
.L_x_44:
[----:B-1----:R1:W4:Y:S02]  /*a860*/  SYNCS.PHASECHK.TRANS64.TRYWAIT P0, [R3+URZ+0x120], R0 ;  /* 0x00012000030075a7 */ /* 0x00232400080011ff */
[----:B----4-:R-:W-:Y:S05]  /*a870*/  @!P0 NANOSLEEP.SYNCS 0x989680 ;  /* 0x009896800000895d */ /* 0x010fea0003900000 */
[----:B------:R-:W4:Y:S02]  /*a880*/  @!P0 SYNCS.PHASECHK.TRANS64 P0, [R3+URZ+0x120], R0 ;  /* 0x00012000030085a7 */ /* 0x000f2400080010ff */
[----:B----4-:R-:W-:Y:S05]  /*a890*/  @!P0 BRA `(.L_x_44) ;  /* 0xfffffffc00f08947 */ /* 0x010fea000383ffff */
[----:B------:R-:W-:Y:S05]  /*a8a0*/  BRA `(.L_x_164) ;  /* 0xffffff8000707947 */ /* 0x000fea000383ffff */
.L_x_48:
[----:B-1----:R-:W-:-:S07]  /*a8b0*/  MOV R0, UR4 ;  /* 0x0000000400007c02 */ /* 0x002fce0008000f00 */
.L_x_165:
[----:B-1----:R1:W2:Y:S02]  /*a8c0*/  SYNCS.PHASECHK.TRANS64.TRYWAIT P0, [R0+URZ], R3 ;  /* 0x00000003000075a7 */ /* 0x0022a400080011ff */
[----:B--2---:R-:W-:Y:S05]  /*a8d0*/  @!P0 NANOSLEEP.SYNCS 0x989680 ;  /* 0x009896800000895d */ /* 0x004fea0003900000 */
[----:B------:R-:W2:Y:S02]  /*a8e0*/  @!P0 SYNCS.PHASECHK.TRANS64 P0, [R0+URZ], R3 ;  /* 0x00000003000085a7 */ /* 0x000ea400080010ff */
[----:B--2---:R-:W-:Y:S05]  /*a8f0*/  @!P0 BRA `(.L_x_165) ;  /* 0xfffffffc00f08947 */ /* 0x004fea000383ffff */
[----:B------:R-:W-:Y:S05]  /*a900*/  BRA `(.L_x_166) ;  /* 0xffffff8800187947 */ /* 0x000fea000383ffff */
.L_x_49:
[----:B------:R-:W-:-:S07]  /*a910*/  MOV R0, UR5 ;  /* 0x0000000500007c02 */ /* 0x000fce0008000f00 */
.L_x_167:
[----:B-1----:R1:W2:Y:S02]  /*a920*/  SYNCS.PHASECHK.TRANS64.TRYWAIT P0, [R0+URZ], R3 ;  /* 0x00000003000075a7 */ /* 0x0022a400080011ff */
[----:B--2---:R-:W-:Y:S05]  /*a930*/  @!P0 NANOSLEEP.SYNCS 0x989680 ;  /* 0x009896800000895d */ /* 0x004fea0003900000 */
[----:B------:R-:W2:Y:S02]  /*a940*/  @!P0 SYNCS.PHASECHK.TRANS64 P0, [R0+URZ], R3 ;  /* 0x00000003000085a7 */ /* 0x000ea400080010ff */
[----:B--2---:R-:W-:Y:S05]  /*a950*/  @!P0 BRA `(.L_x_167) ;  /* 0xfffffffc00f08947 */ /* 0x004fea000383ffff */
[----:B------:R-:W-:Y:S05]  /*a960*/  BRA `(.L_x_168) ;  /* 0xffffff8800247947 */ /* 0x000fea000383ffff */
.L_x_50:
[----:B------:R-:W-:-:S07]  /*a970*/  MOV R0, UR5 ;  /* 0x0000000500007c02 */ /* 0x000fce0008000f00 */
.L_x_169:
[----:B-1----:R1:W2:Y:S02]  /*a980*/  SYNCS.PHASECHK.TRANS64.TRYWAIT P0, [R0+URZ], R3 ;  /* 0x00000003000075a7 */ /* 0x0022a400080011ff */
[----:B--2---:R-:W-:Y:S05]  /*a990*/  @!P0 NANOSLEEP.SYNCS 0x989680 ;  /* 0x009896800000895d */ /* 0x004fea0003900000 */
[----:B------:R-:W2:Y:S02]  /*a9a0*/  @!P0 SYNCS.PHASECHK.TRANS64 P0, [R0+URZ], R3 ;  /* 0x00000003000085a7 */ /* 0x000ea400080010ff */
[----:B--2---:R-:W-:Y:S05]  /*a9b0*/  @!P0 BRA `(.L_x_169) ;  /* 0xfffffffc00f08947 */ /* 0x004fea000383ffff */
[----:B------:R-:W-:Y:S05]  /*a9c0*/  BRA `(.L_x_170) ;  /* 0xffffff8800307947 */ /* 0x000fea000383ffff */
.L_x_51:
[----:B------:R-:W-:-:S07]  /*a9d0*/  MOV R0, UR5 ;  /* 0x0000000500007c02 */ /* 0x000fce0008000f00 */
.L_x_171:
[----:B-1----:R1:W2:Y:S02]  /*a9e0*/  SYNCS.PHASECHK.TRANS64.TRYWAIT P0, [R0+URZ], R3 ;  /* 0x00000003000075a7 */ /* 0x0022a400080011ff */
[----:B--2---:R-:W-:Y:S05]  /*a9f0*/  @!P0 NANOSLEEP.SYNCS 0x989680 ;  /* 0x009896800000895d */ /* 0x004fea0003900000 */
[----:B------:R-:W2:Y:S02]  /*aa00*/  @!P0 SYNCS.PHASECHK.TRANS64 P0, [R0+URZ], R3 ;  /* 0x00000003000085a7 */ /* 0x000ea400080010ff */
[----:B--2---:R-:W-:Y:S05]  /*aa10*/  @!P0 BRA `(.L_x_171) ;  /* 0xfffffffc00f08947 */ /* 0x004fea000383ffff */
[----:B------:R-:W-:Y:S05]  /*aa20*/  BRA `(.L_x_172) ;  /* 0xffffff88003c7947 */ /* 0x000fea000383ffff */
.L_x_52:
[----:B------:R-:W-:-:S07]  /*aa30*/  MOV R0, UR5 ;  /* 0x0000000500007c02 */ /* 0x000fce0008000f00 */
.L_x_173:
[----:B-1----:R1:W2:Y:S02]  /*aa40*/  SYNCS.PHASECHK.TRANS64.TRYWAIT P0, [R0+URZ], R3 ;  /* 0x00000003000075a7 */ /* 0x0022a400080011ff */
[----:B--2---:R-:W-:Y:S05]  /*aa50*/  @!P0 NANOSLEEP.SYNCS 0x989680 ;  /* 0x009896800000895d */ /* 0x004fea0003900000 */
[----:B------:R-:W2:Y:S02]  /*aa60*/  @!P0 SYNCS.PHASECHK.TRANS64 P0, [R0+URZ], R3 ;  /* 0x00000003000085a7 */ /* 0x000ea400080010ff */
[----:B--2---:R-:W-:Y:S05]  /*aa70*/  @!P0 BRA `(.L_x_173) ;  /* 0xfffffffc00f08947 */ /* 0x004fea000383ffff */
[----:B------:R-:W-:Y:S05]  /*aa80*/  BRA `(.L_x_174) ;  /* 0xffffff8800487947 */ /* 0x000fea000383ffff */
.L_x_53:
[----:B------:R-:W-:-:S07]  /*aa90*/  MOV R0, UR5 ;  /* 0x0000000500007c02 */ /* 0x000fce0008000f00 */
.L_x_175:
[----:B-1----:R1:W2:Y:S02]  /*aaa0*/  SYNCS.PHASECHK.TRANS64.TRYWAIT P0, [R0+URZ], R3 ;  /* 0x00000003000075a7 */ /* 0x0022a400080011ff */
[----:B--2---:R-:W-:Y:S05]  /*aab0*/  @!P0 NANOSLEEP.SYNCS 0x989680 ;  /* 0x009896800000895d */ /* 0x004fea0003900000 */
[----:B------:R-:W2:Y:S02]  /*aac0*/  @!P0 SYNCS.PHASECHK.TRANS64 P0, [R0+URZ], R3 ;  /* 0x00000003000085a7 */ /* 0x000ea400080010ff */
[----:B--2---:R-:W-:Y:S05]  /*aad0*/  @!P0 BRA `(.L_x_175) ;  /* 0xfffffffc00f08947 */ /* 0x004fea000383ffff */
[----:B------:R-:W-:Y:S05]  /*aae0*/  BRA `(.L_x_176) ;  /* 0xffffff8800547947 */ /* 0x000fea000383ffff */
.L_x_54:
[----:B------:R-:W-:-:S07]  /*aaf0*/  MOV R0, UR5 ;  /* 0x0000000500007c02 */ /* 0x000fce0008000f00 */
.L_x_177:
[----:B-1----:R1:W2:Y:S02]  /*ab00*/  SYNCS.PHASECHK.TRANS64.TRYWAIT P0, [R0+URZ], R3 ;  /* 0x00000003000075a7 */ /* 0x0022a400080011ff */
[----:B--2---:R-:W-:Y:S05]  /*ab10*/  @!P0 NANOSLEEP.SYNCS 0x989680 ;  /* 0x009896800000895d */ /* 0x004fea0003900000 */
[----:B------:R-:W2:Y:S02]  /*ab20*/  @!P0 SYNCS.PHASECHK.TRANS64 P0, [R0+URZ], R3 ;  /* 0x00000003000085a7 */ /* 0x000ea400080010ff */
[----:B--2---:R-:W-:Y:S05]  /*ab30*/  @!P0 BRA `(.L_x_177) ;  /* 0xfffffffc00f08947 */ /* 0x004fea000383ffff */
[----:B------:R-:W-:Y:S05]  /*ab40*/  BRA `(.L_x_178) ;  /* 0xffffff8800607947 */ /* 0x000fea000383ffff */
.L_x_55:
[----:B------:R-:W-:-:S07]  /*ab50*/  MOV R0, UR5 ;  /* 0x0000000500007c02 */ /* 0x000fce0008000f00 */
.L_x_179:
[----:B-1----:R1:W2:Y:S02]  /*ab60*/  SYNCS.PHASECHK.TRANS64.TRYWAIT P0, [R0+URZ], R3 ;  /* 0x00000003000075a7 */ /* 0x0022a400080011ff */
[----:B--2---:R-:W-:Y:S05]  /*ab70*/  @!P0 NANOSLEEP.SYNCS 0x989680 ;  /* 0x009896800000895d */ /* 0x004fea0003900000 */
[----:B------:R-:W2:Y:S02]  /*ab80*/  @!P0 SYNCS.PHASECHK.TRANS64 P0, [R0+URZ], R3 ;  /* 0x00000003000085a7 */ /* 0x000ea400080010ff */
[----:B--2---:R-:W-:Y:S05]  /*ab90*/  @!P0 BRA `(.L_x_179) ;  /* 0xfffffffc00f08947 */ /* 0x004fea000383ffff */
[----:B------:R-:W-:Y:S05]  /*aba0*/  BRA `(.L_x_180) ;  /* 0xffffff88006c7947 */ /* 0x000fea000383ffff */
.L_x_56:
[----:B------:R-:W-:-:S07]  /*abb0*/  MOV R0, UR5 ;  /* 0x0000000500007c02 */ /* 0x000fce0008000f00 */
.L_x_181:
[----:B-1----:R1:W2:Y:S02]  /*abc0*/  SYNCS.PHASECHK.TRANS64.TRYWAIT P0, [R0+URZ], R3 ;  /* 0x00000003000075a7 */ /* 0x0022a400080011ff */
[----:B--2---:R-:W-:Y:S05]  /*abd0*/  @!P0 NANOSLEEP.SYNCS 0x989680 ;  /* 0x009896800000895d */ /* 0x004fea0003900000 */
[----:B------:R-:W2:Y:S02]  /*abe0*/  @!P0 SYNCS.PHASECHK.TRANS64 P0, [R0+URZ], R3 ;  /* 0x00000003000085a7 */ /* 0x000ea400080010ff */
[----:B--2---:R-:W-:Y:S05]  /*abf0*/  @!P0 BRA `(.L_x_181) ;  /* 0xfffffffc00f08947 */ /* 0x004fea000383ffff */
[----:B------:R-:W-:Y:S05]  /*ac00*/  BRA `(.L_x_182) ;  /* 0xffffff8800787947 */ /* 0x000fea000383ffff */
.L_x_57:
[----:B------:R-:W-:-:S07]  /*ac10*/  MOV R0, UR5 ;  /* 0x0000000500007c02 */ /* 0x000fce0008000f00 */
.L_x_183:
[----:B-1----:R1:W2:Y:S02]  /*ac20*/  SYNCS.PHASECHK.TRANS64.TRYWAIT P0, [R0+URZ], R3 ;  /* 0x00000003000075a7 */ /* 0x0022a400080011ff */
[----:B--2---:R-:W-:Y:S05]  /*ac30*/  @!P0 NANOSLEEP.SYNCS 0x989680 ;  /* 0x009896800000895d */ /* 0x004fea0003900000 */
[----:B------:R-:W2:Y:S02]  /*ac40*/  @!P0 SYNCS.PHASECHK.TRANS64 P0, [R0+URZ], R3 ;  /* 0x00000003000085a7 */ /* 0x000ea400080010ff */
[----:B--2---:R-:W-:Y:S05]  /*ac50*/  @!P0 BRA `(.L_x_183) ;  /* 0xfffffffc00f08947 */ /* 0x004fea000383ffff */
[----:B------:R-:W-:Y:S05]  /*ac60*/  BRA `(.L_x_184) ;  /* 0xffffff8800847947 */ /* 0x000fea000383ffff */
.L_x_58:
[----:B------:R-:W-:-:S07]  /*ac70*/  MOV R0, UR5 ;  /* 0x0000000500007c02 */ /* 0x000fce0008000f00 */
.L_x_185:
[----:B-1----:R1:W2:Y:S02]  /*ac80*/  SYNCS.PHASECHK.TRANS64.TRYWAIT P0, [R0+URZ], R3 ;  /* 0x00000003000075a7 */ /* 0x0022a400080011ff */
[----:B--2---:R-:W-:Y:S05]  /*ac90*/  @!P0 NANOSLEEP.SYNCS 0x989680 ;  /* 0x009896800000895d */ /* 0x004fea0003900000 */
[----:B------:R-:W2:Y:S02]  /*aca0*/  @!P0 SYNCS.PHASECHK.TRANS64 P0, [R0+URZ], R3 ;  /* 0x00000003000085a7 */ /* 0x000ea400080010ff */
[----:B--2---:R-:W-:Y:S05]  /*acb0*/  @!P0 BRA `(.L_x_185) ;  /* 0xfffffffc00f08947 */ /* 0x004fea000383ffff */
[----:B------:R-:W-:Y:S05]  /*acc0*/  BRA `(.L_x_186) ;  /* 0xffffff8800907947 */ /* 0x000fea000383ffff */
.L_x_59:
[----:B------:R-:W-:-:S07]  /*acd0*/  MOV R0, UR5 ;  /* 0x0000000500007c02 */ /* 0x000fce0008000f00 */
.L_x_187:
[----:B-1----:R1:W2:Y:S02]  /*ace0*/  SYNCS.PHASECHK.TRANS64.TRYWAIT P0, [R0+URZ], R3 ;  /* 0x00000003000075a7 */ /* 0x0022a400080011ff */
[----:B--2---:R-:W-:Y:S05]  /*acf0*/  @!P0 NANOSLEEP.SYNCS 0x989680 ;  /* 0x009896800000895d */ /* 0x004fea0003900000 */
[----:B------:R-:W2:Y:S02]  /*ad00*/  @!P0 SYNCS.PHASECHK.TRANS64 P0, [R0+URZ], R3 ;  /* 0x00000003000085a7 */ /* 0x000ea400080010ff */
[----:B--2---:R-:W-:Y:S05]  /*ad10*/  @!P0 BRA `(.L_x_187) ;  /* 0xfffffffc00f08947 */ /* 0x004fea000383ffff */
[----:B------:R-:W-:Y:S05]  /*ad20*/  BRA `(.L_x_188) ;  /* 0xffffff88009c7947 */ /* 0x000fea000383ffff */
.L_x_62:
[----:B-1----:R1:W2:Y:S02]  /*ad30*/  SYNCS.PHASECHK.TRANS64.TRYWAIT P0, [R2+URZ+0x160], R5 ;  /* 0x00016005020075a7 */ /* 0x0022a400080011ff */
[----:B--2---:R-:W-:Y:S05]  /*ad40*/  @!P0 NANOSLEEP.SYNCS 0x989680 ;  /* 0x009896800000895d */ /* 0x004fea0003900000 */
[----:B------:R-:W2:Y:S02]  /*ad50*/  @!P0 SYNCS.PHASECHK.TRANS64 P0, [R2+URZ+0x160], R5 ;  /* 0x00016005020085a7 */ /* 0x000ea400080010ff */
[----:B--2---:R-:W-:Y:S05]  /*ad60*/  @!P0 BRA `(.L_x_62) ;  /* 0xfffffffc00f08947 */ /* 0x004fea000383ffff */
[----:B------:R-:W-:Y:S05]  /*ad70*/  BRA `(.L_x_189) ;  /* 0xffffff8800f87947 */ /* 0x000fea000383ffff */
.L_x_63:
[----:B------:R-:W-:-:S07]  /*ad80*/  MOV R2, UR4 ;  /* 0x0000000400027c02 */ /* 0x000fce0008000f00 */
.L_x_190:
[----:B-1----:R1:W2:Y:S02]  /*ad90*/  SYNCS.PHASECHK.TRANS64.TRYWAIT P0, [R2+URZ+0x130], R5 ;  /* 0x00013005020075a7 */ /* 0x0022a400080011ff */
[----:B--2---:R-:W-:Y:S05]  /*ada0*/  @!P0 NANOSLEEP.SYNCS 0x989680 ;  /* 0x009896800000895d */ /* 0x004fea0003900000 */
[----:B------:R-:W2:Y:S02]  /*adb0*/  @!P0 SYNCS.PHASECHK.TRANS64 P0, [R2+URZ+0x130], R5 ;  /* 0x00013005020085a7 */ /* 0x000ea400080010ff */
[----:B--2---:R-:W-:Y:S05]  /*adc0*/  @!P0 BRA `(.L_x_190) ;  /* 0xfffffffc00f08947 */ /* 0x004fea000383ffff */
[----:B------:R-:W-:Y:S05]  /*add0*/  BRA `(.L_x_191) ;  /* 0xffffff8c00087947 */ /* 0x000fea000383ffff */
.L_x_64:
[----:B-1----:R1:W2:Y:S02]  /*ade0*/  SYNCS.PHASECHK.TRANS64.TRYWAIT P1, [R2+URZ+0x120], R5 ;  /* 0x00012005020075a7 */ /* 0x0022a400080211ff */
[----:B--2---:R-:W-:Y:S05]  /*adf0*/  @!P1 NANOSLEEP.SYNCS 0x989680 ;  /* 0x009896800000995d */ /* 0x004fea0003900000 */
[----:B------:R-:W2:Y:S02]  /*ae00*/  @!P1 SYNCS.PHASECHK.TRANS64 P1, [R2+URZ+0x120], R5 ;  /* 0x00012005020095a7 */ /* 0x000ea400080210ff */
[----:B--2---:R-:W-:Y:S05]  /*ae10*/  @!P1 BRA `(.L_x_64) ;  /* 0xfffffffc00f09947 */ /* 0x004fea000383ffff */
[----:B------:R-:W-:Y:S05]  /*ae20*/  BRA `(.L_x_192) ;  /* 0xffffff8c00387947 */ /* 0x000fea000383ffff */
.L_x_67:
[----:B------:R-:W-:-:S07]  /*ae30*/  MOV R0, UR4 ;  /* 0x0000000400007c02 */ /* 0x000fce0008000f00 */
.L_x_193:
[----:B-1----:R1:W2:Y:S02]  /*ae40*/  SYNCS.PHASECHK.TRANS64.TRYWAIT P0, [R0+URZ+0x130], R3 ;  /* 0x00013003000075a7 */ /* 0x0022a400080011ff */
[----:B--2---:R-:W-:Y:S05]  /*ae50*/  @!P0 NANOSLEEP.SYNCS 0x989680 ;  /* 0x009896800000895d */ /* 0x004fea0003900000 */
[----:B------:R-:W2:Y:S02]  /*ae60*/  @!P0 SYNCS.PHASECHK.TRANS64 P0, [R0+URZ+0x130], R3 ;  /* 0x00013003000085a7 */ /* 0x000ea400080010ff */
[----:B--2---:R-:W-:Y:S05]  /*ae70*/  @!P0 BRA `(.L_x_193) ;  /* 0xfffffffc00f08947 */ /* 0x004fea000383ffff */
[----:B------:R-:W-:Y:S05]  /*ae80*/  BRA `(.L_x_66) ;  /* 0xffffff8c008c7947 */ /* 0x000fea000383ffff */
.L_x_76:
[----:B-1----:R-:W-:-:S04]  /*ae90*/  MOV R0, UR5 ;  /* 0x0000000500007c02 */ /* 0x002fc80008000f00 */
[----:B------:R1:W2:Y:S03]  /*aea0*/  SYNCS.PHASECHK.TRANS64.TRYWAIT P0, [R0+URZ+0x8], R7 ;  /* 0x00000807000075a7 */ /* 0x0002a600080011ff */
[----:B--2---:R-:W-:Y:S05]  /*aeb0*/  @!P0 NANOSLEEP.SYNCS 0x989680 ;  /* 0x009896800000895d */ /* 0x004fea0003900000 */
[----:B------:R-:W2:Y:S02]  /*aec0*/  @!P0 SYNCS.PHASECHK.TRANS64 P0, [R0+URZ+0x8], R7 ;  /* 0x00000807000085a7 */ /* 0x000ea400080010ff */
[----:B--2---:R-:W-:Y:S05]  /*aed0*/  @!P0 BRA `(.L_x_76) ;  /* 0xfffffffc00ec8947 */ /* 0x004fea000383ffff */
[----:B------:R-:W-:Y:S05]  /*aee0*/  BRA `(.L_x_75) ;  /* 0xffffff9000407947 */ /* 0x000fea000383ffff */
.L_x_78:
[----:B------:R-:W-:Y:S01]  /*aef0*/  BSSY B0, `(.L_x_194) ;  /* 0x0000006000007945 */ /* 0x000fe20003800000 */
[----:B------:R-:W-:-:S07]  /*af00*/  MOV R15, 0xffffffff ;  /* 0xffffffff000f7802 */ /* 0x000fce0000000f00 */
[----:B-1---5:R-:W-:Y:S05]  /*af10*/  WARPSYNC.COLLECTIVE R15, `(.L_x_195) ;  /* 0x000000000f0c7348 */ /* 0x022fea0003c00000 */
[----:B------:R-:W-:Y:S02]  /*af20*/  ELECT P6, UR79, PT ;  /* 0x00000000004f782f */ /* 0x000fe400038c0000 */
[----:B------:R-:W-:Y:S01]  /*af30*/  MOV R14, UR79 ;  /* 0x0000004f000e7c02 */ /* 0x000fe20008000f00 */
[----:B-1---5:R-:W-:Y:S10]  /*af40*/  ENDCOLLECTIVE ;  /* 0x000000000000791b */ /* 0x022ff40003800000 */
.L_x_195:
[----:B------:R-:W-:Y:S05]  /*af50*/  BSYNC B0 ;  /* 0x0000000000007941 */ /* 0x000fea0003800000 */
.L_x_194:
[----:B------:R-:W-:Y:S01]  /*af60*/  PLOP3.LUT P0, PT, P6, PT, PT, 0x80, 0x8 ;  /* 0x000000000008781c */ /* 0x000fe2000370f070 */
[----:B------:R-:W-:-:S12]  /*af70*/  BRA `(.L_x_196) ;  /* 0xffffff90006c7947 */ /* 0x000fd8000383ffff */
.L_x_80:
[----:B-1----:R-:W-:-:S04]  /*af80*/  MOV R0, UR5 ;  /* 0x0000000500007c02 */ /* 0x002fc80008000f00 */
[----:B------:R1:W2:Y:S03]  /*af90*/  SYNCS.PHASECHK.TRANS64.TRYWAIT P0, [R0+URZ+0x8], R5 ;  /* 0x00000805000075a7 */ /* 0x0002a600080011ff */
[----:B--2---:R-:W-:Y:S05]  /*afa0*/  @!P0 NANOSLEEP.SYNCS 0x989680 ;  /* 0x009896800000895d */ /* 0x004fea0003900000 */
[----:B------:R-:W2:Y:S02]  /*afb0*/  @!P0 SYNCS.PHASECHK.TRANS64 P0, [R0+URZ+0x8], R5 ;  /* 0x00000805000085a7 */ /* 0x000ea400080010ff */
[----:B--2---:R-:W-:Y:S05]  /*afc0*/  @!P0 BRA `(.L_x_80) ;  /* 0xfffffffc00ec8947 */ /* 0x004fea000383ffff */
[----:B------:R-:W-:Y:S05]  /*afd0*/  BRA `(.L_x_79) ;  /* 0xffffff9000707947 */ /* 0x000fea000383ffff */
.L_x_81:
[----:B-1----:R1:W2:Y:S02]  /*afe0*/  SYNCS.PHASECHK.TRANS64.TRYWAIT P0, [R0+URZ+0x120], R5 ;  /* 0x00012005000075a7 */ /* 0x0022a400080011ff */
[----:B--2---:R-:W-:Y:S05]  /*aff0*/  @!P0 NANOSLEEP.SYNCS 0x989680 ;  /* 0x009896800000895d */ /* 0x004fea0003900000 */
[----:B------:R-:W2:Y:S02]  /*b000*/  @!P0 SYNCS.PHASECHK.TRANS64 P0, [R0+URZ+0x120], R5 ;  /* 0x00012005000085a7 */ /* 0x000ea400080010ff */
[----:B--2---:R-:W-:Y:S05]  /*b010*/  @!P0 BRA `(.L_x_81) ;  /* 0xfffffffc00f08947 */ /* 0x004fea000383ffff */
[----:B------:R-:W-:Y:S05]  /*b020*/  BRA `(.L_x_197) ;  /* 0xffffff9400ac7947 */ /* 0x000fea000383ffff */
.L_x_83:
[----:B------:R-:W-:-:S07]  /*b030*/  MOV R0, UR43 ;  /* 0x0000002b00007c02 */ /* 0x000fce0008000f00 */
.L_x_198:
[----:B-1----:R1:W2:Y:S02]  /*b040*/  SYNCS.PHASECHK.TRANS64.TRYWAIT P0, [R0+URZ+0x150], R5 ;  /* 0x00015005000075a7 */ /* 0x0022a400080011ff */
[----:B--2---:R-:W-:Y:S05]  /*b050*/  @!P0 NANOSLEEP.SYNCS 0x989680 ;  /* 0x009896800000895d */ /* 0x004fea0003900000 */
[----:B------:R-:W2:Y:S02]  /*b060*/  @!P0 SYNCS.PHASECHK.TRANS64 P0, [R0+URZ+0x150], R5 ;  /* 0x00015005000085a7 */ /* 0x000ea400080010ff */
[----:B--2---:R-:W-:Y:S05]  /*b070*/  @!P0 BRA `(.L_x_198) ;  /* 0xfffffffc00f08947 */ /* 0x004fea000383ffff */
[----:B------:R-:W-:Y:S05]  /*b080*/  BRA `(.L_x_199) ;  /* 0xffffff9400f87947 */ /* 0x000fea000383ffff */
.L_x_86:
[----:B------:R-:W-:Y:S07]  /*b090*/  MOV R0, UR7 ;  /* 0x0000000700007c02 */ /* 0x000fee0008000f00 */
.L_x_200:
[----:B-1----:R1:W2:Y:S02]  /*b0a0*/  SYNCS.PHASECHK.TRANS64.TRYWAIT P0, [R0+URZ], R5 ;  /* 0x00000005000075a7 */ /* 0x0022a400080011ff */
[----:B--2---:R-:W-:Y:S05]  /*b0b0*/  @!P0 NANOSLEEP.SYNCS 0x989680 ;  /* 0x009896800000895d */ /* 0x004fea0003900000 */
[----:B------:R-:W2:Y:S02]  /*b0c0*/  @!P0 SYNCS.PHASECHK.TRANS64 P0, [R0+URZ], R5 ;  /* 0x00000005000085a7 */ /* 0x000ea400080010ff */
[----:B--2---:R-:W-:Y:S05]  /*b0d0*/  @!P0 BRA `(.L_x_200) ;  /* 0xfffffffc00f08947 */ /* 0x004fea000383ffff */
[----:B------:R-:W-:Y:S05]  /*b0e0*/  BRA `(.L_x_85) ;  /* 0xffffff98000c7947 */ /* 0x000fea000383ffff */
.L_x_90:
[----:B-1----:R-:W-:-:S07]  /*b0f0*/  MOV R0, UR4 ;  /* 0x0000000400007c02 */ /* 0x002fce0008000f00 */
.L_x_201:
[----:B-1----:R1:W2:Y:S02]  /*b100*/  SYNCS.PHASECHK.TRANS64.TRYWAIT P0, [R0+URZ], R3 ;  /* 0x00000003000075a7 */ /* 0x0022a400080011ff */
[----:B--2---:R-:W-:Y:S05]  /*b110*/  @!P0 NANOSLEEP.SYNCS 0x989680 ;  /* 0x009896800000895d */ /* 0x004fea0003900000 */
[----:B------:R-:W2:Y:S02]  /*b120*/  @!P0 SYNCS.PHASECHK.TRANS64 P0, [R0+URZ], R3 ;  /* 0x00000003000085a7 */ /* 0x000ea400080010ff */
[----:B--2---:R-:W-:Y:S05]  /*b130*/  @!P0 BRA `(.L_x_201) ;  /* 0xfffffffc00f08947 */ /* 0x004fea000383ffff */
[----:B------:R-:W-:Y:S05]  /*b140*/  BRA `(.L_x_202) ;  /* 0xffffff9c000c7947 */ /* 0x000fea000383ffff */
.L_x_93:
[----:B------:R-:W-:-:S07]  /*b150*/  MOV R0, UR26 ;  /* 0x0000001a00007c02 */ /* 0x000fce0008000f00 */
.L_x_203:
[----:B-1----:R1:W2:Y:S02]  /*b160*/  SYNCS.PHASECHK.TRANS64.TRYWAIT P1, [R0+URZ+0x180], R3 ;  /* 0x00018003000075a7 */ /* 0x0022a400080211ff */
[----:B--2---:R-:W-:Y:S05]  /*b170*/  @!P1 NANOSLEEP.SYNCS 0x989680 ;  /* 0x009896800000995d */ /* 0x004fea0003900000 */
[----:B------:R-:W2:Y:S02]  /*b180*/  @!P1 SYNCS.PHASECHK.TRANS64 P1, [R0+URZ+0x180], R3 ;  /* 0x00018003000095a7 */ /* 0x000ea400080210ff */
[----:B--2---:R-:W-:Y:S05]  /*b190*/  @!P1 BRA `(.L_x_203) ;  /* 0xfffffffc00f09947 */ /* 0x004fea000383ffff */
[----:B------:R-:W-:Y:S05]  /*b1a0*/  BRA `(.L_x_204) ;  /* 0xffffff9c00587947 */ /* 0x000fea000383ffff */
.L_x_98:
[----:B--2---:R2:W3:Y:S02]  /*b1b0*/  SYNCS.PHASECHK.TRANS64.TRYWAIT P0, [R12+URZ+0x120], R9 ;  /* 0x000120090c0075a7 */ /* 0x0044e400080011ff */
[----:B---3--:R-:W-:Y:S05]  /*b1c0*/  @!P0 NANOSLEEP.SYNCS 0x989680 ;  /* 0x009896800000895d */ /* 0x008fea0003900000 */
[----:B------:R-:W3:Y:S02]  /*b1d0*/  @!P0 SYNCS.PHASECHK.TRANS64 P0, [R12+URZ+0x120], R9 ;  /* 0x000120090c0085a7 */ /* 0x000ee400080010ff */
[----:B---3--:R-:W-:Y:S05]  /*b1e0*/  @!P0 BRA `(.L_x_98) ;  /* 0xfffffffc00f08947 */ /* 0x008fea000383ffff */
[----:B------:R-:W-:Y:S05]  /*b1f0*/  BRA `(.L_x_205) ;  /* 0xffffffa000807947 */ /* 0x000fea000383ffff */
.L_x_101:
[----:B------:R-:W-:Y:S07]  /*b200*/  MOV R0, UR21 ;  /* 0x0000001500007c02 */ /* 0x000fee0008000f00 */
.L_x_206:
[----:B--2---:R2:W3:Y:S02]  /*b210*/  SYNCS.PHASECHK.TRANS64.TRYWAIT P2, [R0+URZ+0x118], R11 ;  /* 0x0001180b000075a7 */ /* 0x0044e400080411ff */
[----:B---3--:R-:W-:Y:S05]  /*b220*/  @!P2 NANOSLEEP.SYNCS 0x989680 ;  /* 0x009896800000a95d */ /* 0x008fea0003900000 */
[----:B------:R-:W3:Y:S02]  /*b230*/  @!P2 SYNCS.PHASECHK.TRANS64 P2, [R0+URZ+0x118], R11 ;  /* 0x0001180b0000a5a7 */ /* 0x000ee400080410ff */
[----:B---3--:R-:W-:Y:S05]  /*b240*/  @!P2 BRA `(.L_x_206) ;  /* 0xfffffffc00f0a947 */ /* 0x008fea000383ffff */
[----:B------:R-:W-:Y:S05]  /*b250*/  BRA `(.L_x_100) ;  /* 0xffffffa400e87947 */ /* 0x000fea000383ffff */
.L_x_104:
[----:B--2---:R-:W-:Y:S07]  /*b260*/  MOV R0, UR21 ;  /* 0x0000001500007c02 */ /* 0x004fee0008000f00 */
.L_x_207:
[----:B--2---:R2:W3:Y:S02]  /*b270*/  SYNCS.PHASECHK.TRANS64.TRYWAIT P0, [R0+URZ+0xf0], R9 ;  /* 0x0000f009000075a7 */ /* 0x0044e400080011ff */
[----:B---3--:R-:W-:Y:S05]  /*b280*/  @!P0 NANOSLEEP.SYNCS 0x989680 ;  /* 0x009896800000895d */ /* 0x008fea0003900000 */
[----:B------:R-:W3:Y:S02]  /*b290*/  @!P0 SYNCS.PHASECHK.TRANS64 P0, [R0+URZ+0xf0], R9 ;  /* 0x0000f009000085a7 */ /* 0x000ee400080010ff */
[----:B---3--:R-:W-:Y:S05]  /*b2a0*/  @!P0 BRA `(.L_x_207) ;  /* 0xfffffffc00f08947 */ /* 0x008fea000383ffff */
[----:B------:R-:W-:Y:S05]  /*b2b0*/  BRA `(.L_x_208) ;  /* 0xffffffa800447947 */ /* 0x000fea000383ffff */
.L_x_105:
[----:B------:R-:W-:Y:S07]  /*b2c0*/  MOV R0, UR21 ;  /* 0x0000001500007c02 */ /* 0x000fee0008000f00 */
.L_x_209:
[----:B--2---:R2:W3:Y:S02]  /*b2d0*/  SYNCS.PHASECHK.TRANS64.TRYWAIT P0, [R0+URZ+0xf8], R9 ;  /* 0x0000f809000075a7 */ /* 0x0044e400080011ff */
[----:B---3--:R-:W-:Y:S05]  /*b2e0*/  @!P0 NANOSLEEP.SYNCS 0x989680 ;  /* 0x009896800000895d */ /* 0x008fea0003900000 */
[----:B------:R-:W3:Y:S02]  /*b2f0*/  @!P0 SYNCS.PHASECHK.TRANS64 P0, [R0+URZ+0xf8], R9 ;  /* 0x0000f809000085a7 */ /* 0x000ee400080010ff */
[----:B---3--:R-:W-:Y:S05]  /*b300*/  @!P0 BRA `(.L_x_209) ;  /* 0xfffffffc00f08947 */ /* 0x008fea000383ffff */
[----:B------:R-:W-:Y:S05]  /*b310*/  BRA `(.L_x_210) ;  /* 0xffffffa800807947 */ /* 0x000fea000383ffff */
.L_x_106:
[----:B------:R-:W-:Y:S07]  /*b320*/  MOV R0, UR21 ;  /* 0x0000001500007c02 */ /* 0x000fee0008000f00 */
.L_x_211:
[----:B--2---:R2:W3:Y:S02]  /*b330*/  SYNCS.PHASECHK.TRANS64.TRYWAIT P0, [R0+URZ+0x100], R9 ;  /* 0x00010009000075a7 */ /* 0x0044e400080011ff */
[----:B---3--:R-:W-:Y:S05]  /*b340*/  @!P0 NANOSLEEP.SYNCS 0x989680 ;  /* 0x009896800000895d */ /* 0x008fea0003900000 */
[----:B------:R-:W3:Y:S02]  /*b350*/  @!P0 SYNCS.PHASECHK.TRANS64 P0, [R0+URZ+0x100], R9 ;  /* 0x00010009000085a7 */ /* 0x000ee400080010ff */
[----:B---3--:R-:W-:Y:S05]  /*b360*/  @!P0 BRA `(.L_x_211) ;  /* 0xfffffffc00f08947 */ /* 0x008fea000383ffff */
[----:B------:R-:W-:Y:S05]  /*b370*/  BRA `(.L_x_212) ;  /* 0xffffffa800c87947 */ /* 0x000fea000383ffff */
.L_x_107:
[----:B------:R-:W-:Y:S07]  /*b380*/  MOV R0, UR21 ;  /* 0x0000001500007c02 */ /* 0x000fee0008000f00 */
.L_x_213:
[----:B--2---:R2:W3:Y:S02]  /*b390*/  SYNCS.PHASECHK.TRANS64.TRYWAIT P0, [R0+URZ+0x108], R9 ;  /* 0x00010809000075a7 */ /* 0x0044e400080011ff */
[----:B---3--:R-:W-:Y:S05]  /*b3a0*/  @!P0 NANOSLEEP.SYNCS 0x989680 ;  /* 0x009896800000895d */ /* 0x008fea0003900000 */
[----:B------:R-:W3:Y:S02]  /*b3b0*/  @!P0 SYNCS.PHASECHK.TRANS64 P0, [R0+URZ+0x108], R9 ;  /* 0x00010809000085a7 */ /* 0x000ee400080010ff */
[----:B---3--:R-:W-:Y:S05]  /*b3c0*/  @!P0 BRA `(.L_x_213) ;  /* 0xfffffffc00f08947 */ /* 0x008fea000383ffff */
[----:B------:R-:W-:Y:S05]  /*b3d0*/  BRA `(.L_x_214) ;  /* 0xffffffac000c7947 */ /* 0x000fea000383ffff */
.L_x_109:
[----:B------:R-:W-:-:S07]  /*b3e0*/  MOV R0, UR21 ;  /* 0x0000001500007c02 */ /* 0x000fce0008000f00 */
.L_x_215:
[----:B--2---:R2:W4:Y:S02]  /*b3f0*/  SYNCS.PHASECHK.TRANS64.TRYWAIT P0, [R0+URZ+0xf0], R3 ;  /* 0x0000f003000075a7 */ /* 0x00452400080011ff */
[----:B----4-:R-:W-:Y:S05]  /*b400*/  @!P0 NANOSLEEP.SYNCS 0x989680 ;  /* 0x009896800000895d */ /* 0x010fea0003900000 */
[----:B------:R-:W4:Y:S02]  /*b410*/  @!P0 SYNCS.PHASECHK.TRANS64 P0, [R0+URZ+0xf0], R3 ;  /* 0x0000f003000085a7 */ /* 0x000f2400080010ff */
[----:B----4-:R-:W-:Y:S05]  /*b420*/  @!P0 BRA `(.L_x_215) ;  /* 0xfffffffc00f08947 */ /* 0x010fea000383ffff */
[----:B------:R-:W-:Y:S05]  /*b430*/  BRA `(.L_x_216) ;  /* 0xffffffac00807947 */ /* 0x000fea000383ffff */
.L_x_110:
[----:B--2---:R-:W-:-:S07]  /*b440*/  MOV R0, UR21 ;  /* 0x0000001500007c02 */ /* 0x004fce0008000f00 */
.L_x_217:
[----:B--2---:R2:W4:Y:S02]  /*b450*/  SYNCS.PHASECHK.TRANS64.TRYWAIT P0, [R0+URZ+0xf8], R3 ;  /* 0x0000f803000075a7 */ /* 0x00452400080011ff */
[----:B----4-:R-:W-:Y:S05]  /*b460*/  @!P0 NANOSLEEP.SYNCS 0x989680 ;  /* 0x009896800000895d */ /* 0x010fea0003900000 */
[----:B------:R-:W4:Y:S02]  /*b470*/  @!P0 SYNCS.PHASECHK.TRANS64 P0, [R0+URZ+0xf8], R3 ;  /* 0x0000f803000085a7 */ /* 0x000f2400080010ff */
[----:B----4-:R-:W-:Y:S05]  /*b480*/  @!P0 BRA `(.L_x_217) ;  /* 0xfffffffc00f08947 */ /* 0x010fea000383ffff */
[----:B------:R-:W-:Y:S05]  /*b490*/  BRA `(.L_x_218) ;  /* 0xffffffac00707947 */ /* 0x000fea000383ffff */
.L_x_111:
[----:B--2---:R-:W-:-:S07]  /*b4a0*/  MOV R0, UR21 ;  /* 0x0000001500007c02 */ /* 0x004fce0008000f00 */
.L_x_219:
[----:B--2---:R2:W4:Y:S02]  /*b4b0*/  SYNCS.PHASECHK.TRANS64.TRYWAIT P0, [R0+URZ+0x100], R3 ;  /* 0x00010003000075a7 */ /* 0x00452400080011ff */
[----:B----4-:R-:W-:Y:S05]  /*b4c0*/  @!P0 NANOSLEEP.SYNCS 0x989680 ;  /* 0x009896800000895d */ /* 0x010fea0003900000 */
[----:B------:R-:W4:Y:S02]  /*b4d0*/  @!P0 SYNCS.PHASECHK.TRANS64 P0, [R0+URZ+0x100], R3 ;  /* 0x00010003000085a7 */ /* 0x000f2400080010ff */
[----:B----4-:R-:W-:Y:S05]  /*b4e0*/  @!P0 BRA `(.L_x_219) ;  /* 0xfffffffc00f08947 */ /* 0x010fea000383ffff */
[----:B------:R-:W-:Y:S05]  /*b4f0*/  BRA `(.L_x_220) ;  /* 0xffffffac00607947 */ /* 0x000fea000383ffff */
.L_x_113:
[----:B--2---:R2:W3:Y:S02]  /*b500*/  SYNCS.PHASECHK.TRANS64.TRYWAIT P0, [R3+URZ+0x120], R0 ;  /* 0x00012000030075a7 */ /* 0x0044e400080011ff */
[----:B---3--:R-:W-:Y:S05]  /*b510*/  @!P0 NANOSLEEP.SYNCS 0x989680 ;  /* 0x009896800000895d */ /* 0x008fea0003900000 */
[----:B------:R-:W3:Y:S02]  /*b520*/  @!P0 SYNCS.PHASECHK.TRANS64 P0, [R3+URZ+0x120], R0 ;  /* 0x00012000030085a7 */ /* 0x000ee400080010ff */
[----:B---3--:R-:W-:Y:S05]  /*b530*/  @!P0 BRA `(.L_x_113) ;  /* 0xfffffffc00f08947 */ /* 0x008fea000383ffff */
[----:B------:R-:W-:Y:S05]  /*b540*/  BRA `(.L_x_221) ;  /* 0xffffffb000207947 */ /* 0x000fea000383ffff */
.L_x_124:
[----:B-1----:R-:W-:Y:S04]  /*b550*/  MOV R0, UR44 ;  /* 0x0000002c00007c02 */ /* 0x002fe80008000f00 */
[----:B------:R1:W2:Y:S03]  /*b560*/  SYNCS.PHASECHK.TRANS64.TRYWAIT P0, [R0+URZ+0xd0], R5 ;  /* 0x0000d005000075a7 */ /* 0x0002a600080011ff */
[----:B--2---:R-:W-:Y:S05]  /*b570*/  @!P0 NANOSLEEP.SYNCS 0x989680 ;  /* 0x009896800000895d */ /* 0x004fea0003900000 */
[----:B------:R-:W2:Y:S02]  /*b580*/  @!P0 SYNCS.PHASECHK.TRANS64 P0, [R0+URZ+0xd0], R5 ;  /* 0x0000d005000085a7 */ /* 0x000ea400080010ff */
[----:B--2---:R-:W-:Y:S05]  /*b590*/  @!P0 BRA `(.L_x_124) ;  /* 0xfffffffc00ec8947 */ /* 0x004fea000383ffff */
[----:B------:R-:W-:Y:S05]  /*b5a0*/  BRA `(.L_x_123) ;  /* 0xffffffbc00747947 */ /* 0x000fea000383ffff */
.L_x_126:
[----:B-1----:R1:W3:Y:S02]  /*b5b0*/  SYNCS.PHASECHK.TRANS64.TRYWAIT P1, [R100+URZ+0x140], R3 ;  /* 0x00014003640075a7 */ /* 0x0022e400080211ff */
[----:B---3--:R-:W-:Y:S05]  /*b5c0*/  @!P1 NANOSLEEP.SYNCS 0x989680 ;  /* 0x009896800000995d */ /* 0x008fea0003900000 */
[----:B------:R-:W3:Y:S02]  /*b5d0*/  @!P1 SYNCS.PHASECHK.TRANS64 P1, [R100+URZ+0x140], R3 ;  /* 0x00014003640095a7 */ /* 0x000ee400080210ff */
[----:B---3--:R-:W-:Y:S05]  /*b5e0*/  @!P1 BRA `(.L_x_126) ;  /* 0xfffffffc00f09947 */ /* 0x008fea000383ffff */
[----:B------:R-:W-:Y:S05]  /*b5f0*/  BRA `(.L_x_125) ;  /* 0xffffffbc009c7947 */ /* 0x000fea000383ffff */
.L_x_135:
[----:B---3--:R3:W4:Y:S02]  /*b600*/  SYNCS.PHASECHK.TRANS64.TRYWAIT P0, [R3+URZ+0xd0], R0 ;  /* 0x0000d000030075a7 */ /* 0x00872400080011ff */
[----:B----4-:R-:W-:Y:S05]  /*b610*/  @!P0 NANOSLEEP.SYNCS 0x989680 ;  /* 0x009896800000895d */ /* 0x010fea0003900000 */
[----:B------:R-:W4:Y:S02]  /*b620*/  @!P0 SYNCS.PHASECHK.TRANS64 P0, [R3+URZ+0xd0], R0 ;  /* 0x0000d000030085a7 */ /* 0x000f2400080010ff */
[----:B----4-:R-:W-:Y:S05]  /*b630*/  @!P0 BRA `(.L_x_135) ;  /* 0xfffffffc00f08947 */ /* 0x010fea000383ffff */
[----:B------:R-:W-:Y:S05]  /*b640*/  BRA `(.L_x_134) ;  /* 0xffffffc800787947 */ /* 0x000fea000383ffff */
.L_x_143:
[----:B---3--:R3:W4:Y:S02]  /*b650*/  SYNCS.PHASECHK.TRANS64.TRYWAIT P0, [R62+URZ+0xd0], R5 ;  /* 0x0000d0053e0075a7 */ /* 0x00872400080011ff */
[----:B----4-:R-:W-:Y:S05]  /*b660*/  @!P0 NANOSLEEP.SYNCS 0x989680 ;  /* 0x009896800000895d */ /* 0x010fea0003900000 */
[----:B------:R-:W4:Y:S02]  /*b670*/  @!P0 SYNCS.PHASECHK.TRANS64 P0, [R62+URZ+0xd0], R5 ;  /* 0x0000d0053e0085a7 */ /* 0x000f2400080010ff */
[----:B----4-:R-:W-:Y:S05]  /*b680*/  @!P0 BRA `(.L_x_143) ;  /* 0xfffffffc00f08947 */ /* 0x010fea000383ffff */
[----:B------:R-:W-:Y:S05]  /*b690*/  BRA `(.L_x_142) ;  /* 0xffffffd4007c7947 */ /* 0x000fea000383ffff */
.L_x_151:
[----:B---3--:R3:W4:Y:S02]  /*b6a0*/  SYNCS.PHASECHK.TRANS64.TRYWAIT P0, [R62+URZ+0xd0], R5 ;  /* 0x0000d0053e0075a7 */ /* 0x00872400080011ff */
[----:B----4-:R-:W-:Y:S05]  /*b6b0*/  @!P0 NANOSLEEP.SYNCS 0x989680 ;  /* 0x009896800000895d */ /* 0x010fea0003900000 */
[----:B------:R-:W4:Y:S02]  /*b6c0*/  @!P0 SYNCS.PHASECHK.TRANS64 P0, [R62+URZ+0xd0], R5 ;  /* 0x0000d0053e0085a7 */ /* 0x000f2400080010ff */
[----:B----4-:R-:W-:Y:S05]  /*b6d0*/  @!P0 BRA `(.L_x_151) ;  /* 0xfffffffc00f08947 */ /* 0x010fea000383ffff */
[----:B------:R-:W-:Y:S05]  /*b6e0*/  BRA `(.L_x_150) ;  /* 0xffffffe000807947 */ /* 0x000fea000383ffff */
        .weak           $__internal_0_$__cuda_sm10x_tcgen05_guardrail_trap_col_being_dealloced_not_returned_by_alloc
        .type           $__internal_0_$__cuda_sm10x_tcgen05_guardrail_trap_col_being_dealloced_not_returned_by_alloc,@function
        .size           $__internal_0_$__cuda_sm10x_tcgen05_guardrail_trap_col_being_dealloced_not_returned_by_alloc,($__internal_1_$__cuda_sm10x_tcgen05_guardrail_trap_phase_invalid_during_alloc - $__internal_0_$__cuda_sm10x_tcgen05_guardrail_trap_col_being_dealloced_not_returned_by_alloc)
$__internal_0_$__cuda_sm10x_tcgen05_guardrail_trap_col_being_dealloced_not_returned_by_alloc:
[----:B------:R-:W-:Y:S05]  /*b6f0*/  BPT.TRAP 0x1 ;  /* 0x000000040000795c */ /* 0x000fea0000300000 */
[----:B------:R-:W-:-:S04]  /*b700*/  HFMA2 R3, -RZ, RZ, 0, 0 ;  /* 0x00000000ff037431 */ /* 0x000fc800000001ff */
[----:B------:R-:W-:Y:S05]  /*b710*/  RET.REL.NODEC R2 `(_ZN7cutlass13device_kernelINS_4gemm6kernel13GemmUniversalIN4cute5tupleIJiiiiEEENS1_10collective13CollectiveMmaINS1_46MainloopSm100TmaUmmaWarpSpecializedBlockScaledILi13ELi2ELi2ENS5_IJNS4_1CILi4EEESB_NSA_ILi1EEEEEEEENS5_IJNSA_ILi256EEENSA_ILi128EEESG_EEENS5_IJNS_12float_e2m1_tENS_13float_ue4m3_tEEEENS5_IJNS5_IJlSC_lEEENS4_6LayoutINS5_IJNS5_IJNS5_IJNSA_ILi32EEESB_EEEiEEENS5_IJNS5_IJNSA_ILi16EEESB_EEEiEEENS5_IJSC_iEEEEEENS5_IJSS_NS5_IJNS5_IJNSA_ILi0EEESC_EEENSA_ILi512EEEEEENS5_IJSV_iEEEEEEEEEEESK_S12_NS4_8TiledMMAINS4_8MMA_AtomIJNS4_23SM100_MMA_MXF4_2x1SM_SSISI_SI_fSJ_Li256ELi128ELi16ELNS4_4UMMA5MajorE0ELS17_0ELNS16_7ScaleInE0ELS18_0EEEEEENSM_INS5_IJSC_SC_SC_EEENS5_IJSV_SV_SV_EEEEENS5_IJNS4_10UnderscoreES1E_S1E_EEEEENS5_IJNS4_28SM100_TMA_2SM_LOAD_MULTICASTES1H_EEENS5_IJNS4_14ComposedLayoutINS4_7SwizzleILi2ELi4ELi3EEENS4_18smem_ptr_flag_bitsILi4EEENSM_INS5_IJNSA_ILi8EEESG_EEENS5_IJSG_SC_EEEEEEENSM_INS5_IJNS5_IJNS5_IJSO_SC_EEESR_EEESC_NS5_IJSC_NSA_ILi2EEEEEEEEENS5_IJNS5_IJNS5_IJSR_SX_EEESW_EEESV_NS5_IJSB_SX_EEEEEEEEEEEvNS4_8identityES1I_S23_vS24_EENS_8epilogue10collective18CollectiveEpilogueINS26_23Sm100TmaWarpSpecializedILi4ELi2ELi32ELb1ELb0EEEJNS5_IJSG_SG_SG_EEENS5_IJNSM_ISG_SC_EENSM_ISN_SC_EEEEENS_10bfloat16_tESL_S2F_SL_NS26_6fusion15FusionCallbacksIS2A_NS2G_17LinearCombinationIS2F_fS2F_fLNS_15FloatRoundStyleE2EEES2B_S2E_JEEENS4_5SM1004TMEM4LOAD26SM100_TMEM_LOAD_32dp32b32xENS4_13SM90_TMA_LOADENS1J_IS1L_NS1M_ILi16EEENSM_INS5_IJS1O_SN_EEENS5_IJSN_SC_EEEEEEENS4_39AutoVectorizingCopyWithAssumedAlignmentILi128EEENS4_14SM90_TMA_STOREES2V_S2X_S2X_EEEvvEEEEvNT_6ParamsE) ;  /* 0xffffff4802387950 */ /* 0x000fea0003c3ffff */
        .weak           $__internal_1_$__cuda_sm10x_tcgen05_guardrail_trap_phase_invalid_during_alloc
        .type           $__internal_1_$__cuda_sm10x_tcgen05_guardrail_trap_phase_invalid_during_alloc,@function
        .size           $__internal_1_$__cuda_sm10x_tcgen05_guardrail_trap_phase_invalid_during_alloc,($__internal_2_$__cuda_sm10x_tcgen05_guardrail_trap_unallocated_columns_being_dealloced - $__internal_1_$__cuda_sm10x_tcgen05_guardrail_trap_phase_invalid_during_alloc)
$__internal_1_$__cuda_sm10x_tcgen05_guardrail_trap_phase_invalid_during_alloc:
[----:B------:R-:W-:Y:S05]  /*b720*/  BPT.TRAP 0x1 ;  /* 0x000000040000795c */ /* 0x000fea0000300000 */
[----:B------:R-:W-:-:S04]  /*b730*/  MOV R5, 0x0 ;  /* 0x0000000000057802 */ /* 0x000fc80000000f00 */
[----:B------:R-:W-:Y:S05]  /*b740*/  RET.REL.NODEC R4 `(_ZN7cutlass13device_kernelINS_4gemm6kernel13GemmUniversalIN4cute5tupleIJiiiiEEENS1_10collective13CollectiveMmaINS1_46MainloopSm100TmaUmmaWarpSpecializedBlockScaledILi13ELi2ELi2ENS5_IJNS4_1CILi4EEESB_NSA_ILi1EEEEEEEENS5_IJNSA_ILi256EEENSA_ILi128EEESG_EEENS5_IJNS_12float_e2m1_tENS_13float_ue4m3_tEEEENS5_IJNS5_IJlSC_lEEENS4_6LayoutINS5_IJNS5_IJNS5_IJNSA_ILi32EEESB_EEEiEEENS5_IJNS5_IJNSA_ILi16EEESB_EEEiEEENS5_IJSC_iEEEEEENS5_IJSS_NS5_IJNS5_IJNSA_ILi0EEESC_EEENSA_ILi512EEEEEENS5_IJSV_iEEEEEEEEEEESK_S12_NS4_8TiledMMAINS4_8MMA_AtomIJNS4_23SM100_MMA_MXF4_2x1SM_SSISI_SI_fSJ_Li256ELi128ELi16ELNS4_4UMMA5MajorE0ELS17_0ELNS16_7ScaleInE0ELS18_0EEEEEENSM_INS5_IJSC_SC_SC_EEENS5_IJSV_SV_SV_EEEEENS5_IJNS4_10UnderscoreES1E_S1E_EEEEENS5_IJNS4_28SM100_TMA_2SM_LOAD_MULTICASTES1H_EEENS5_IJNS4_14ComposedLayoutINS4_7SwizzleILi2ELi4ELi3EEENS4_18smem_ptr_flag_bitsILi4EEENSM_INS5_IJNSA_ILi8EEESG_EEENS5_IJSG_SC_EEEEEEENSM_INS5_IJNS5_IJNS5_IJSO_SC_EEESR_EEESC_NS5_IJSC_NSA_ILi2EEEEEEEEENS5_IJNS5_IJNS5_IJSR_SX_EEESW_EEESV_NS5_IJSB_SX_EEEEEEEEEEEvNS4_8identityES1I_S23_vS24_EENS_8epilogue10collective18CollectiveEpilogueINS26_23Sm100TmaWarpSpecializedILi4ELi2ELi32ELb1ELb0EEEJNS5_IJSG_SG_SG_EEENS5_IJNSM_ISG_SC_EENSM_ISN_SC_EEEEENS_10bfloat16_tESL_S2F_SL_NS26_6fusion15FusionCallbacksIS2A_NS2G_17LinearCombinationIS2F_fS2F_fLNS_15FloatRoundStyleE2EEES2B_S2E_JEEENS4_5SM1004TMEM4LOAD26SM100_TMEM_LOAD_32dp32b32xENS4_13SM90_TMA_LOADENS1J_IS1L_NS1M_ILi16EEENSM_INS5_IJS1O_SN_EEENS5_IJSN_SC_EEEEEEENS4_39AutoVectorizingCopyWithAssumedAlignmentILi128EEENS4_14SM90_TMA_STOREES2V_S2X_S2X_EEEvvEEEEvNT_6ParamsE) ;  /* 0xffffff48042c7950 */ /* 0x000fea0003c3ffff */
        .weak           $__internal_2_$__cuda_sm10x_tcgen05_guardrail_trap_unallocated_columns_being_dealloced
        .type           $__internal_2_$__cuda_sm10x_tcgen05_guardrail_trap_unallocated_columns_being_dealloced,@function
        .size           $__internal_2_$__cuda_sm10x_tcgen05_guardrail_trap_unallocated_columns_being_dealloced,(.L_x_223 - $__internal_2_$__cuda_sm10x_tcgen05_guardrail_trap_unallocated_columns_being_dealloced)
$__internal_2_$__cuda_sm10x_tcgen05_guardrail_trap_unallocated_columns_being_dealloced:
[----:B------:R-:W-:Y:S05]  /*b750*/  BPT.TRAP 0x1 ;  /* 0x000000040000795c */ /* 0x000fea0000300000 */
[----:B------:R-:W-:-:S04]  /*b760*/  HFMA2 R3, -RZ, RZ, 0, 0 ;  /* 0x00000000ff037431 */ /* 0x000fc800000001ff */
[----:B------:R-:W-:Y:S05]  /*b770*/  RET.REL.NODEC R2 `(_ZN7cutlass13device_kernelINS_4gemm6kernel13GemmUniversalIN4cute5tupleIJiiiiEEENS1_10collective13CollectiveMmaINS1_46MainloopSm100TmaUmmaWarpSpecializedBlockScaledILi13ELi2ELi2ENS5_IJNS4_1CILi4EEESB_NSA_ILi1EEEEEEEENS5_IJNSA_ILi256EEENSA_ILi128EEESG_EEENS5_IJNS_12float_e2m1_tENS_13float_ue4m3_tEEEENS5_IJNS5_IJlSC_lEEENS4_6LayoutINS5_IJNS5_IJNS5_IJNSA_ILi32EEESB_EEEiEEENS5_IJNS5_IJNSA_ILi16EEESB_EEEiEEENS5_IJSC_iEEEEEENS5_IJSS_NS5_IJNS5_IJNSA_ILi0EEESC_EEENSA_ILi512EEEEEENS5_IJSV_iEEEEEEEEEEESK_S12_NS4_8TiledMMAINS4_8MMA_AtomIJNS4_23SM100_MMA_MXF4_2x1SM_SSISI_SI_fSJ_Li256ELi128ELi16ELNS4_4UMMA5MajorE0ELS17_0ELNS16_7ScaleInE0ELS18_0EEEEEENSM_INS5_IJSC_SC_SC_EEENS5_IJSV_SV_SV_EEEEENS5_IJNS4_10UnderscoreES1E_S1E_EEEEENS5_IJNS4_28SM100_TMA_2SM_LOAD_MULTICASTES1H_EEENS5_IJNS4_14ComposedLayoutINS4_7SwizzleILi2ELi4ELi3EEENS4_18smem_ptr_flag_bitsILi4EEENSM_INS5_IJNSA_ILi8EEESG_EEENS5_IJSG_SC_EEEEEEENSM_INS5_IJNS5_IJNS5_IJSO_SC_EEESR_EEESC_NS5_IJSC_NSA_ILi2EEEEEEEEENS5_IJNS5_IJNS5_IJSR_SX_EEESW_EEESV_NS5_IJSB_SX_EEEEEEEEEEEvNS4_8identityES1I_S23_vS24_EENS_8epilogue10collective18CollectiveEpilogueINS26_23Sm100TmaWarpSpecializedILi4ELi2ELi32ELb1ELb0EEEJNS5_IJSG_SG_SG_EEENS5_IJNSM_ISG_SC_EENSM_ISN_SC_EEEEENS_10bfloat16_tESL_S2F_SL_NS26_6fusion15FusionCallbacksIS2A_NS2G_17LinearCombinationIS2F_fS2F_fLNS_15FloatRoundStyleE2EEES2B_S2E_JEEENS4_5SM1004TMEM4LOAD26SM100_TMEM_LOAD_32dp32b32xENS4_13SM90_TMA_LOADENS1J_IS1L_NS1M_ILi16EEENSM_INS5_IJS1O_SN_EEENS5_IJSN_SC_EEEEEEENS4_39AutoVectorizingCopyWithAssumedAlignmentILi128EEENS4_14SM90_TMA_STOREES2V_S2X_S2X_EEEvvEEEEvNT_6ParamsE) ;  /* 0xffffff4802207950 */ /* 0x000fea0003c3ffff */
.L_x_222:
[----:B------:R-:W-:-:S00]  /*b780*/  BRA `(.L_x_222) ;  /* 0xfffffffc00fc7947 */ /* 0x000fc0000383ffff */
[----:B------:R-:W-:-:S00]  /*b790*/  NOP ;  /* 0x0000000000007918 */ /* 0x000fc00000000000 */
        /* <DEDUP_REMOVED lines=14> */
.L_x_223:


//--------------------- .nv.global.init           --------------------------
	.section	.nv.global.init,"aw",@progbits
.nv.global.init:
	.type		$str$29,@object
	.size		$str$29,($str$30 - $str$29)
$str$29:
        /*0000*/ 	.byte	0x28, 0x61, 0x64, 0x64, 0x72, 0x65, 0x73, 0x73, 0x20, 0x26, 0x20, 0x6d, 0x61, 0x73, 0x6b, 0x29
        /*0010*/ 	.byte	0x20, 0x3d, 0x3d, 0x20, 0x30, 0x00
	.type		$str$30,@object
	.size		$str$30,($str$26 - $str$30)
$str$30:
        /*0016*/ 	.byte	0x2f, 0x74, 0x6d, 0x70, 0x2f, 0x63, 0x75, 0x74, 0x6c, 0x61, 0x73, 0x73, 0x5f, 0x73, 0x77, 0x65
        /*0026*/ 	.byte	0x65, 0x70, 0x5f, 0x73, 0x72, 0x63, 0x2f, 0x69, 0x6e, 0x63, 0x6c, 0x75, 0x64, 0x65, 0x2f, 0x63
        /*0036*/ 	.byte	0x75, 0x74, 0x65, 0x2f, 0x70, 0x6f, 0x69, 0x6e, 0x74, 0x65, 0x72, 0x5f, 0x66, 0x6c, 0x61, 0x67
        /*0046*/ 	.byte	0x67, 0x65, 0x64, 0x2e, 0x68, 0x70, 0x70, 0x00
	.type		$str$26,@object
	.size		$str$26,($str$25 - $str$26)
$str$26:
        /*004e*/ 	.byte	0x2f, 0x74, 0x6d, 0x70, 0x2f, 0x63, 0x75, 0x74, 0x6c, 0x61, 0x73, 0x73, 0x5f, 0x73, 0x77, 0x65
        /*005e*/ 	.byte	0x65, 0x70, 0x5f, 0x73, 0x72, 0x63, 0x2f, 0x69, 0x6e, 0x63, 0x6c, 0x75, 0x64, 0x65, 0x2f, 0x63
        /*006e*/ 	.byte	0x75, 0x74, 0x65, 0x2f, 0x61, 0x74, 0x6f, 0x6d, 0x2f, 0x63, 0x6f, 0x70, 0x79, 0x5f, 0x74, 0x72
        /*007e*/ 	.byte	0x61, 0x69, 0x74, 0x73, 0x5f, 0x73, 0x6d, 0x31, 0x30, 0x30, 0x2e, 0x68, 0x70, 0x70, 0x00
	.type		$str$25,@object
	.size		$str$25,(__unnamed_1 - $str$25)
$str$25:
        /*008d*/ 	.byte	0x28, 0x28, 0x75, 0x69, 0x6e, 0x74, 0x33, 0x32, 0x5f, 0x74, 0x28, 0x74, 0x68, 0x72, 0x65, 0x61
        /*009d*/ 	.byte	0x64, 0x49, 0x64, 0x78, 0x2e, 0x78, 0x29, 0x20, 0x2f, 0x20, 0x33, 0x32, 0x29, 0x20, 0x25, 0x20
        /*00ad*/ 	.byte	0x34, 0x29, 0x20, 0x3d, 0x3d, 0x20, 0x28, 0x28, 0x28, 0x74, 0x6d, 0x65, 0x6d, 0x5f, 0x61, 0x64
        /*00bd*/ 	.byte	0x64, 0x72, 0x20, 0x3e, 0x3e, 0x20, 0x31, 0x36, 0x29, 0x20, 0x2f, 0x20, 0x33, 0x32, 0x29, 0x20
        /*00cd*/ 	.byte	0x25, 0x20, 0x34, 0x29, 0x00
	.type		__unnamed_1,@object
	.size		__unnamed_1,(__unnamed_2 - __unnamed_1)
__unnamed_1:
        /*00d2*/ 	.byte	0x61, 0x75, 0x74, 0x6f, 0x20, 0x63, 0x75, 0x74, 0x65, 0x3a, 0x3a, 0x61, 0x73, 0x5f, 0x70, 0x6f
        /* <DEDUP_REMOVED lines=24> */
        /*0262*/ 	.byte	0x34, 0x30, 0x39, 0x36, 0x3e, 0x3e, 0x3e, 0x3e, 0x5d, 0x00
	.type		__unnamed_2,@object
	.size		__unnamed_2,(.L_2 - __unnamed_2)
__unnamed_2:
        /* <DEDUP_REMOVED lines=42> */
        /*050c*/ 	.byte	0x3e, 0x3e, 0x5d, 0x00
.L_2:


//--------------------- .nv.shared._ZN7cutlass13device_kernelINS_4gemm6kernel13GemmUniversalIN4cute5tupleIJiiiiEEENS1_10collective13CollectiveMmaINS1_46MainloopSm100TmaUmmaWarpSpecializedBlockScaledILi13ELi2ELi2ENS5_IJNS4_1CILi4EEESB_NSA_ILi1EEEEEEEENS5_IJNSA_ILi256EEENSA_ILi128EEESG_EEENS5_IJNS_12float_e2m1_tENS_13float_ue4m3_tEEEENS5_IJNS5_IJlSC_lEEENS4_6LayoutINS5_IJNS5_IJNS5_IJNSA_ILi32EEESB_EEEiEEENS5_IJNS5_IJNSA_ILi16EEESB_EEEiEEENS5_IJSC_iEEEEEENS5_IJSS_NS5_IJNS5_IJNSA_ILi0EEESC_EEENSA_ILi512EEEEEENS5_IJSV_iEEEEEEEEEEESK_S12_NS4_8TiledMMAINS4_8MMA_AtomIJNS4_23SM100_MMA_MXF4_2x1SM_SSISI_SI_fSJ_Li256ELi128ELi16ELNS4_4UMMA5MajorE0ELS17_0ELNS16_7ScaleInE0ELS18_0EEEEEENSM_INS5_IJSC_SC_SC_EEENS5_IJSV_SV_SV_EEEEENS5_IJNS4_10UnderscoreES1E_S1E_EEEEENS5_IJNS4_28SM100_TMA_2SM_LOAD_MULTICASTES1H_EEENS5_IJNS4_14ComposedLayoutINS4_7SwizzleILi2ELi4ELi3EEENS4_18smem_ptr_flag_bitsILi4EEENSM_INS5_IJNSA_ILi8EEESG_EEENS5_IJSG_SC_EEEEEEENSM_INS5_IJNS5_IJNS5_IJSO_SC_EEESR_EEESC_NS5_IJSC_NSA_ILi2EEEEEEEEENS5_IJNS5_IJNS5_IJSR_SX_EEESW_EEESV_NS5_IJSB_SX_EEEEEEEEEEEvNS4_8identityES1I_S23_vS24_EENS_8epilogue10collective18CollectiveEpilogueINS26_23Sm100TmaWarpSpecializedILi4ELi2ELi32ELb1ELb0EEEJNS5_IJSG_SG_SG_EEENS5_IJNSM_ISG_SC_EENSM_ISN_SC_EEEEENS_10bfloat16_tESL_S2F_SL_NS26_6fusion15FusionCallbacksIS2A_NS2G_17LinearCombinationIS2F_fS2F_fLNS_15FloatRoundStyleE2EEES2B_S2E_JEEENS4_5SM1004TMEM4LOAD26SM100_TMEM_LOAD_32dp32b32xENS4_13SM90_TMA_LOADENS1J_IS1L_NS1M_ILi16EEENSM_INS5_IJS1O_SN_EEENS5_IJSN_SC_EEEEEEENS4_39AutoVectorizingCopyWithAssumedAlignmentILi128EEENS4_14SM90_TMA_STOREES2V_S2X_S2X_EEEvvEEEEvNT_6ParamsE --------------------------
	.section	.nv.shared._ZN7cutlass13device_kernelINS_4gemm6kernel13GemmUniversalIN4cute5tupleIJiiiiEEENS1_10collective13CollectiveMmaINS1_46MainloopSm100TmaUmmaWarpSpecializedBlockScaledILi13ELi2ELi2ENS5_IJNS4_1CILi4EEESB_NSA_ILi1EEEEEEEENS5_IJNSA_ILi256EEENSA_ILi128EEESG_EEENS5_IJNS_12float_e2m1_tENS_13float_ue4m3_tEEEENS5_IJNS5_IJlSC_lEEENS4_6LayoutINS5_IJNS5_IJNS5_IJNSA_ILi32EEESB_EEEiEEENS5_IJNS5_IJNSA_ILi16EEESB_EEEiEEENS5_IJSC_iEEEEEENS5_IJSS_NS5_IJNS5_IJNSA_ILi0EEESC_EEENSA_ILi512EEEEEENS5_IJSV_iEEEEEEEEEEESK_S12_NS4_8TiledMMAINS4_8MMA_AtomIJNS4_23SM100_MMA_MXF4_2x1SM_SSISI_SI_fSJ_Li256ELi128ELi16ELNS4_4UMMA5MajorE0ELS17_0ELNS16_7ScaleInE0ELS18_0EEEEEENSM_INS5_IJSC_SC_SC_EEENS5_IJSV_SV_SV_EEEEENS5_IJNS4_10UnderscoreES1E_S1E_EEEEENS5_IJNS4_28SM100_TMA_2SM_LOAD_MULTICASTES1H_EEENS5_IJNS4_14ComposedLayoutINS4_7SwizzleILi2ELi4ELi3EEENS4_18smem_ptr_flag_bitsILi4EEENSM_INS5_IJNSA_ILi8EEESG_EEENS5_IJSG_SC_EEEEEEENSM_INS5_IJNS5_IJNS5_IJSO_SC_EEESR_EEESC_NS5_IJSC_NSA_ILi2EEEEEEEEENS5_IJNS5_IJNS5_IJSR_SX_EEESW_EEESV_NS5_IJSB_SX_EEEEEEEEEEEvNS4_8identityES1I_S23_vS24_EENS_8epilogue10collective18CollectiveEpilogueINS26_23Sm100TmaWarpSpecializedILi4ELi2ELi32ELb1ELb0EEEJNS5_IJSG_SG_SG_EEENS5_IJNSM_ISG_SC_EENSM_ISN_SC_EEEEENS_10bfloat16_tESL_S2F_SL_NS26_6fusion15FusionCallbacksIS2A_NS2G_17LinearCombinationIS2F_fS2F_fLNS_15FloatRoundStyleE2EEES2B_S2E_JEEENS4_5SM1004TMEM4LOAD26SM100_TMEM_LOAD_32dp32b32xENS4_13SM90_TMA_LOADENS1J_IS1L_NS1M_ILi16EEENSM_INS5_IJS1O_SN_EEENS5_IJSN_SC_EEEEEEENS4_39AutoVectorizingCopyWithAssumedAlignmentILi128EEENS4_14SM90_TMA_STOREES2V_S2X_S2X_EEEvvEEEEvNT_6ParamsE,"aw",@nobits
	.sectionflags	@""
	.align	16
	.zero		1024


//--------------------- .nv.shared.reserved.0     --------------------------
	.section	.nv.shared.reserved.0,"aw",@nobits
	.weak		__nv_reservedSMEM_offset_0_alias
	.size		__nv_reservedSMEM_offset_0_alias, 0, 64
	.other		__nv_reservedSMEM_offset_0_alias,@"STO_CUDA_RESERVED_SHARED STV_DEFAULT"
__nv_reservedSMEM_offset_0_alias:
	.zero		0
.nv.shared.reserved.0:
	.zero		64
	.weak		__nv_reservedSMEM_tcgen05_partition
	.type		__nv_reservedSMEM_tcgen05_partition,@object
	.size		__nv_reservedSMEM_tcgen05_partition,(.L_0 - __nv_reservedSMEM_tcgen05_partition)
__nv_reservedSMEM_tcgen05_partition:
	.zero		32
.L_0:


//--------------------- .nv.global                --------------------------
	.section	.nv.global,"aw",@nobits
.nv.global:
	.type		_ZN40_INTERNAL_6f18affd_4_k_cu_e0d62f73_314034cute1_E,@object
	.size		_ZN40_INTERNAL_6f18affd_4_k_cu_e0d62f73_314034cute1_E,(_ZN40_INTERNAL_6f18affd_4_k_cu_e0d62f73_314034cuda3std3__45__cpo6cbeginE - _ZN40_INTERNAL_6f18affd_4_k_cu_e0d62f73_314034cute1_E)
_ZN40_INTERNAL_6f18affd_4_k_cu_e0d62f73_314034cute1_E:
	.zero		1
	.type		_ZN40_INTERNAL_6f18affd_4_k_cu_e0d62f73_314034cuda3std3__45__cpo6cbeginE,@object
	.size		_ZN40_INTERNAL_6f18affd_4_k_cu_e0d62f73_314034cuda3std3__45__cpo6cbeginE,(_ZN40_INTERNAL_6f18affd_4_k_cu_e0d62f73_314034cuda3std3__48in_placeE - _ZN40_INTERNAL_6f18affd_4_k_cu_e0d62f73_314034cuda3std3__45__cpo6cbeginE)
_ZN40_INTERNAL_6f18affd_4_k_cu_e0d62f73_314034cuda3std3__45__cpo6cbeginE:
	.zero		1
	.type		_ZN40_INTERNAL_6f18affd_4_k_cu_e0d62f73_314034cuda3std3__48in_placeE,@object
	.size		_ZN40_INTERNAL_6f18affd_4_k_cu_e0d62f73_314034cuda3std3__48in_placeE,(_ZN40_INTERNAL_6f18affd_4_k_cu_e0d62f73_314034cuda3std6ranges3__45__cpo9iter_moveE - _ZN40_INTERNAL_6f18affd_4_k_cu_e0d62f73_314034cuda3std3__48in_placeE)
_ZN40_INTERNAL_6f18affd_4_k_cu_e0d62f73_314034cuda3std3__48in_placeE:
	.zero		1
	.type		_ZN40_INTERNAL_6f18affd_4_k_cu_e0d62f73_314034cuda3std6ranges3__45__cpo9iter_moveE,@object
	.size		_ZN40_INTERNAL_6f18affd_4_k_cu_e0d62f73_314034cuda3std6ranges3__45__cpo9iter_moveE,(_ZN40_INTERNAL_6f18affd_4_k_cu_e0d62f73_314034cuda3std3__45__cpo5beginE - _ZN40_INTERNAL_6f18affd_4_k_cu_e0d62f73_314034cuda3std6ranges3__45__cpo9iter_moveE)
_ZN40_INTERNAL_6f18affd_4_k_cu_e0d62f73_314034cuda3std6ranges3__45__cpo9iter_moveE:
	.zero		1
	.type		_ZN40_INTERNAL_6f18affd_4_k_cu_e0d62f73_314034cuda3std3__45__cpo5beginE,@object
	.size		_ZN40_INTERNAL_6f18affd_4_k_cu_e0d62f73_314034cuda3std3__45__cpo5beginE,(_ZN40_INTERNAL_6f18affd_4_k_cu_e0d62f73_314034cuda3std3__442_GLOBAL__N__6f18affd_4_k_cu_e0d62f73_314036ignoreE - _ZN40_INTERNAL_6f18affd_4_k_cu_e0d62f73_314034cuda3std3__45__cpo5beginE)
_ZN40_INTERNAL_6f18affd_4_k_cu_e0d62f73_314034cuda3std3__45__cpo5beginE:
	.zero		1
	.type		_ZN40_INTERNAL_6f18affd_4_k_cu_e0d62f73_314034cuda3std3__442_GLOBAL__N__6f18affd_4_k_cu_e0d62f73_314036ignoreE,@object
	.size		_ZN40_INTERNAL_6f18affd_4_k_cu_e0d62f73_314034cuda3std3__442_GLOBAL__N__6f18affd_4_k_cu_e0d62f73_314036ignoreE,(_ZN40_INTERNAL_6f18affd_4_k_cu_e0d62f73_314034cute7productE - _ZN40_INTERNAL_6f18affd_4_k_cu_e0d62f73_314034cuda3std3__442_GLOBAL__N__6f18affd_4_k_cu_e0d62f73_314036ignoreE)
_ZN40_INTERNAL_6f18affd_4_k_cu_e0d62f73_314034cuda3std3__442_GLOBAL__N__6f18affd_4_k_cu_e0d62f73_314036ignoreE:
	.zero		1
	.type		_ZN40_INTERNAL_6f18affd_4_k_cu_e0d62f73_314034cute7productE,@object
	.size		_ZN40_INTERNAL_6f18affd_4_k_cu_e0d62f73_314034cute7productE,(_ZN40_INTERNAL_6f18affd_4_k_cu_e0d62f73_314034cuda3std3__45__cpo3endE - _ZN40_INTERNAL_6f18affd_4_k_cu_e0d62f73_314034cute7productE)
_ZN40_INTERNAL_6f18affd_4_k_cu_e0d62f73_314034cute7productE:
	.zero		1
	.type		_ZN40_INTERNAL_6f18affd_4_k_cu_e0d62f73_314034cuda3std3__45__cpo3endE,@object
	.size		_ZN40_INTERNAL_6f18affd_4_k_cu_e0d62f73_314034cuda3std3__45__cpo3endE,(_ZN40_INTERNAL_6f18affd_4_k_cu_e0d62f73_314034cuda3std3__419piecewise_constructE - _ZN40_INTERNAL_6f18affd_4_k_cu_e0d62f73_314034cuda3std3__45__cpo3endE)
_ZN40_INTERNAL_6f18affd_4_k_cu_e0d62f73_314034cuda3std3__45__cpo3endE:
	.zero		1
	.type		_ZN40_INTERNAL_6f18affd_4_k_cu_e0d62f73_314034cuda3std3__419piecewise_constructE,@object
	.size		_ZN40_INTERNAL_6f18affd_4_k_cu_e0d62f73_314034cuda3std3__419piecewise_constructE,(_ZN40_INTERNAL_6f18affd_4_k_cu_e0d62f73_314034cuda3std3__45__cpo4cendE - _ZN40_INTERNAL_6f18affd_4_k_cu_e0d62f73_314034cuda3std3__419piecewise_constructE)
_ZN40_INTERNAL_6f18affd_4_k_cu_e0d62f73_314034cuda3std3__419piecewise_constructE:
	.zero		1
	.type		_ZN40_INTERNAL_6f18affd_4_k_cu_e0d62f73_314034cuda3std3__45__cpo4cendE,@object
	.size		_ZN40_INTERNAL_6f18affd_4_k_cu_e0d62f73_314034cuda3std3__45__cpo4cendE,(_ZN40_INTERNAL_6f18affd_4_k_cu_e0d62f73_314034cuda3std6ranges3__45__cpo4swapE - _ZN40_INTERNAL_6f18affd_4_k_cu_e0d62f73_314034cuda3std3__45__cpo4cendE)
_ZN40_INTERNAL_6f18affd_4_k_cu_e0d62f73_314034cuda3std3__45__cpo4cendE:
	.zero		1
	.type		_ZN40_INTERNAL_6f18affd_4_k_cu_e0d62f73_314034cuda3std6ranges3__45__cpo4swapE,@object
	.size		_ZN40_INTERNAL_6f18affd_4_k_cu_e0d62f73_314034cuda3std6ranges3__45__cpo4swapE,(.L_10 - _ZN40_INTERNAL_6f18affd_4_k_cu_e0d62f73_314034cuda3std6ranges3__45__cpo4swapE)
_ZN40_INTERNAL_6f18affd_4_k_cu_e0d62f73_314034cuda3std6ranges3__45__cpo4swapE:
	.zero		1
.L_10:


//--------------------- .nv.constant0._ZN7cutlass13device_kernelINS_4gemm6kernel13GemmUniversalIN4cute5tupleIJiiiiEEENS1_10collective13CollectiveMmaINS1_46MainloopSm100TmaUmmaWarpSpecializedBlockScaledILi13ELi2ELi2ENS5_IJNS4_1CILi4EEESB_NSA_ILi1EEEEEEEENS5_IJNSA_ILi256EEENSA_ILi128EEESG_EEENS5_IJNS_12float_e2m1_tENS_13float_ue4m3_tEEEENS5_IJNS5_IJlSC_lEEENS4_6LayoutINS5_IJNS5_IJNS5_IJNSA_ILi32EEESB_EEEiEEENS5_IJNS5_IJNSA_ILi16EEESB_EEEiEEENS5_IJSC_iEEEEEENS5_IJSS_NS5_IJNS5_IJNSA_ILi0EEESC_EEENSA_ILi512EEEEEENS5_IJSV_iEEEEEEEEEEESK_S12_NS4_8TiledMMAINS4_8MMA_AtomIJNS4_23SM100_MMA_MXF4_2x1SM_SSISI_SI_fSJ_Li256ELi128ELi16ELNS4_4UMMA5MajorE0ELS17_0ELNS16_7ScaleInE0ELS18_0EEEEEENSM_INS5_IJSC_SC_SC_EEENS5_IJSV_SV_SV_EEEEENS5_IJNS4_10UnderscoreES1E_S1E_EEEEENS5_IJNS4_28SM100_TMA_2SM_LOAD_MULTICASTES1H_EEENS5_IJNS4_14ComposedLayoutINS4_7SwizzleILi2ELi4ELi3EEENS4_18smem_ptr_flag_bitsILi4EEENSM_INS5_IJNSA_ILi8EEESG_EEENS5_IJSG_SC_EEEEEEENSM_INS5_IJNS5_IJNS5_IJSO_SC_EEESR_EEESC_NS5_IJSC_NSA_ILi2EEEEEEEEENS5_IJNS5_IJNS5_IJSR_SX_EEESW_EEESV_NS5_IJSB_SX_EEEEEEEEEEEvNS4_8identityES1I_S23_vS24_EENS_8epilogue10collective18CollectiveEpilogueINS26_23Sm100TmaWarpSpecializedILi4ELi2ELi32ELb1ELb0EEEJNS5_IJSG_SG_SG_EEENS5_IJNSM_ISG_SC_EENSM_ISN_SC_EEEEENS_10bfloat16_tESL_S2F_SL_NS26_6fusion15FusionCallbacksIS2A_NS2G_17LinearCombinationIS2F_fS2F_fLNS_15FloatRoundStyleE2EEES2B_S2E_JEEENS4_5SM1004TMEM4LOAD26SM100_TMEM_LOAD_32dp32b32xENS4_13SM90_TMA_LOADENS1J_IS1L_NS1M_ILi16EEENSM_INS5_IJS1O_SN_EEENS5_IJSN_SC_EEEEEEENS4_39AutoVectorizingCopyWithAssumedAlignmentILi128EEENS4_14SM90_TMA_STOREES2V_S2X_S2X_EEEvvEEEEvNT_6ParamsE --------------------------
	.section	.nv.constant0._ZN7cutlass13device_kernelINS_4gemm6kernel13GemmUniversalIN4cute5tupleIJiiiiEEENS1_10collective13CollectiveMmaINS1_46MainloopSm100TmaUmmaWarpSpecializedBlockScaledILi13ELi2ELi2ENS5_IJNS4_1CILi4EEESB_NSA_ILi1EEEEEEEENS5_IJNSA_ILi256EEENSA_ILi128EEESG_EEENS5_IJNS_12float_e2m1_tENS_13float_ue4m3_tEEEENS5_IJNS5_IJlSC_lEEENS4_6LayoutINS5_IJNS5_IJNS5_IJNSA_ILi32EEESB_EEEiEEENS5_IJNS5_IJNSA_ILi16EEESB_EEEiEEENS5_IJSC_iEEEEEENS5_IJSS_NS5_IJNS5_IJNSA_ILi0EEESC_EEENSA_ILi512EEEEEENS5_IJSV_iEEEEEEEEEEESK_S12_NS4_8TiledMMAINS4_8MMA_AtomIJNS4_23SM100_MMA_MXF4_2x1SM_SSISI_SI_fSJ_Li256ELi128ELi16ELNS4_4UMMA5MajorE0ELS17_0ELNS16_7ScaleInE0ELS18_0EEEEEENSM_INS5_IJSC_SC_SC_EEENS5_IJSV_SV_SV_EEEEENS5_IJNS4_10UnderscoreES1E_S1E_EEEEENS5_IJNS4_28SM100_TMA_2SM_LOAD_MULTICASTES1H_EEENS5_IJNS4_14ComposedLayoutINS4_7SwizzleILi2ELi4ELi3EEENS4_18smem_ptr_flag_bitsILi4EEENSM_INS5_IJNSA_ILi8EEESG_EEENS5_IJSG_SC_EEEEEEENSM_INS5_IJNS5_IJNS5_IJSO_SC_EEESR_EEESC_NS5_IJSC_NSA_ILi2EEEEEEEEENS5_IJNS5_IJNS5_IJSR_SX_EEESW_EEESV_NS5_IJSB_SX_EEEEEEEEEEEvNS4_8identityES1I_S23_vS24_EENS_8epilogue10collective18CollectiveEpilogueINS26_23Sm100TmaWarpSpecializedILi4ELi2ELi32ELb1ELb0EEEJNS5_IJSG_SG_SG_EEENS5_IJNSM_ISG_SC_EENSM_ISN_SC_EEEEENS_10bfloat16_tESL_S2F_SL_NS26_6fusion15FusionCallbacksIS2A_NS2G_17LinearCombinationIS2F_fS2F_fLNS_15FloatRoundStyleE2EEES2B_S2E_JEEENS4_5SM1004TMEM4LOAD26SM100_TMEM_LOAD_32dp32b32xENS4_13SM90_TMA_LOADENS1J_IS1L_NS1M_ILi16EEENSM_INS5_IJS1O_SN_EEENS5_IJSN_SC_EEEEEEENS4_39AutoVectorizingCopyWithAssumedAlignmentILi128EEENS4_14SM90_TMA_STOREES2V_S2X_S2X_EEEvvEEEEvNT_6ParamsE,"a",@progbits
	.sectionflags	@""
	.align	4
.nv.constant0._ZN7cutlass13device_kernelINS_4gemm6kernel13GemmUniversalIN4cute5tupleIJiiiiEEENS1_10collective13CollectiveMmaINS1_46MainloopSm100TmaUmmaWarpSpecializedBlockScaledILi13ELi2ELi2ENS5_IJNS4_1CILi4EEESB_NSA_ILi1EEEEEEEENS5_IJNSA_ILi256EEENSA_ILi128EEESG_EEENS5_IJNS_12float_e2m1_tENS_13float_ue4m3_tEEEENS5_IJNS5_IJlSC_lEEENS4_6LayoutINS5_IJNS5_IJNS5_IJNSA_ILi32EEESB_EEEiEEENS5_IJNS5_IJNSA_ILi16EEESB_EEEiEEENS5_IJSC_iEEEEEENS5_IJSS_NS5_IJNS5_IJNSA_ILi0EEESC_EEENSA_ILi512EEEEEENS5_IJSV_iEEEEEEEEEEESK_S12_NS4_8TiledMMAINS4_8MMA_AtomIJNS4_23SM100_MMA_MXF4_2x1SM_SSISI_SI_fSJ_Li256ELi128ELi16ELNS4_4UMMA5MajorE0ELS17_0ELNS16_7ScaleInE0ELS18_0EEEEEENSM_INS5_IJSC_SC_SC_EEENS5_IJSV_SV_SV_EEEEENS5_IJNS4_10UnderscoreES1E_S1E_EEEEENS5_IJNS4_28SM100_TMA_2SM_LOAD_MULTICASTES1H_EEENS5_IJNS4_14ComposedLayoutINS4_7SwizzleILi2ELi4ELi3EEENS4_18smem_ptr_flag_bitsILi4EEENSM_INS5_IJNSA_ILi8EEESG_EEENS5_IJSG_SC_EEEEEEENSM_INS5_IJNS5_IJNS5_IJSO_SC_EEESR_EEESC_NS5_IJSC_NSA_ILi2EEEEEEEEENS5_IJNS5_IJNS5_IJSR_SX_EEESW_EEESV_NS5_IJSB_SX_EEEEEEEEEEEvNS4_8identityES1I_S23_vS24_EENS_8epilogue10collective18CollectiveEpilogueINS26_23Sm100TmaWarpSpecializedILi4ELi2ELi32ELb1ELb0EEEJNS5_IJSG_SG_SG_EEENS5_IJNSM_ISG_SC_EENSM_ISN_SC_EEEEENS_10bfloat16_tESL_S2F_SL_NS26_6fusion15FusionCallbacksIS2A_NS2G_17LinearCombinationIS2F_fS2F_fLNS_15FloatRoundStyleE2EEES2B_S2E_JEEENS4_5SM1004TMEM4LOAD26SM100_TMEM_LOAD_32dp32b32xENS4_13SM90_TMA_LOADENS1J_IS1L_NS1M_ILi16EEENSM_INS5_IJS1O_SN_EEENS5_IJSN_SC_EEEEEEENS4_39AutoVectorizingCopyWithAssumedAlignmentILi128EEENS4_14SM90_TMA_STOREES2V_S2X_S2X_EEEvvEEEEvNT_6ParamsE:
	.zero		3968


//--------------------- SYMBOLS --------------------------

	.type		.nv.reservedSmem.offset0,@object
	.size		.nv.reservedSmem.offset0,0x4
	.type		.nv.reservedSmem.cap,@object
	.size		.nv.reservedSmem.cap,0x4
	.type		__assertfail,@function
